def matmul_kernel(
    a_ptr,
    b_ptr,
    c_ptr,
    M,
    N,
    K,
    stride_am,
    stride_ak,
    stride_bk,
    stride_bn,
    stride_cm,
    stride_cn,
    BLOCK_M: tl.constexpr,
    BLOCK_N: tl.constexpr,
    BLOCK_K: tl.constexpr,
    GROUP_M: tl.constexpr,
):
    pid = tl.program_id(axis=0)
    num_pid_m = tl.cdiv(M, BLOCK_M)
    num_pid_n = tl.cdiv(N, BLOCK_N)
    num_pid_in_group = GROUP_M * num_pid_n
    group_id = pid // num_pid_in_group
    first_pid_m = group_id * GROUP_M
    group_size_m = min(num_pid_m - first_pid_m, GROUP_M)
    pid_m = first_pid_m + ((pid % num_pid_in_group) % group_size_m)
    pid_n = (pid % num_pid_in_group) // group_size_m

    offs_am = (pid_m * BLOCK_M + tl.arange(0, BLOCK_M)) % M
    offs_bn = (pid_n * BLOCK_N + tl.arange(0, BLOCK_N)) % N
    offs_k = tl.arange(0, BLOCK_K)
    a_ptrs = a_ptr + offs_am[:, None] * stride_am + offs_k[None, :] * stride_ak
    b_ptrs = b_ptr + offs_k[:, None] * stride_bk + offs_bn[None, :] * stride_bn

    acc = tl.zeros((BLOCK_M, BLOCK_N), dtype=tl.float32)
    for kk in range(0, tl.cdiv(K, BLOCK_K)):
        a = tl.load(a_ptrs, mask=offs_k[None, :] < K - kk * BLOCK_K, other=0.0)
        b = tl.load(b_ptrs, mask=offs_k[:, None] < K - kk * BLOCK_K, other=0.0)
        acc = tl.dot(a, b, acc)
        a_ptrs += BLOCK_K * stride_ak
        b_ptrs += BLOCK_K * stride_bk

    c = acc.to(c_ptr.dtype.element_ty)
    offs_cm = pid_m * BLOCK_M + tl.arange(0, BLOCK_M)
    offs_cn = pid_n * BLOCK_N + tl.arange(0, BLOCK_N)
    c_ptrs = c_ptr + offs_cm[:, None] * stride_cm + offs_cn[None, :] * stride_cn
    mask = (offs_cm[:, None] < M) & (offs_cn[None, :] < N)
    tl.store(c_ptrs, c, mask=mask)

# config = {"BLOCK_K": 64, "BLOCK_M": 128, "BLOCK_N": 64, "GROUP_M": 8, "arch": "sm_90", "dtype": "fp32", "num_ctas": 1, "num_stages": 3, "num_warps": 1}
# arch = sm_90


// ===== COMPILED SASS (sm_90a) =====

	.target	sm_90a

	.elftype	@"ET_EXEC"


//--------------------- .note.nv.tkinfo           --------------------------
	.section	.note.nv.tkinfo,"",@"SHT_NOTE"
	.sectionflags	@"SHF_NOTE_NV_TKINFO"
	.tkinfo
        /*0018*/ 	.word	0x00000002
        /*0030*/ 	.string	""
        /*0030*/ 	.string	"ptxas"
        /*0030*/ 	.string	"Cuda compilation tools, release 13.0, V13.0.88"
        /*0030*/ 	.string	"Build cuda_13.0.r13.0/compiler.36424714_0"
        /*0030*/ 	.string	"-v  -suppress-debug-info  -lineinfo  -arch sm_90a "



//--------------------- .note.nv.cuinfo           --------------------------
	.section	.note.nv.cuinfo,"",@"SHT_NOTE"
	.sectionflags	@"SHF_NOTE_NV_CUINFO"
        /*0018*/ 	.short	0x0002
        /*001a*/ 	.short	0x005a
        /*001c*/ 	.short	0x0082
	.zero		2


//--------------------- .nv.info                  --------------------------
	.section	.nv.info,"",@"SHT_CUDA_INFO"
	.align	4


	//----- nvinfo : EIATTR_REGCOUNT
	.align		4
        /*0000*/ 	.byte	0x04, 0x2f
        /*0002*/ 	.short	(.L_1 - .L_0)
	.align		4
.L_0:
        /*0004*/ 	.word	index@(matmul_kernel)
        /*0008*/ 	.word	0x000000ff


	//----- nvinfo : EIATTR_FRAME_SIZE
	.align		4
.L_1:
        /*000c*/ 	.byte	0x04, 0x11
        /*000e*/ 	.short	(.L_3 - .L_2)
	.align		4
.L_2:
        /*0010*/ 	.word	index@(matmul_kernel)
        /*0014*/ 	.word	0x00001898


	//----- nvinfo : EIATTR_MIN_STACK_SIZE
	.align		4
.L_3:
        /*0018*/ 	.byte	0x04, 0x12
        /*001a*/ 	.short	(.L_5 - .L_4)
	.align		4
.L_4:
        /*001c*/ 	.word	index@(matmul_kernel)
        /*0020*/ 	.word	0x00001898
.L_5:


//--------------------- .nv.compat                --------------------------
	.section	.nv.compat,"",@"SHT_CUDA_COMPAT_INFO"
	.align	4
        /*0000*/ 	.byte	0x02, 0x09, 0x01, 0x00, 0x02, 0x02, 0x01, 0x00, 0x02, 0x05, 0x05, 0x00, 0x03, 0x07, 0x01, 0x01
        /*0010*/ 	.byte	0x02, 0x03, 0x00, 0x00, 0x02, 0x06, 0x01, 0x00, 0x04, 0x0b, 0x08, 0x00, 0x00, 0x00, 0x00, 0x00
        /*0020*/ 	.byte	0x00, 0x00, 0x00, 0x00


//--------------------- .nv.info.matmul_kernel    --------------------------
	.section	.nv.info.matmul_kernel,"",@"SHT_CUDA_INFO"
	.sectionflags	@""
	.align	4


	//----- nvinfo : EIATTR_CUDA_API_VERSION
	.align		4
        /*0000*/ 	.byte	0x04, 0x37
        /*0002*/ 	.short	(.L_7 - .L_6)
.L_6:
        /*0004*/ 	.word	0x00000082


	//----- nvinfo : EIATTR_KPARAM_INFO
	.align		4
.L_7:
        /*0008*/ 	.byte	0x04, 0x17
        /*000a*/ 	.short	(.L_9 - .L_8)
.L_8:
        /*000c*/ 	.word	0x00000000
        /*0010*/ 	.short	0x000d
        /*0012*/ 	.short	0x0048
        /*0014*/ 	.byte	0x00, 0xf4, 0x21, 0x00


	//----- nvinfo : EIATTR_KPARAM_INFO
	.align		4
.L_9:
        /*0018*/ 	.byte	0x04, 0x17
        /*001a*/ 	.short	(.L_11 - .L_10)
.L_10:
        /*001c*/ 	.word	0x00000000
        /*0020*/ 	.short	0x000c
        /*0022*/ 	.short	0x0040
        /*0024*/ 	.byte	0x00, 0xf4, 0x21, 0x00


	//----- nvinfo : EIATTR_KPARAM_INFO
	.align		4
.L_11:
        /*0028*/ 	.byte	0x04, 0x17
        /*002a*/ 	.short	(.L_13 - .L_12)
.L_12:
        /*002c*/ 	.word	0x00000000
        /*0030*/ 	.short	0x000b
        /*0032*/ 	.short	0x0038
        /*0034*/ 	.byte	0x00, 0xf0, 0x11, 0x00


	//----- nvinfo : EIATTR_KPARAM_INFO
	.align		4
.L_13:
        /*0038*/ 	.byte	0x04, 0x17
        /*003a*/ 	.short	(.L_15 - .L_14)
.L_14:
        /*003c*/ 	.word	0x00000000
        /*0040*/ 	.short	0x000a
        /*0042*/ 	.short	0x0034
        /*0044*/ 	.byte	0x00, 0xf0, 0x11, 0x00


	//----- nvinfo : EIATTR_KPARAM_INFO
	.align		4
.L_15:
        /*0048*/ 	.byte	0x04, 0x17
        /*004a*/ 	.short	(.L_17 - .L_16)
.L_16:
        /*004c*/ 	.word	0x00000000
        /*0050*/ 	.short	0x0009
        /*0052*/ 	.short	0x0030
        /*0054*/ 	.byte	0x00, 0xf0, 0x11, 0x00


	//----- nvinfo : EIATTR_KPARAM_INFO
	.align		4
.L_17:
        /*0058*/ 	.byte	0x04, 0x17
        /*005a*/ 	.short	(.L_19 - .L_18)
.L_18:
        /*005c*/ 	.word	0x00000000
        /*0060*/ 	.short	0x0008
        /*0062*/ 	.short	0x002c
        /*0064*/ 	.byte	0x00, 0xf0, 0x11, 0x00


	//----- nvinfo : EIATTR_KPARAM_INFO
	.align		4
.L_19:
        /*0068*/ 	.byte	0x04, 0x17
        /*006a*/ 	.short	(.L_21 - .L_20)
.L_20:
        /*006c*/ 	.word	0x00000000
        /*0070*/ 	.short	0x0007
        /*0072*/ 	.short	0x0028
        /*0074*/ 	.byte	0x00, 0xf0, 0x11, 0x00


	//----- nvinfo : EIATTR_KPARAM_INFO
	.align		4
.L_21:
        /*0078*/ 	.byte	0x04, 0x17
        /*007a*/ 	.short	(.L_23 - .L_22)
.L_22:
        /*007c*/ 	.word	0x00000000
        /*0080*/ 	.short	0x0006
        /*0082*/ 	.short	0x0024
        /*0084*/ 	.byte	0x00, 0xf0, 0x11, 0x00


	//----- nvinfo : EIATTR_KPARAM_INFO
	.align		4
.L_23:
        /*0088*/ 	.byte	0x04, 0x17
        /*008a*/ 	.short	(.L_25 - .L_24)
.L_24:
        /*008c*/ 	.word	0x00000000
        /*0090*/ 	.short	0x0005
        /*0092*/ 	.short	0x0020
        /*0094*/ 	.byte	0x00, 0xf0, 0x11, 0x00


	//----- nvinfo : EIATTR_KPARAM_INFO
	.align		4
.L_25:
        /*0098*/ 	.byte	0x04, 0x17
        /*009a*/ 	.short	(.L_27 - .L_26)
.L_26:
        /*009c*/ 	.word	0x00000000
        /*00a0*/ 	.short	0x0004
        /*00a2*/ 	.short	0x001c
        /*00a4*/ 	.byte	0x00, 0xf0, 0x11, 0x00


	//----- nvinfo : EIATTR_KPARAM_INFO
	.align		4
.L_27:
        /*00a8*/ 	.byte	0x04, 0x17
        /*00aa*/ 	.short	(.L_29 - .L_28)
.L_28:
        /*00ac*/ 	.word	0x00000000
        /*00b0*/ 	.short	0x0003
        /*00b2*/ 	.short	0x0018
        /*00b4*/ 	.byte	0x00, 0xf0, 0x11, 0x00


	//----- nvinfo : EIATTR_KPARAM_INFO
	.align		4
.L_29:
        /*00b8*/ 	.byte	0x04, 0x17
        /*00ba*/ 	.short	(.L_31 - .L_30)
.L_30:
        /*00bc*/ 	.word	0x00000000
        /*00c0*/ 	.short	0x0002
        /*00c2*/ 	.short	0x0010
        /*00c4*/ 	.byte	0x00, 0xf4, 0x21, 0x00


	//----- nvinfo : EIATTR_KPARAM_INFO
	.align		4
.L_31:
        /*00c8*/ 	.byte	0x04, 0x17
        /*00ca*/ 	.short	(.L_33 - .L_32)
.L_32:
        /*00cc*/ 	.word	0x00000000
        /*00d0*/ 	.short	0x0001
        /*00d2*/ 	.short	0x0008
        /*00d4*/ 	.byte	0x00, 0xf4, 0x21, 0x00


	//----- nvinfo : EIATTR_KPARAM_INFO
	.align		4
.L_33:
        /*00d8*/ 	.byte	0x04, 0x17
        /*00da*/ 	.short	(.L_35 - .L_34)
.L_34:
        /*00dc*/ 	.word	0x00000000
        /*00e0*/ 	.short	0x0000
        /*00e2*/ 	.short	0x0000
        /*00e4*/ 	.byte	0x00, 0xf4, 0x21, 0x00


	//----- nvinfo : EIATTR_SPARSE_MMA_MASK
	.align		4
.L_35:
        /*00e8*/ 	.byte	0x03, 0x50
        /*00ea*/ 	.short	0x0000


	//----- nvinfo : EIATTR_MAXREG_COUNT
	.align		4
        /*00ec*/ 	.byte	0x03, 0x1b
        /*00ee*/ 	.short	0x00ff


	//----- nvinfo : EIATTR_NUM_BARRIERS
	.align		4
        /*00f0*/ 	.byte	0x02, 0x4c
        /*00f2*/ 	.byte	0x01
	.zero		1


	//----- nvinfo : EIATTR_ANNOTATIONS
	.align		4
        /*00f4*/ 	.byte	0x04, 0x55
        /*00f6*/ 	.short	(.L_37 - .L_36)


	//   ....[0]....
.L_36:
        /*00f8*/ 	.word	0x00000001
        /*00fc*/ 	.byte	0xf0, 0x08, 0x00, 0x00, 0x01, 0x00, 0x00, 0x00, 0x20, 0x34, 0x00, 0x00, 0x01, 0x00, 0x00, 0x00
        /* <DEDUP_REMOVED lines=2745> */
        /*ac9c*/ 	.byte	0x50, 0xb8, 0x03, 0x00


	//----- nvinfo : EIATTR_MERCURY_ISA_VERSION
	.align		4
.L_37:
        /*aca0*/ 	.byte	0x03, 0x5f
        /*aca2*/ 	.short	0x0101


	//----- nvinfo : EIATTR_COOP_GROUP_MASK_REGIDS
	.align		4
        /*aca4*/ 	.byte	0x04, 0x29
        /*aca6*/ 	.short	(.L_39 - .L_38)


	//   ....[0]....
.L_38:
        /*aca8*/ 	.word	0xffffffff


	//   ....[1]....
        /*acac*/ 	.word	0xffffffff


	//   ....[2]....
        /*acb0*/ 	.word	0xffffffff


	//   ....[3]....
        /*acb4*/ 	.word	0xffffffff


	//   ....[4]....
        /*acb8*/ 	.word	0xffffffff


	//   ....[5]....
        /*acbc*/ 	.word	0xffffffff


	//   ....[6]....
        /*acc0*/ 	.word	0xffffffff


	//   ....[7]....
        /*acc4*/ 	.word	0xffffffff


	//   ....[8]....
        /*acc8*/ 	.word	0xffffffff


	//   ....[9]....
        /*accc*/ 	.word	0xffffffff


	//   ....[10]....
        /*acd0*/ 	.word	0xffffffff


	//   ....[11]....
        /*acd4*/ 	.word	0xffffffff


	//   ....[12]....
        /*acd8*/ 	.word	0xffffffff


	//   ....[13]....
        /*acdc*/ 	.word	0xffffffff


	//   ....[14]....
        /*ace0*/ 	.word	0xffffffff


	//   ....[15]....
        /*ace4*/ 	.word	0xffffffff


	//   ....[16]....
        /*ace8*/ 	.word	0xffffffff


	//   ....[17]....
        /*acec*/ 	.word	0xffffffff


	//   ....[18]....
        /*acf0*/ 	.word	0xffffffff


	//   ....[19]....
        /*acf4*/ 	.word	0xffffffff


	//   ....[20]....
        /*acf8*/ 	.word	0xffffffff


	//   ....[21]....
        /*acfc*/ 	.word	0xffffffff


	//   ....[22]....
        /*ad00*/ 	.word	0xffffffff


	//   ....[23]....
        /*ad04*/ 	.word	0xffffffff


	//   ....[24]....
        /*ad08*/ 	.word	0xffffffff


	//   ....[25]....
        /*ad0c*/ 	.word	0xffffffff


	//   ....[26]....
        /*ad10*/ 	.word	0xffffffff


	//   ....[27]....
        /*ad14*/ 	.word	0xffffffff


	//   ....[28]....
        /*ad18*/ 	.word	0xffffffff


	//   ....[29]....
        /*ad1c*/ 	.word	0xffffffff


	//   ....[30]....
        /*ad20*/ 	.word	0xffffffff


	//   ....[31]....
        /*ad24*/ 	.word	0xffffffff


	//   ....[32]....
        /*ad28*/ 	.word	0xffffffff


	//   ....[33]....
        /*ad2c*/ 	.word	0xffffffff


	//   ....[34]....
        /*ad30*/ 	.word	0xffffffff


	//   ....[35]....
        /*ad34*/ 	.word	0xffffffff


	//   ....[36]....
        /*ad38*/ 	.word	0xffffffff


	//   ....[37]....
        /*ad3c*/ 	.word	0xffffffff


	//   ....[38]....
        /*ad40*/ 	.word	0xffffffff


	//   ....[39]....
        /*ad44*/ 	.word	0xffffffff


	//   ....[40]....
        /*ad48*/ 	.word	0xffffffff


	//   ....[41]....
        /*ad4c*/ 	.word	0xffffffff


	//   ....[42]....
        /*ad50*/ 	.word	0xffffffff


	//   ....[43]....
        /*ad54*/ 	.word	0xffffffff


	//   ....[44]....
        /*ad58*/ 	.word	0xffffffff


	//   ....[45]....
        /*ad5c*/ 	.word	0xffffffff


	//   ....[46]....
        /*ad60*/ 	.word	0xffffffff


	//   ....[47]....
        /*ad64*/ 	.word	0xffffffff


	//   ....[48]....
        /*ad68*/ 	.word	0xffffffff


	//   ....[49]....
        /*ad6c*/ 	.word	0xffffffff


	//   ....[50]....
        /*ad70*/ 	.word	0xffffffff


	//   ....[51]....
        /*ad74*/ 	.word	0xffffffff


	//   ....[52]....
        /*ad78*/ 	.word	0xffffffff


	//   ....[53]....
        /*ad7c*/ 	.word	0xffffffff


	//   ....[54]....
        /*ad80*/ 	.word	0xffffffff


	//   ....[55]....
        /*ad84*/ 	.word	0xffffffff


	//   ....[56]....
        /*ad88*/ 	.word	0xffffffff


	//   ....[57]....
        /*ad8c*/ 	.word	0xffffffff


	//   ....[58]....
        /*ad90*/ 	.word	0xffffffff


	//   ....[59]....
        /*ad94*/ 	.word	0xffffffff


	//   ....[60]....
        /*ad98*/ 	.word	0xffffffff


	//   ....[61]....
        /*ad9c*/ 	.word	0xffffffff


	//   ....[62]....
        /*ada0*/ 	.word	0xffffffff


	//   ....[63]....
        /*ada4*/ 	.word	0xffffffff


	//   ....[64]....
        /*ada8*/ 	.word	0xffffffff


	//   ....[65]....
        /*adac*/ 	.word	0xffffffff


	//   ....[66]....
        /*adb0*/ 	.word	0xffffffff


	//   ....[67]....
        /*adb4*/ 	.word	0xffffffff


	//   ....[68]....
        /*adb8*/ 	.word	0xffffffff


	//   ....[69]....
        /*adbc*/ 	.word	0xffffffff


	//   ....[70]....
        /*adc0*/ 	.word	0xffffffff


	//   ....[71]....
        /*adc4*/ 	.word	0xffffffff


	//   ....[72]....
        /*adc8*/ 	.word	0xffffffff


	//   ....[73]....
        /*adcc*/ 	.word	0xffffffff


	//   ....[74]....
        /*add0*/ 	.word	0xffffffff


	//   ....[75]....
        /*add4*/ 	.word	0xffffffff


	//   ....[76]....
        /*add8*/ 	.word	0xffffffff


	//   ....[77]....
        /*addc*/ 	.word	0xffffffff


	//   ....[78]....
        /*ade0*/ 	.word	0xffffffff


	//   ....[79]....
        /*ade4*/ 	.word	0xffffffff


	//   ....[80]....
        /*ade8*/ 	.word	0xffffffff


	//   ....[81]....
        /*adec*/ 	.word	0xffffffff


	//   ....[82]....
        /*adf0*/ 	.word	0xffffffff


	//   ....[83]....
        /*adf4*/ 	.word	0xffffffff


	//   ....[84]....
        /*adf8*/ 	.word	0xffffffff


	//   ....[85]....
        /*adfc*/ 	.word	0xffffffff


	//   ....[86]....
        /*ae00*/ 	.word	0xffffffff


	//   ....[87]....
        /*ae04*/ 	.word	0xffffffff


	//   ....[88]....
        /*ae08*/ 	.word	0xffffffff


	//   ....[89]....
        /*ae0c*/ 	.word	0xffffffff


	//   ....[90]....
        /*ae10*/ 	.word	0xffffffff


	//   ....[91]....
        /*ae14*/ 	.word	0xffffffff


	//   ....[92]....
        /*ae18*/ 	.word	0xffffffff


	//   ....[93]....
        /*ae1c*/ 	.word	0xffffffff


	//   ....[94]....
        /*ae20*/ 	.word	0xffffffff


	//   ....[95]....
        /*ae24*/ 	.word	0xffffffff


	//   ....[96]....
        /*ae28*/ 	.word	0xffffffff


	//   ....[97]....
        /*ae2c*/ 	.word	0xffffffff


	//   ....[98]....
        /*ae30*/ 	.word	0xffffffff


	//   ....[99]....
        /*ae34*/ 	.word	0xffffffff


	//   ....[100]....
        /*ae38*/ 	.word	0xffffffff


	//   ....[101]....
        /*ae3c*/ 	.word	0xffffffff


	//   ....[102]....
        /*ae40*/ 	.word	0xffffffff


	//   ....[103]....
        /*ae44*/ 	.word	0xffffffff


	//   ....[104]....
        /*ae48*/ 	.word	0xffffffff


	//   ....[105]....
        /*ae4c*/ 	.word	0xffffffff


	//   ....[106]....
        /*ae50*/ 	.word	0xffffffff


	//   ....[107]....
        /*ae54*/ 	.word	0xffffffff


	//   ....[108]....
        /*ae58*/ 	.word	0xffffffff


	//   ....[109]....
        /*ae5c*/ 	.word	0xffffffff


	//   ....[110]....
        /*ae60*/ 	.word	0xffffffff


	//   ....[111]....
        /*ae64*/ 	.word	0xffffffff


	//   ....[112]....
        /*ae68*/ 	.word	0xffffffff


	//   ....[113]....
        /*ae6c*/ 	.word	0xffffffff


	//   ....[114]....
        /*ae70*/ 	.word	0xffffffff


	//   ....[115]....
        /*ae74*/ 	.word	0xffffffff


	//   ....[116]....
        /*ae78*/ 	.word	0xffffffff


	//   ....[117]....
        /*ae7c*/ 	.word	0xffffffff


	//   ....[118]....
        /*ae80*/ 	.word	0xffffffff


	//   ....[119]....
        /*ae84*/ 	.word	0xffffffff


	//   ....[120]....
        /*ae88*/ 	.word	0xffffffff


	//   ....[121]....
        /*ae8c*/ 	.word	0xffffffff


	//   ....[122]....
        /*ae90*/ 	.word	0xffffffff


	//   ....[123]....
        /*ae94*/ 	.word	0xffffffff


	//   ....[124]....
        /*ae98*/ 	.word	0xffffffff


	//   ....[125]....
        /*ae9c*/ 	.word	0xffffffff


	//   ....[126]....
        /*aea0*/ 	.word	0xffffffff


	//----- nvinfo : EIATTR_COOP_GROUP_INSTR_OFFSETS
	.align		4
.L_39:
        /*aea4*/ 	.byte	0x04, 0x28
        /*aea6*/ 	.short	(.L_41 - .L_40)


	//   ....[0]....
.L_40:
        /*aea8*/ 	.word	0x00034050


	//   ....[1]....
        /*aeac*/ 	.word	0x000340d0


	//   ....[2]....
        /*aeb0*/ 	.word	0x00034170


	//   ....[3]....
        /*aeb4*/ 	.word	0x00034190


	//   ....[4]....
        /*aeb8*/ 	.word	0x000341e0


	//   ....[5]....
        /*aebc*/ 	.word	0x00034270


	//   ....[6]....
        /*aec0*/ 	.word	0x000342b0


	//   ....[7]....
        /*aec4*/ 	.word	0x00034310


	//   ....[8]....
        /*aec8*/ 	.word	0x00034330


	//   ....[9]....
        /*aecc*/ 	.word	0x00034530


	//   ....[10]....
        /*aed0*/ 	.word	0x00034690


	//   ....[11]....
        /*aed4*/ 	.word	0x000346b0


	//   ....[12]....
        /*aed8*/ 	.word	0x000346d0


	//   ....[13]....
        /*aedc*/ 	.word	0x00034730


	//   ....[14]....
        /*aee0*/ 	.word	0x000348e0


	//   ....[15]....
        /*aee4*/ 	.word	0x00034970


	//   ....[16]....
        /*aee8*/ 	.word	0x00034990


	//   ....[17]....
        /*aeec*/ 	.word	0x000349b0


	//   ....[18]....
        /*aef0*/ 	.word	0x000349d0


	//   ....[19]....
        /*aef4*/ 	.word	0x00034a80


	//   ....[20]....
        /*aef8*/ 	.word	0x00034b40


	//   ....[21]....
        /*aefc*/ 	.word	0x00034b60


	//   ....[22]....
        /*af00*/ 	.word	0x00034b80


	//   ....[23]....
        /*af04*/ 	.word	0x00034be0


	//   ....[24]....
        /*af08*/ 	.word	0x00034c00


	//   ....[25]....
        /*af0c*/ 	.word	0x00034c20


	//   ....[26]....
        /*af10*/ 	.word	0x00034c40


	//   ....[27]....
        /*af14*/ 	.word	0x00034ca0


	//   ....[28]....
        /*af18*/ 	.word	0x00034d20


	//   ....[29]....
        /*af1c*/ 	.word	0x00034d80


	//   ....[30]....
        /*af20*/ 	.word	0x00034e20


	//   ....[31]....
        /*af24*/ 	.word	0x00034e40


	//   ....[32]....
        /*af28*/ 	.word	0x00034ed0


	//   ....[33]....
        /*af2c*/ 	.word	0x00034ef0


	//   ....[34]....
        /*af30*/ 	.word	0x00034f10


	//   ....[35]....
        /*af34*/ 	.word	0x00034f90


	//   ....[36]....
        /*af38*/ 	.word	0x00035010


	//   ....[37]....
        /*af3c*/ 	.word	0x00035030


	//   ....[38]....
        /*af40*/ 	.word	0x00035050


	//   ....[39]....
        /*af44*/ 	.word	0x000350b0


	//   ....[40]....
        /*af48*/ 	.word	0x000350d0


	//   ....[41]....
        /*af4c*/ 	.word	0x000350f0


	//   ....[42]....
        /*af50*/ 	.word	0x00035110


	//   ....[43]....
        /*af54*/ 	.word	0x00035170


	//   ....[44]....
        /*af58*/ 	.word	0x000351f0


	//   ....[45]....
        /*af5c*/ 	.word	0x00035210


	//   ....[46]....
        /*af60*/ 	.word	0x00035260


	//   ....[47]....
        /*af64*/ 	.word	0x00035280


	//   ....[48]....
        /*af68*/ 	.word	0x00035300


	//   ....[49]....
        /*af6c*/ 	.word	0x00035320


	//   ....[50]....
        /*af70*/ 	.word	0x00035340


	//   ....[51]....
        /*af74*/ 	.word	0x000353a0


	//   ....[52]....
        /*af78*/ 	.word	0x00035430


	//   ....[53]....
        /*af7c*/ 	.word	0x00035450


	//   ....[54]....
        /*af80*/ 	.word	0x00035470


	//   ....[55]....
        /*af84*/ 	.word	0x000354d0


	//   ....[56]....
        /*af88*/ 	.word	0x000354f0


	//   ....[57]....
        /*af8c*/ 	.word	0x00035510


	//   ....[58]....
        /*af90*/ 	.word	0x00035530


	//   ....[59]....
        /*af94*/ 	.word	0x00035590


	//   ....[60]....
        /*af98*/ 	.word	0x000355e0


	//   ....[61]....
        /*af9c*/ 	.word	0x00035600


	//   ....[62]....
        /*afa0*/ 	.word	0x00035650


	//   ....[63]....
        /*afa4*/ 	.word	0x00035670


	//   ....[64]....
        /*afa8*/ 	.word	0x000356e0


	//   ....[65]....
        /*afac*/ 	.word	0x00035700


	//   ....[66]....
        /*afb0*/ 	.word	0x00035720


	//   ....[67]....
        /*afb4*/ 	.word	0x00035780


	//   ....[68]....
        /*afb8*/ 	.word	0x000357f0


	//   ....[69]....
        /*afbc*/ 	.word	0x00035810


	//   ....[70]....
        /*afc0*/ 	.word	0x00035880


	//   ....[71]....
        /*afc4*/ 	.word	0x000358a0


	//   ....[72]....
        /*afc8*/ 	.word	0x000358d0


	//   ....[73]....
        /*afcc*/ 	.word	0x000358f0


	//   ....[74]....
        /*afd0*/ 	.word	0x00035910


	//   ....[75]....
        /*afd4*/ 	.word	0x00035970


	//   ....[76]....
        /*afd8*/ 	.word	0x000359c0


	//   ....[77]....
        /*afdc*/ 	.word	0x00035a10


	//   ....[78]....
        /*afe0*/ 	.word	0x00035a90


	//   ....[79]....
        /*afe4*/ 	.word	0x00035ab0


	//   ....[80]....
        /*afe8*/ 	.word	0x00035af0


	//   ....[81]....
        /*afec*/ 	.word	0x00035b10


	//   ....[82]....
        /*aff0*/ 	.word	0x00035b30


	//   ....[83]....
        /*aff4*/ 	.word	0x00035b90


	//   ....[84]....
        /*aff8*/ 	.word	0x00035c10


	//   ....[85]....
        /*affc*/ 	.word	0x00035c30


	//   ....[86]....
        /*b000*/ 	.word	0x00035cd0


	//   ....[87]....
        /*b004*/ 	.word	0x00035d00


	//   ....[88]....
        /*b008*/ 	.word	0x00035d40


	//   ....[89]....
        /*b00c*/ 	.word	0x00035d60


	//   ....[90]....
        /*b010*/ 	.word	0x00035d90


	//   ....[91]....
        /*b014*/ 	.word	0x00035db0


	//   ....[92]....
        /*b018*/ 	.word	0x00035dd0


	//   ....[93]....
        /*b01c*/ 	.word	0x00035df0


	//   ....[94]....
        /*b020*/ 	.word	0x00035e90


	//   ....[95]....
        /*b024*/ 	.word	0x00035eb0


	//   ....[96]....
        /*b028*/ 	.word	0x00035ed0


	//   ....[97]....
        /*b02c*/ 	.word	0x00035ef0


	//   ....[98]....
        /*b030*/ 	.word	0x00035f10


	//   ....[99]....
        /*b034*/ 	.word	0x00035f70


	//   ....[100]....
        /*b038*/ 	.word	0x00035fe0


	//   ....[101]....
        /*b03c*/ 	.word	0x00036000


	//   ....[102]....
        /*b040*/ 	.word	0x00036070


	//   ....[103]....
        /*b044*/ 	.word	0x000360f0


	//   ....[104]....
        /*b048*/ 	.word	0x00036110


	//   ....[105]....
        /*b04c*/ 	.word	0x00036130


	//   ....[106]....
        /*b050*/ 	.word	0x00036150


	//   ....[107]....
        /*b054*/ 	.word	0x00036170


	//   ....[108]....
        /*b058*/ 	.word	0x000361b0


	//   ....[109]....
        /*b05c*/ 	.word	0x000361d0


	//   ....[110]....
        /*b060*/ 	.word	0x000361f0


	//   ....[111]....
        /*b064*/ 	.word	0x00036210


	//   ....[112]....
        /*b068*/ 	.word	0x00036230


	//   ....[113]....
        /*b06c*/ 	.word	0x000362c0


	//   ....[114]....
        /*b070*/ 	.word	0x000362e0


	//   ....[115]....
        /*b074*/ 	.word	0x00036300


	//   ....[116]....
        /*b078*/ 	.word	0x00036350


	//   ....[117]....
        /*b07c*/ 	.word	0x00036400


	//   ....[118]....
        /*b080*/ 	.word	0x00036430


	//   ....[119]....
        /*b084*/ 	.word	0x00036450


	//   ....[120]....
        /*b088*/ 	.word	0x00036470


	//   ....[121]....
        /*b08c*/ 	.word	0x00036490


	//   ....[122]....
        /*b090*/ 	.word	0x000364b0


	//   ....[123]....
        /*b094*/ 	.word	0x00036530


	//   ....[124]....
        /*b098*/ 	.word	0x00036640


	//   ....[125]....
        /*b09c*/ 	.word	0x00036660


	//   ....[126]....
        /*b0a0*/ 	.word	0x00036720


	//----- nvinfo : EIATTR_EXIT_INSTR_OFFSETS
	.align		4
.L_41:
        /*b0a4*/ 	.byte	0x04, 0x1c
        /*b0a6*/ 	.short	(.L_43 - .L_42)


	//   ....[0]....
.L_42:
        /*b0a8*/ 	.word	0x0003b9f0


	//   ....[1]....
        /*b0ac*/ 	.word	0x0003ba10


	//----- nvinfo : EIATTR_REQNTID
	.align		4
.L_43:
        /*b0b0*/ 	.byte	0x04, 0x10
        /*b0b2*/ 	.short	(.L_45 - .L_44)
.L_44:
        /*b0b4*/ 	.word	0x00000020
        /*b0b8*/ 	.word	0x00000001
        /*b0bc*/ 	.word	0x00000001


	//----- nvinfo : EIATTR_CBANK_PARAM_SIZE
	.align		4
.L_45:
        /*b0c0*/ 	.byte	0x03, 0x19
        /*b0c2*/ 	.short	0x0050


	//----- nvinfo : EIATTR_PARAM_CBANK
	.align		4
        /*b0c4*/ 	.byte	0x04, 0x0a
        /*b0c6*/ 	.short	(.L_47 - .L_46)
	.align		4
.L_46:
        /*b0c8*/ 	.word	index@(.nv.constant0.matmul_kernel)
        /*b0cc*/ 	.short	0x0210
        /*b0ce*/ 	.short	0x0050


	//----- nvinfo : EIATTR_SW_WAR
	.align		4
.L_47:
        /*b0d0*/ 	.byte	0x04, 0x36
        /*b0d2*/ 	.short	(.L_49 - .L_48)
.L_48:
        /*b0d4*/ 	.word	0x00000008
.L_49:


//--------------------- .nv.callgraph             --------------------------
	.section	.nv.callgraph,"",@"SHT_CUDA_CALLGRAPH"
	.align	4
	.sectionentsize	8
	.align		4
        /*0000*/ 	.word	0x00000000
	.align		4
        /*0004*/ 	.word	0xffffffff
	.align		4
        /*0008*/ 	.word	0x00000000
	.align		4
        /*000c*/ 	.word	0xfffffffe
	.align		4
        /*0010*/ 	.word	0x00000000
	.align		4
        /*0014*/ 	.word	0xfffffffd
	.align		4
        /*0018*/ 	.word	0x00000000
	.align		4
        /*001c*/ 	.word	0xfffffffc


//--------------------- .text.matmul_kernel       --------------------------
	.section	.text.matmul_kernel,"ax",@progbits
	.align	128
        .global         matmul_kernel
        .type           matmul_kernel,@function
        .size           matmul_kernel,(.L_x_3 - matmul_kernel)
        .other          matmul_kernel,@"STO_CUDA_ENTRY STV_DEFAULT"
matmul_kernel:
.text.matmul_kernel:
[----:B------:R-:W1:Y:S08]  /*0000*/  LDC R1, c[0x0][0x28] ;  /* 0x00000a00ff017b82 */ /* 0x000e700000000800 */
[----:B------:R-:W2:Y:S01]  /*0010*/  LDC.64 R4, c[0x0][0x228] ;  /* 0x00008a00ff047b82 */ /* 0x000ea20000000a00 */
[----:B------:R-:W3:Y:S01]  /*0020*/  S2R R7, SR_CTAID.X ;  /* 0x0000000000077919 */ /* 0x000ee20000002500 */
[----:B-1----:R-:W-:Y:S01]  /*0030*/  VIADD R1, R1, 0xffffe768 ;  /* 0xffffe76801017836 */ /* 0x002fe20000000000 */
[----:B------:R-:W-:Y:S01]  /*0040*/  ULDC.64 UR4, c[0x0][0x218] ;  /* 0x0000860000047ab9 */ /* 0x000fe20000000a00 */
[----:B------:R-:W-:Y:S01]  /*0050*/  ULDC UR7, c[0x0][0x240] ;  /* 0x0000900000077ab9 */ /* 0x000fe20000000800 */
[----:B------:R-:W1:Y:S01]  /*0060*/  S2R R122, SR_TID.X ;  /* 0x00000000007a7919 */ /* 0x000e620000002100 */
[----:B------:R-:W-:Y:S01]  /*0070*/  ULDC UR15, c[0x0][0x240] ;  /* 0x00009000000f7ab9 */ /* 0x000fe20000000800 */
        /* <DEDUP_REMOVED lines=17> */
[----:B--2---:R-:W-:Y:S01]  /*0190*/  VIADD R0, R5, 0x3f ;  /* 0x0000003f05007836 */ /* 0x004fe20000000000 */
[----:B------:R-:W-:Y:S01]  /*01a0*/  ULDC UR18, c[0x0][0x240] ;  /* 0x0000900000127ab9 */ /* 0x000fe20000000800 */
[----:B------:R-:W-:Y:S01]  /*01b0*/  ULDC UR26, c[0x0][0x240] ;  /* 0x00009000001a7ab9 */ /* 0x000fe20000000800 */
[----:B------:R-:W-:Y:S01]  /*01c0*/  ULDC UR34, c[0x0][0x240] ;  /* 0x0000900000227ab9 */ /* 0x000fe20000000800 */
[----:B------:R-:W-:Y:S01]  /*01d0*/  ULDC UR42, c[0x0][0x240] ;  /* 0x00009000002a7ab9 */ /* 0x000fe20000000800 */
[----:B------:R-:W-:Y:S01]  /*01e0*/  SHF.R.S32.HI R3, RZ, 0x1f, R0 ;  /* 0x0000001fff037819 */ /* 0x000fe20000011400 */
[----:B------:R-:W-:Y:S01]  /*01f0*/  ULDC UR50, c[0x0][0x240] ;  /* 0x0000900000327ab9 */ /* 0x000fe20000000800 */
[----:B------:R-:W-:Y:S01]  /*0200*/  ULDC UR11, c[0x0][0x240] ;  /* 0x00009000000b7ab9 */ /* 0x000fe20000000800 */
[----:B------:R-:W-:Y:S01]  /*0210*/  ULDC UR19, c[0x0][0x240] ;  /* 0x0000900000137ab9 */ /* 0x000fe20000000800 */
[----:B------:R-:W-:Y:S01]  /*0220*/  LEA.HI R3, R3, R0, RZ, 0x6 ;  /* 0x0000000003037211 */ /* 0x000fe200078f30ff */
[----:B------:R-:W-:Y:S01]  /*0230*/  ULDC UR27, c[0x0][0x240] ;  /* 0x00009000001b7ab9 */ /* 0x000fe20000000800 */
[----:B---3--:R-:W-:Y:S01]  /*0240*/  IABS R10, R7 ;  /* 0x00000007000a7213 */ /* 0x008fe20000000000 */
[----:B------:R-:W-:Y:S01]  /*0250*/  ULDC UR30, c[0x0][0x240] ;  /* 0x00009000001e7ab9 */ /* 0x000fe20000000800 */
[----:B------:R-:W-:Y:S01]  /*0260*/  SHF.R.S32.HI R3, RZ, 0x6, R3 ;  /* 0x00000006ff037819 */ /* 0x000fe20000011403 */
[----:B------:R-:W-:Y:S01]  /*0270*/  ULDC UR35, c[0x0][0x240] ;  /* 0x0000900000237ab9 */ /* 0x000fe20000000800 */
[----:B-1----:R-:W-:Y:S01]  /*0280*/  LOP3.LUT R84, R122, 0x1f, RZ, 0xc0, !PT ;  /* 0x0000001f7a547812 */ /* 0x002fe200078ec0ff */
[----:B------:R-:W-:Y:S01]  /*0290*/  ULDC UR43, c[0x0][0x240] ;  /* 0x00009000002b7ab9 */ /* 0x000fe20000000800 */
[----:B------:R-:W-:Y:S01]  /*02a0*/  SHF.L.U32 R6, R3, 0x3, RZ ;  /* 0x0000000303067819 */ /* 0x000fe200000006ff */
[----:B------:R-:W-:Y:S01]  /*02b0*/  ULDC UR22, c[0x0][0x240] ;  /* 0x0000900000167ab9 */ /* 0x000fe20000000800 */
[----:B------:R-:W-:Y:S01]  /*02c0*/  ULDC UR51, c[0x0][0x240] ;  /* 0x0000900000337ab9 */ /* 0x000fe20000000800 */
[----:B------:R-:W-:Y:S01]  /*02d0*/  ULDC UR12, c[0x0][0x240] ;  /* 0x00009000000c7ab9 */ /* 0x000fe20000000800 */
[-C--:B------:R-:W-:Y:S01]  /*02e0*/  IABS R9, R6.reuse ;  /* 0x0000000600097213 */ /* 0x080fe20000000000 */
[----:B------:R-:W-:Y:S01]  /*02f0*/  ULDC UR13, c[0x0][0x240] ;  /* 0x00009000000d7ab9 */ /* 0x000fe20000000800 */
[----:B------:R-:W-:Y:S01]  /*0300*/  IABS R12, R6 ;  /* 0x00000006000c7213 */ /* 0x000fe20000000000 */
[----:B------:R-:W-:Y:S01]  /*0310*/  ULDC UR20, c[0x0][0x240] ;  /* 0x0000900000147ab9 */ /* 0x000fe20000000800 */
[----:B------:R-:W1:Y:S01]  /*0320*/  I2F.RP R0, R9 ;  /* 0x0000000900007306 */ /* 0x000e620000209400 */
        /* <DEDUP_REMOVED lines=14> */
[----:B-1----:R-:W1:Y:S01]  /*0410*/  MUFU.RCP R0, R0 ;  /* 0x0000000000007308 */ /* 0x002e620000001000 */
[----:B------:R-:W2:Y:S01]  /*0420*/  LDC R252, c[0x0][0x230] ;  /* 0x00008c00fffc7b82 */ /* 0x000ea20000000800 */
[----:B-1----:R-:W-:-:S02]  /*0430*/  VIADD R2, R0, 0xffffffe ;  /* 0x0ffffffe00027836 */ /* 0x002fc40000000000 */
[----:B------:R-:W-:-:S04]  /*0440*/  IMAD.MOV R0, RZ, RZ, -R12 ;  /* 0x000000ffff007224 */ /* 0x000fc800078e0a0c */
[----:B------:R1:W3:Y:S01]  /*0450*/  F2I.FTZ.U32.TRUNC.NTZ R3, R2 ;  /* 0x0000000200037305 */ /* 0x0002e2000021f000 */
[----:B--2---:R-:W-:Y:S02]  /*0460*/  VIADD R252, R252, 0x3f ;  /* 0x0000003ffcfc7836 */ /* 0x004fe40000000000 */
[----:B-1----:R-:W-:Y:S02]  /*0470*/  IMAD.MOV.U32 R2, RZ, RZ, RZ ;  /* 0x000000ffff027224 */ /* 0x002fe400078e00ff */
[----:B---3--:R-:W-:-:S04]  /*0480*/  IMAD.MOV R8, RZ, RZ, -R3 ;  /* 0x000000ffff087224 */ /* 0x008fc800078e0a03 */
[----:B------:R-:W-:Y:S01]  /*0490*/  IMAD R11, R8, R9, RZ ;  /* 0x00000009080b7224 */ /* 0x000fe200078e02ff */
[----:B------:R-:W-:-:S03]  /*04a0*/  MOV R8, R10 ;  /* 0x0000000a00087202 */ /* 0x000fc60000000f00 */
[----:B------:R-:W-:Y:S01]  /*04b0*/  IMAD.HI.U32 R3, R3, R11, R2 ;  /* 0x0000000b03037227 */ /* 0x000fe200078e0002 */
[----:B------:R-:W-:-:S05]  /*04c0*/  IABS R11, R5 ;  /* 0x00000005000b7213 */ /* 0x000fca0000000000 */
[----:B------:R-:W-:-:S04]  /*04d0*/  IMAD.HI.U32 R3, R3, R8, RZ ;  /* 0x0000000803037227 */ /* 0x000fc800078e00ff */
[----:B------:R-:W-:-:S05]  /*04e0*/  IMAD R0, R3, R0, R8 ;  /* 0x0000000003007224 */ /* 0x000fca00078e0208 */
[----:B------:R-:W-:-:S13]  /*04f0*/  ISETP.GT.U32.AND P1, PT, R9, R0, PT ;  /* 0x000000000900720c */ /* 0x000fda0003f24070 */
[-C--:B------:R-:W-:Y:S01]  /*0500*/  @!P1 IADD3 R0, R0, -R9.reuse, RZ ;  /* 0x8000000900009210 */ /* 0x080fe20007ffe0ff */
[----:B------:R-:W-:Y:S01]  /*0510*/  @!P1 VIADD R3, R3, 0x1 ;  /* 0x0000000103039836 */ /* 0x000fe20000000000 */
[----:B------:R-:W-:Y:S02]  /*0520*/  ISETP.NE.AND P1, PT, R6, RZ, PT ;  /* 0x000000ff0600720c */ /* 0x000fe40003f25270 */
[----:B------:R-:W-:Y:S02]  /*0530*/  ISETP.GE.U32.AND P0, PT, R0, R9, PT ;  /* 0x000000090000720c */ /* 0x000fe40003f06070 */
[----:B------:R-:W-:-:S04]  /*0540*/  LOP3.LUT R0, R7, R6, RZ, 0x3c, !PT ;  /* 0x0000000607007212 */ /* 0x000fc800078e3cff */
[----:B------:R-:W-:Y:S01]  /*0550*/  ISETP.GE.AND P2, PT, R0, RZ, PT ;  /* 0x000000ff0000720c */ /* 0x000fe20003f46270 */
[----:B------:R-:W-:-:S06]  /*0560*/  VIADD R0, R4, 0x7f ;  /* 0x0000007f04007836 */ /* 0x000fcc0000000000 */
[----:B------:R-:W-:-:S05]  /*0570*/  @P0 VIADD R3, R3, 0x1 ;  /* 0x0000000103030836 */ /* 0x000fca0000000000 */
[----:B------:R-:W-:Y:S02]  /*0580*/  MOV R2, R3 ;  /* 0x0000000300027202 */ /* 0x000fe40000000f00 */
[----:B------:R-:W-:-:S03]  /*0590*/  SHF.R.S32.HI R3, RZ, 0x1f, R0 ;  /* 0x0000001fff037819 */ /* 0x000fc60000011400 */
[----:B------:R-:W-:Y:S01]  /*05a0*/  @!P2 IMAD.MOV R2, RZ, RZ, -R2 ;  /* 0x000000ffff02a224 */ /* 0x000fe200078e0a02 */
[----:B------:R-:W-:Y:S02]  /*05b0*/  @!P1 LOP3.LUT R2, RZ, R6, RZ, 0x33, !PT ;  /* 0x00000006ff029212 */ /* 0x000fe400078e33ff */
[----:B------:R-:W-:Y:S02]  /*05c0*/  LEA.HI R3, R3, R0, RZ, 0x7 ;  /* 0x0000000003037211 */ /* 0x000fe400078f38ff */
[----:B------:R-:W-:Y:S01]  /*05d0*/  SHF.L.U32 R10, R2, 0x3, RZ ;  /* 0x00000003020a7819 */ /* 0x000fe200000006ff */
[----:B------:R-:W-:-:S03]  /*05e0*/  IMAD.MOV R2, RZ, RZ, -R2 ;  /* 0x000000ffff027224 */ /* 0x000fc600078e0a02 */
[----:B------:R-:W-:Y:S01]  /*05f0*/  LEA.HI.SX32 R3, R3, -R10, 0x19 ;  /* 0x8000000a03037211 */ /* 0x000fe200078fcaff */
[----:B------:R-:W-:Y:S02]  /*0600*/  IMAD R17, R6, R2, R7 ;  /* 0x0000000206117224 */ /* 0x000fe400078e0207 */
[----:B------:R-:W-:Y:S01]  /*0610*/  IMAD.MOV.U32 R2, RZ, RZ, RZ ;  /* 0x000000ffff027224 */ /* 0x000fe200078e00ff */
[----:B------:R-:W-:Y:S02]  /*0620*/  VIMNMX R14, R3, 0x8, PT ;  /* 0x00000008030e7848 */ /* 0x000fe40003fe0100 */
[----:B------:R-:W-:Y:S02]  /*0630*/  IABS R6, R17 ;  /* 0x0000001100067213 */ /* 0x000fe40000000000 */
[----:B------:R-:W-:-:S04]  /*0640*/  IABS R9, R14 ;  /* 0x0000000e00097213 */ /* 0x000fc80000000000 */
[----:B------:R-:W1:Y:S08]  /*0650*/  I2F.RP R0, R9 ;  /* 0x0000000900007306 */ /* 0x000e700000209400 */
[----:B-1----:R-:W1:Y:S02]  /*0660*/  MUFU.RCP R0, R0 ;  /* 0x0000000000007308 */ /* 0x002e640000001000 */
[----:B-1----:R-:W-:-:S06]  /*0670*/  VIADD R3, R0, 0xffffffe ;  /* 0x0ffffffe00037836 */ /* 0x002fcc0000000000 */
[----:B------:R-:W1:Y:S02]  /*0680*/  F2I.FTZ.U32.TRUNC.NTZ R3, R3 ;  /* 0x0000000300037305 */ /* 0x000e64000021f000 */
[----:B-1----:R-:W-:-:S05]  /*0690*/  IADD3 R8, RZ, -R3, RZ ;  /* 0x80000003ff087210 */ /* 0x002fca0007ffe0ff */
[----:B------:R-:W-:Y:S01]  /*06a0*/  IMAD R7, R8, R9, RZ ;  /* 0x0000000908077224 */ /* 0x000fe200078e02ff */
[----:B------:R-:W-:-:S03]  /*06b0*/  IABS R8, R14 ;  /* 0x0000000e00087213 */ /* 0x000fc60000000000 */
[----:B------:R-:W-:Y:S01]  /*06c0*/  IMAD.HI.U32 R0, R3, R7, R2 ;  /* 0x0000000703007227 */ /* 0x000fe200078e0002 */
[----:B------:R-:W-:-:S03]  /*06d0*/  IADD3 R7, RZ, -R8, RZ ;  /* 0x80000008ff077210 */ /* 0x000fc60007ffe0ff */
[----:B------:R-:W-:Y:S01]  /*06e0*/  IMAD.MOV.U32 R2, RZ, RZ, R11 ;  /* 0x000000ffff027224 */ /* 0x000fe200078e000b */
[----:B------:R-:W-:Y:S01]  /*06f0*/  IABS R11, R4 ;  /* 0x00000004000b7213 */ /* 0x000fe20000000000 */
[----:B------:R-:W-:Y:S02]  /*0700*/  IMAD.HI.U32 R3, R0, R6, RZ ;  /* 0x0000000600037227 */ /* 0x000fe400078e00ff */
[----:B------:R-:W1:Y:S02]  /*0710*/  I2F.RP R8, R2 ;  /* 0x0000000200087306 */ /* 0x000e640000209400 */
[----:B------:R-:W-:Y:S02]  /*0720*/  IMAD.MOV.U32 R0, RZ, RZ, R11 ;  /* 0x000000ffff007224 */ /* 0x000fe400078e000b */
[----:B------:R-:W-:-:S04]  /*0730*/  IMAD R6, R3, R7, R6 ;  /* 0x0000000703067224 */ /* 0x000fc800078e0206 */
[----:B------:R-:W2:Y:S01]  /*0740*/  I2F.RP R7, R0 ;  /* 0x0000000000077306 */ /* 0x000ea20000209400 */
[----:B------:R-:W-:-:S07]  /*0750*/  ISETP.GT.U32.AND P1, PT, R9, R6, PT ;  /* 0x000000060900720c */ /* 0x000fce0003f24070 */
[----:B-1----:R-:W1:Y:S06]  /*0760*/  MUFU.RCP R8, R8 ;  /* 0x0000000800087308 */ /* 0x002e6c0000001000 */
[----:B------:R-:W-:Y:S02]  /*0770*/  @!P1 IMAD.IADD R6, R6, 0x1, -R9 ;  /* 0x0000000106069824 */ /* 0x000fe400078e0a09 */
[----:B--2---:R-:W2:Y:S01]  /*0780*/  MUFU.RCP R7, R7 ;  /* 0x0000000700077308 */ /* 0x004ea20000001000 */
[----:B------:R-:W-:Y:S01]  /*0790*/  @!P1 VIADD R3, R3, 0x1 ;  /* 0x0000000103039836 */ /* 0x000fe20000000000 */
[----:B------:R-:W-:-:S02]  /*07a0*/  ISETP.NE.AND P1, PT, R14, RZ, PT ;  /* 0x000000ff0e00720c */ /* 0x000fc40003f25270 */
[----:B------:R-:W-:Y:S02]  /*07b0*/  ISETP.GE.U32.AND P0, PT, R6, R9, PT ;  /* 0x000000090600720c */ /* 0x000fe40003f06070 */
[----:B------:R-:W-:Y:S02]  /*07c0*/  LOP3.LUT R6, R17, R14, RZ, 0x3c, !PT ;  /* 0x0000000e11067212 */ /* 0x000fe400078e3cff */
[----:B-1----:R-:W-:Y:S02]  /*07d0*/  IADD3 R12, R8, 0xffffffe, RZ ;  /* 0x0ffffffe080c7810 */ /* 0x002fe40007ffe0ff */
[----:B------:R-:W-:Y:S02]  /*07e0*/  ISETP.GE.AND P2, PT, R6, RZ, PT ;  /* 0x000000ff0600720c */ /* 0x000fe40003f46270 */
[----:B------:R1:W3:Y:S01]  /*07f0*/  F2I.FTZ.U32.TRUNC.NTZ R13, R12 ;  /* 0x0000000c000d7305 */ /* 0x0002e2000021f000 */
[----:B--2---:R-:W-:-:S04]  /*0800*/  VIADD R6, R7, 0xffffffe ;  /* 0x0ffffffe07067836 */ /* 0x004fc80000000000 */
[----:B------:R-:W-:-:S03]  /*0810*/  @P0 IADD3 R3, R3, 0x1, RZ ;  /* 0x0000000103030810 */ /* 0x000fc60007ffe0ff */
[----:B------:R-:W2:Y:S01]  /*0820*/  F2I.FTZ.U32.TRUNC.NTZ R7, R6 ;  /* 0x0000000600077305 */ /* 0x000ea2000021f000 */
[----:B-1----:R-:W-:Y:S02]  /*0830*/  IMAD.MOV.U32 R12, RZ, RZ, RZ ;  /* 0x000000ffff0c7224 */ /* 0x002fe400078e00ff */
[----:B------:R-:W-:Y:S01]  /*0840*/  @!P2 IMAD.MOV R3, RZ, RZ, -R3 ;  /* 0x000000ffff03a224 */ /* 0x000fe200078e0a03 */
[----:B------:R-:W-:Y:S01]  /*0850*/  @!P1 LOP3.LUT R3, RZ, R14, RZ, 0x33, !PT ;  /* 0x0000000eff039212 */ /* 0x000fe200078e33ff */
[----:B---3--:R-:W-:-:S03]  /*0860*/  IMAD.MOV R9, RZ, RZ, -R13 ;  /* 0x000000ffff097224 */ /* 0x008fc600078e0a0d */
[----:B------:R-:W-:Y:S01]  /*0870*/  SHF.L.U32 R85, R3, 0x6, RZ ;  /* 0x0000000603557819 */ /* 0x000fe200000006ff */
[----:B------:R-:W-:Y:S02]  /*0880*/  IMAD.MOV R3, RZ, RZ, -R3 ;  /* 0x000000ffff037224 */ /* 0x000fe400078e0a03 */
[----:B------:R-:W-:Y:S01]  /*0890*/  IMAD R9, R9, R2, RZ ;  /* 0x0000000209097224 */ /* 0x000fe200078e02ff */
[C---:B------:R-:W-:Y:S01]  /*08a0*/  IADD3 R18, R85.reuse, 0x3f, RZ ;  /* 0x0000003f55127810 */ /* 0x040fe20007ffe0ff */
[C---:B------:R-:W-:Y:S01]  /*08b0*/  VIADD R16, R85.reuse, 0x1 ;  /* 0x0000000155107836 */ /* 0x040fe20000000000 */
[----:B------:R-:W-:Y:S01]  /*08c0*/  IADD3 R28, R85, 0xe, RZ ;  /* 0x0000000e551c7810 */ /* 0x000fe20007ffe0ff */
[----:B------:R-:W-:Y:S01]  /*08d0*/  IMAD.HI.U32 R12, R13, R9, R12 ;  /* 0x000000090d0c7227 */ /* 0x000fe200078e000c */
[----:B------:R-:W-:Y:S01]  /*08e0*/  IABS R15, R18 ;  /* 0x00000012000f7213 */ /* 0x000fe20000000000 */
[----:B------:R1:W-:Y:S01]  /*08f0*/  STL [R1+0x400], R85 ;  /* 0x0004005501007387 */ /* 0x0003e20000100800 */
[----:B------:R-:W-:Y:S01]  /*0900*/  IABS R11, R16 ;  /* 0x00000010000b7213 */ /* 0x000fe20000000000 */
[----:B--2---:R-:W-:Y:S01]  /*0910*/  IMAD.MOV R19, RZ, RZ, -R7 ;  /* 0x000000ffff137224 */ /* 0x004fe200078e0a07 */
[----:B------:R-:W-:Y:S01]  /*0920*/  ISETP.GE.AND P5, PT, R16, RZ, PT ;  /* 0x000000ff1000720c */ /* 0x000fe20003fa6270 */
[----:B------:R-:W-:Y:S01]  /*0930*/  IMAD R13, R14, R3, R17 ;  /* 0x000000030e0d7224 */ /* 0x000fe200078e0211 */
[----:B------:R-:W-:Y:S01]  /*0940*/  IADD3 R14, R85, 0x2, RZ ;  /* 0x00000002550e7810 */ /* 0x000fe20007ffe0ff */
[----:B------:R-:W-:Y:S01]  /*0950*/  IMAD R3, R19, R0, RZ ;  /* 0x0000000013037224 */ /* 0x000fe200078e02ff */
[----:B------:R-:W-:Y:S01]  /*0960*/  IADD3 R16, R85, 0x5, RZ ;  /* 0x0000000555107810 */ /* 0x000fe20007ffe0ff */
[----:B------:R-:W-:Y:S01]  /*0970*/  IMAD.MOV.U32 R6, RZ, RZ, RZ ;  /* 0x000000ffff067224 */ /* 0x000fe200078e00ff */
[----:B------:R-:W-:Y:S01]  /*0980*/  ISETP.GE.AND P0, PT, R14, RZ, PT ;  /* 0x000000ff0e00720c */ /* 0x000fe20003f06270 */
[----:B------:R-:W-:Y:S01]  /*0990*/  IMAD.HI.U32 R9, R12, R15, RZ ;  /* 0x0000000f0c097227 */ /* 0x000fe200078e00ff */
[----:B------:R-:W-:-:S02]  /*09a0*/  IABS R27, R28 ;  /* 0x0000001c001b7213 */ /* 0x000fc40000000000 */
[----:B------:R-:W-:Y:S01]  /*09b0*/  IADD3 R40, R85, 0x19, RZ ;  /* 0x0000001955287810 */ /* 0x000fe20007ffe0ff */
[----:B------:R-:W-:Y:S01]  /*09c0*/  IMAD.HI.U32 R3, R7, R3, R6 ;  /* 0x0000000307037227 */ /* 0x000fe200078e0006 */
[----:B------:R-:W-:Y:S02]  /*09d0*/  IABS R7, R14 ;  /* 0x0000000e00077213 */ /* 0x000fe40000000000 */
[----:B------:R-:W-:Y:S01]  /*09e0*/  IABS R14, R16 ;  /* 0x00000010000e7213 */ /* 0x000fe20000000000 */
[----:B------:R-:W-:Y:S01]  /*09f0*/  IMAD.MOV R6, RZ, RZ, -R9 ;  /* 0x000000ffff067224 */ /* 0x000fe200078e0a09 */
[----:B------:R-:W-:Y:S01]  /*0a00*/  MOV R9, R7 ;  /* 0x0000000700097202 */ /* 0x000fe20000000f00 */
[----:B------:R-:W-:Y:S01]  /*0a10*/  IMAD.HI.U32 R8, R12, R11, RZ ;  /* 0x0000000b0c087227 */ /* 0x000fe200078e00ff */
[----:B------:R-:W-:Y:S02]  /*0a20*/  IABS R37, R40 ;  /* 0x0000002800257213 */ /* 0x000fe40000000000 */
[C---:B------:R-:W-:Y:S01]  /*0a30*/  IADD3 R45, R85.reuse, 0x1f, RZ ;  /* 0x0000001f552d7810 */ /* 0x040fe20007ffe0ff */
[----:B------:R-:W-:Y:S01]  /*0a40*/  IMAD R15, R2, R6, R15 ;  /* 0x00000006020f7224 */ /* 0x000fe200078e020f */
[----:B------:R-:W-:Y:S01]  /*0a50*/  IADD3 R8, -R8, RZ, RZ ;  /* 0x000000ff08087210 */ /* 0x000fe20007ffe1ff */
[----:B------:R-:W-:Y:S01]  /*0a60*/  IMAD.HI.U32 R6, R12, R9, RZ ;  /* 0x000000090c067227 */ /* 0x000fe200078e00ff */
[----:B------:R-:W-:-:S02]  /*0a70*/  IADD3 R48, R85, 0x23, RZ ;  /* 0x0000002355307810 */ /* 0x000fc40007ffe0ff */
[C---:B------:R-:W-:Y:S01]  /*0a80*/  ISETP.GT.U32.AND P3, PT, R2.reuse, R15, PT ;  /* 0x0000000f0200720c */ /* 0x040fe20003f64070 */
[----:B------:R-:W-:Y:S01]  /*0a90*/  IMAD R7, R2, R8, R11 ;  /* 0x0000000802077224 */ /* 0x000fe200078e020b */
[----:B------:R-:W-:Y:S01]  /*0aa0*/  IABS R47, R48 ;  /* 0x00000030002f7213 */ /* 0x000fe20000000000 */
[----:B------:R-:W-:Y:S01]  /*0ab0*/  IMAD.IADD R13, R10, 0x1, R13 ;  /* 0x000000010a0d7824 */ /* 0x000fe200078e020d */
[C---:B------:R-:W-:Y:S01]  /*0ac0*/  IADD3 R53, R85.reuse, 0x26, RZ ;  /* 0x0000002655357810 */ /* 0x040fe20007ffe0ff */
[----:B------:R-:W-:Y:S01]  /*0ad0*/  IMAD.MOV R8, RZ, RZ, -R6 ;  /* 0x000000ffff087224 */ /* 0x000fe200078e0a06 */
[C---:B------:R-:W-:Y:S01]  /*0ae0*/  ISETP.GT.U32.AND P1, PT, R2.reuse, R7, PT ;  /* 0x000000070200720c */ /* 0x040fe20003f24070 */
[C---:B------:R-:W-:Y:S01]  /*0af0*/  VIADD R10, R85.reuse, 0x3 ;  /* 0x00000003550a7836 */ /* 0x040fe20000000000 */
[C---:B------:R-:W-:Y:S01]  /*0b00*/  IADD3 R59, R85.reuse, 0x2a, RZ ;  /* 0x0000002a553b7810 */ /* 0x040fe20007ffe0ff */
[C---:B------:R-:W-:Y:S01]  /*0b10*/  VIADD R20, R85.reuse, 0x4 ;  /* 0x0000000455147836 */ /* 0x040fe20000000000 */
[----:B------:R-:W-:Y:S01]  /*0b20*/  IADD3 R60, R85, 0x2b, RZ ;  /* 0x0000002b553c7810 */ /* 0x000fe20007ffe0ff */
[C---:B------:R-:W-:Y:S01]  /*0b30*/  IMAD R8, R2.reuse, R8, R9 ;  /* 0x0000000802087224 */ /* 0x040fe200078e0209 */
[----:B------:R-:W-:Y:S01]  /*0b40*/  IABS R11, R10 ;  /* 0x0000000a000b7213 */ /* 0x000fe20000000000 */
[----:B------:R-:W-:Y:S01]  /*0b50*/  @!P3 IMAD.IADD R15, R15, 0x1, -R2 ;  /* 0x000000010f0fb824 */ /* 0x000fe200078e0a02 */
[----:B------:R-:W-:Y:S01]  /*0b60*/  IABS R17, R20 ;  /* 0x0000001400117213 */ /* 0x000fe20000000000 */
[----:B------:R-:W-:Y:S01]  /*0b70*/  VIADD R21, R85, 0x6 ;  /* 0x0000000655157836 */ /* 0x000fe20000000000 */
[----:B------:R-:W-:Y:S01]  /*0b80*/  ISETP.GT.U32.AND P3, PT, R2, R8, PT ;  /* 0x000000080200720c */ /* 0x000fe20003f64070 */
[----:B------:R-:W-:Y:S01]  /*0b90*/  IMAD.HI.U32 R6, R12, R11, RZ ;  /* 0x0000000b0c067227 */ /* 0x000fe200078e00ff */
[----:B------:R-:W-:-:S02]  /*0ba0*/  ISETP.GT.U32.AND P6, PT, R2, R15, PT ;  /* 0x0000000f0200720c */ /* 0x000fc40003fc4070 */
[----:B------:R-:W-:Y:S01]  /*0bb0*/  ISETP.GE.AND P2, PT, R10, RZ, PT ;  /* 0x000000ff0a00720c */ /* 0x000fe20003f46270 */
[----:B------:R-:W-:Y:S01]  /*0bc0*/  IMAD.HI.U32 R9, R12, R17, RZ ;  /* 0x000000110c097227 */ /* 0x000fe200078e00ff */
[----:B------:R-:W-:Y:S02]  /*0bd0*/  @!P1 IADD3 R7, R7, -R2, RZ ;  /* 0x8000000207079210 */ /* 0x000fe40007ffe0ff */
[----:B------:R-:W-:Y:S01]  /*0be0*/  IABS R55, R59 ;  /* 0x0000003b00377213 */ /* 0x000fe20000000000 */
[----:B------:R-:W-:Y:S01]  /*0bf0*/  IMAD.MOV R6, RZ, RZ, -R6 ;  /* 0x000000ffff067224 */ /* 0x000fe200078e0a06 */
[C---:B------:R-:W-:Y:S01]  /*0c00*/  ISETP.GT.U32.AND P1, PT, R2.reuse, R7, PT ;  /* 0x000000070200720c */ /* 0x040fe20003f24070 */
[----:B------:R-:W-:Y:S01]  /*0c10*/  IMAD.MOV R10, RZ, RZ, -R9 ;  /* 0x000000ffff0a7224 */ /* 0x000fe200078e0a09 */
[----:B------:R-:W-:Y:S01]  /*0c20*/  IABS R57, R60 ;  /* 0x0000003c00397213 */ /* 0x000fe20000000000 */
[----:B------:R-:W-:Y:S01]  /*0c30*/  IMAD R9, R2, R6, R11 ;  /* 0x0000000602097224 */ /* 0x000fe200078e020b */
[----:B------:R-:W-:Y:S01]  /*0c40*/  MOV R11, R14 ;  /* 0x0000000e000b7202 */ /* 0x000fe20000000f00 */
[----:B------:R-:W-:Y:S01]  /*0c50*/  @!P3 IMAD.IADD R8, R8, 0x1, -R2 ;  /* 0x000000010808b824 */ /* 0x000fe200078e0a02 */
[----:B------:R-:W-:Y:S01]  /*0c60*/  @!P6 IADD3 R15, R15, -R2, RZ ;  /* 0x800000020f0fe210 */ /* 0x000fe20007ffe0ff */
[C---:B------:R-:W-:Y:S01]  /*0c70*/  IMAD R10, R2.reuse, R10, R17 ;  /* 0x0000000a020a7224 */ /* 0x040fe200078e0211 */
[----:B------:R-:W-:Y:S01]  /*0c80*/  ISETP.GT.U32.AND P4, PT, R2, R9, PT ;  /* 0x000000090200720c */ /* 0x000fe20003f84070 */
[----:B------:R-:W-:Y:S01]  /*0c90*/  IMAD.HI.U32 R6, R12, R11, RZ ;  /* 0x0000000b0c067227 */ /* 0x000fe200078e00ff */
[----:B------:R-:W-:-:S02]  /*0ca0*/  ISETP.GT.U32.AND P6, PT, R2, R8, PT ;  /* 0x000000080200720c */ /* 0x000fc40003fc4070 */
[----:B------:R-:W-:Y:S01]  /*0cb0*/  IABS R17, R21 ;  /* 0x0000001500117213 */ /* 0x000fe20000000000 */
[----:B------:R-:W-:Y:S01]  /*0cc0*/  @!P1 IMAD.IADD R7, R7, 0x1, -R2 ;  /* 0x0000000107079824 */ /* 0x000fe200078e0a02 */
[----:B------:R-:W-:Y:S01]  /*0cd0*/  ISETP.GE.AND P1, PT, R18, RZ, PT ;  /* 0x000000ff1200720c */ /* 0x000fe20003f26270 */
[----:B------:R-:W-:Y:S01]  /*0ce0*/  IMAD.MOV R14, RZ, RZ, -R6 ;  /* 0x000000ffff0e7224 */ /* 0x000fe200078e0a06 */
[----:B------:R-:W-:Y:S01]  /*0cf0*/  ISETP.GT.U32.AND P3, PT, R2, R10, PT ;  /* 0x0000000a0200720c */ /* 0x000fe20003f64070 */
[----:B------:R-:W-:Y:S01]  /*0d00*/  IMAD.HI.U32 R6, R12, R17, RZ ;  /* 0x000000110c067227 */ /* 0x000fe200078e00ff */
[----:B------:R-:W-:Y:S02]  /*0d10*/  @!P5 IADD3 R7, -R7, RZ, RZ ;  /* 0x000000ff0707d210 */ /* 0x000fe40007ffe1ff */
[----:B------:R-:W-:Y:S01]  /*0d20*/  ISETP.GE.AND P5, PT, R16, RZ, PT ;  /* 0x000000ff1000720c */ /* 0x000fe20003fa6270 */
[----:B------:R-:W-:Y:S01]  /*0d30*/  IMAD R11, R2, R14, R11 ;  /* 0x0000000e020b7224 */ /* 0x000fe200078e020b */
[----:B------:R-:W-:Y:S01]  /*0d40*/  @!P4 IADD3 R9, R9, -R2, RZ ;  /* 0x800000020909c210 */ /* 0x000fe20007ffe0ff */
[----:B------:R-:W-:Y:S01]  /*0d50*/  @!P6 IMAD.IADD R8, R8, 0x1, -R2 ;  /* 0x000000010808e824 */ /* 0x000fe200078e0a02 */
[----:B------:R-:W-:Y:S01]  /*0d60*/  ISETP.GE.AND P4, PT, R20, RZ, PT ;  /* 0x000000ff1400720c */ /* 0x000fe20003f86270 */
[----:B------:R-:W-:Y:S01]  /*0d70*/  IMAD.MOV R14, RZ, RZ, -R6 ;  /* 0x000000ffff0e7224 */ /* 0x000fe200078e0a06 */
[C---:B------:R-:W-:Y:S01]  /*0d80*/  ISETP.GT.U32.AND P6, PT, R2.reuse, R9, PT ;  /* 0x000000090200720c */ /* 0x040fe20003fc4070 */
[C---:B------:R-:W-:Y:S01]  /*0d90*/  VIADD R22, R85.reuse, 0x7 ;  /* 0x0000000755167836 */ /* 0x040fe20000000000 */
[----:B------:R-:W-:Y:S01]  /*0da0*/  MOV R6, R15 ;  /* 0x0000000f00067202 */ /* 0x000fe20000000f00 */
[----:B------:R-:W-:Y:S01]  /*0db0*/  IMAD R14, R2, R14, R17 ;  /* 0x0000000e020e7224 */ /* 0x000fe200078e0211 */
[C---:B------:R-:W-:Y:S01]  /*0dc0*/  IADD3 R62, R85.reuse, 0x33, RZ ;  /* 0x00000033553e7810 */ /* 0x040fe20007ffe0ff */
[----:B------:R-:W-:Y:S01]  /*0dd0*/  @!P3 IMAD.IADD R10, R10, 0x1, -R2 ;  /* 0x000000010a0ab824 */ /* 0x000fe200078e0a02 */
[----:B------:R-:W-:Y:S01]  /*0de0*/  IABS R19, R22 ;  /* 0x0000001600137213 */ /* 0x000fe20000000000 */
[----:B------:R-:W-:Y:S01]  /*0df0*/  @!P1 IMAD.MOV R6, RZ, RZ, -R6 ;  /* 0x000000ffff069224 */ /* 0x000fe200078e0a06 */
[C---:B------:R-:W-:Y:S01]  /*0e00*/  ISETP.GT.U32.AND P1, PT, R2.reuse, R11, PT ;  /* 0x0000000b0200720c */ /* 0x040fe20003f24070 */
[----:B------:R-:W-:Y:S01]  /*0e10*/  VIADD R16, R85, 0x8 ;  /* 0x0000000855107836 */ /* 0x000fe20000000000 */
[----:B------:R-:W-:Y:S01]  /*0e20*/  ISETP.GT.U32.AND P3, PT, R2, R10, PT ;  /* 0x0000000a0200720c */ /* 0x000fe20003f64070 */
[----:B------:R-:W-:Y:S01]  /*0e30*/  IMAD.HI.U32 R15, R12, R19, RZ ;  /* 0x000000130c0f7227 */ /* 0x000fe200078e00ff */
[----:B------:R-:W-:-:S02]  /*0e40*/  IABS R65, R62 ;  /* 0x0000003e00417213 */ /* 0x000fc40000000000 */
[----:B------:R-:W-:Y:S01]  /*0e50*/  IABS R17, R16 ;  /* 0x0000001000117213 */ /* 0x000fe20000000000 */
[----:B------:R-:W-:Y:S01]  /*0e60*/  @!P6 IMAD.IADD R9, R9, 0x1, -R2 ;  /* 0x000000010909e824 */ /* 0x000fe200078e0a02 */
[----:B------:R-:W-:Y:S01]  /*0e70*/  ISETP.GT.U32.AND P6, PT, R2, R14, PT ;  /* 0x0000000e0200720c */ /* 0x000fe20003fc4070 */
[----:B------:R-:W-:Y:S01]  /*0e80*/  VIADD R20, R85, 0xa ;  /* 0x0000000a55147836 */ /* 0x000fe20000000000 */
[----:B------:R-:W-:Y:S01]  /*0e90*/  IADD3 R15, -R15, RZ, RZ ;  /* 0x000000ff0f0f7210 */ /* 0x000fe20007ffe1ff */
[----:B------:R-:W-:Y:S01]  /*0ea0*/  @!P2 IMAD.MOV R9, RZ, RZ, -R9 ;  /* 0x000000ffff09a224 */ /* 0x000fe200078e0a09 */
[----:B------:R-:W-:Y:S01]  /*0eb0*/  IADD3 R68, R85, 0x35, RZ ;  /* 0x0000003555447810 */ /* 0x000fe20007ffe0ff */
[----:B------:R-:W-:Y:S01]  /*0ec0*/  @!P0 IMAD.MOV R8, RZ, RZ, -R8 ;  /* 0x000000ffff088224 */ /* 0x000fe200078e0a08 */
[----:B------:R-:W-:Y:S01]  /*0ed0*/  @!P1 IADD3 R11, R11, -R2, RZ ;  /* 0x800000020b0b9210 */ /* 0x000fe20007ffe0ff */
[----:B------:R-:W-:Y:S01]  /*0ee0*/  @!P3 IMAD.IADD R10, R10, 0x1, -R2 ;  /* 0x000000010a0ab824 */ /* 0x000fe200078e0a02 */
[----:B------:R-:W-:Y:S01]  /*0ef0*/  ISETP.GE.AND P1, PT, R16, RZ, PT ;  /* 0x000000ff1000720c */ /* 0x000fe20003f26270 */
[----:B------:R-:W-:Y:S01]  /*0f00*/  IMAD.HI.U32 R16, R12, R17, RZ ;  /* 0x000000110c107227 */ /* 0x000fe200078e00ff */
[----:B------:R-:W-:-:S02]  /*0f10*/  ISETP.GE.AND P0, PT, R21, RZ, PT ;  /* 0x000000ff1500720c */ /* 0x000fc40003f06270 */
[----:B------:R-:W-:Y:S01]  /*0f20*/  ISETP.GE.AND P3, PT, R22, RZ, PT ;  /* 0x000000ff1600720c */ /* 0x000fe20003f66270 */
[----:B------:R-:W-:Y:S01]  /*0f30*/  @!P6 IMAD.IADD R14, R14, 0x1, -R2 ;  /* 0x000000010e0ee824 */ /* 0x000fe200078e0a02 */
[C---:B------:R-:W-:Y:S01]  /*0f40*/  ISETP.GT.U32.AND P6, PT, R2.reuse, R11, PT ;  /* 0x0000000b0200720c */ /* 0x040fe20003fc4070 */
[----:B------:R-:W-:Y:S01]  /*0f50*/  IMAD R15, R2, R15, R19 ;  /* 0x0000000f020f7224 */ /* 0x000fe200078e0213 */
[----:B------:R-:W-:Y:S01]  /*0f60*/  IADD3 R16, -R16, RZ, RZ ;  /* 0x000000ff10107210 */ /* 0x000fe20007ffe1ff */
[----:B------:R-:W-:Y:S01]  /*0f70*/  @!P4 IMAD.MOV R10, RZ, RZ, -R10 ;  /* 0x000000ffff0ac224 */ /* 0x000fe200078e0a0a */
[C---:B------:R-:W-:Y:S01]  /*0f80*/  ISETP.GT.U32.AND P2, PT, R2.reuse, R14, PT ;  /* 0x0000000e0200720c */ /* 0x040fe20003f44070 */
[C---:B------:R-:W-:Y:S01]  /*0f90*/  VIADD R19, R85.reuse, 0x9 ;  /* 0x0000000955137836 */ /* 0x040fe20000000000 */
[C---:B------:R-:W-:Y:S01]  /*0fa0*/  ISETP.GT.U32.AND P4, PT, R2.reuse, R15, PT ;  /* 0x0000000f0200720c */ /* 0x040fe20003f84070 */
[C---:B------:R-:W-:Y:S01]  /*0fb0*/  IMAD R16, R2.reuse, R16, R17 ;  /* 0x0000001002107224 */ /* 0x040fe200078e0211 */
[C---:B------:R-:W-:Y:S01]  /*0fc0*/  IADD3 R22, R85.reuse, 0xb, RZ ;  /* 0x0000000b55167810 */ /* 0x040fe20007ffe0ff */
[C---:B------:R-:W-:Y:S01]  /*0fd0*/  VIADD R24, R85.reuse, 0xc ;  /* 0x0000000c55187836 */ /* 0x040fe20000000000 */
[----:B------:R-:W-:Y:S01]  /*0fe0*/  IABS R21, R19 ;  /* 0x0000001300157213 */ /* 0x000fe20000000000 */
[----:B------:R-:W-:Y:S01]  /*0ff0*/  VIADD R26, R85, 0xd ;  /* 0x0000000d551a7836 */ /* 0x000fe20000000000 */
[----:B------:R-:W-:Y:S01]  /*1000*/  IABS R23, R20 ;  /* 0x0000001400177213 */ /* 0x000fe20000000000 */
[----:B------:R-:W-:Y:S01]  /*1010*/  @!P6 IMAD.IADD R11, R11, 0x1, -R2 ;  /* 0x000000010b0be824 */ /* 0x000fe200078e0a02 */
[----:B------:R-:W-:Y:S01]  /*1020*/  ISETP.GT.U32.AND P6, PT, R2, R16, PT ;  /* 0x000000100200720c */ /* 0x000fe20003fc4070 */
[----:B------:R-:W-:Y:S01]  /*1030*/  IMAD.HI.U32 R17, R12, R21, RZ ;  /* 0x000000150c117227 */ /* 0x000fe200078e00ff */
[----:B------:R-:W-:-:S02]  /*1040*/  IABS R25, R22 ;  /* 0x0000001600197213 */ /* 0x000fc40000000000 */
[-C--:B------:R-:W-:Y:S01]  /*1050*/  @!P2 IADD3 R14, R14, -R2.reuse, RZ ;  /* 0x800000020e0ea210 */ /* 0x080fe20007ffe0ff */
[C---:B------:R-:W-:Y:S01]  /*1060*/  IMAD.HI.U32 R18, R12.reuse, R23, RZ ;  /* 0x000000170c127227 */ /* 0x040fe200078e00ff */
[----:B------:R-:W-:Y:S02]  /*1070*/  @!P4 IADD3 R15, R15, -R2, RZ ;  /* 0x800000020f0fc210 */ /* 0x000fe40007ffe0ff */
[----:B------:R-:W-:Y:S01]  /*1080*/  @!P5 IADD3 R11, -R11, RZ, RZ ;  /* 0x000000ff0b0bd210 */ /* 0x000fe20007ffe1ff */
[----:B------:R-:W-:Y:S01]  /*1090*/  IMAD.MOV R17, RZ, RZ, -R17 ;  /* 0x000000ffff117224 */ /* 0x000fe200078e0a11 */
[----:B------:R-:W-:Y:S01]  /*10a0*/  ISETP.GE.AND P2, PT, R19, RZ, PT ;  /* 0x000000ff1300720c */ /* 0x000fe20003f46270 */
[----:B------:R-:W-:Y:S01]  /*10b0*/  IMAD.HI.U32 R19, R12, R25, RZ ;  /* 0x000000190c137227 */ /* 0x000fe200078e00ff */
[----:B------:R-:W-:Y:S02]  /*10c0*/  ISETP.GE.AND P4, PT, R20, RZ, PT ;  /* 0x000000ff1400720c */ /* 0x000fe40003f86270 */
[----:B------:R-:W-:Y:S01]  /*10d0*/  IABS R67, R68 ;  /* 0x0000004400437213 */ /* 0x000fe20000000000 */
[----:B------:R-:W-:Y:S01]  /*10e0*/  @!P6 IMAD.IADD R16, R16, 0x1, -R2 ;  /* 0x000000011010e824 */ /* 0x000fe200078e0a02 */
[C---:B------:R-:W-:Y:S01]  /*10f0*/  ISETP.GT.U32.AND P6, PT, R2.reuse, R15, PT ;  /* 0x0000000f0200720c */ /* 0x040fe20003fc4070 */
[----:B------:R-:W-:Y:S01]  /*1100*/  IMAD.MOV R18, RZ, RZ, -R18 ;  /* 0x000000ffff127224 */ /* 0x000fe200078e0a12 */
[----:B------:R-:W-:Y:S01]  /*1110*/  IADD3 R72, R85, 0x37, RZ ;  /* 0x0000003755487810 */ /* 0x000fe20007ffe0ff */
[C---:B------:R-:W-:Y:S01]  /*1120*/  IMAD R17, R2.reuse, R17, R21 ;  /* 0x0000001102117224 */ /* 0x040fe200078e0215 */
[C---:B------:R-:W-:Y:S01]  /*1130*/  ISETP.GT.U32.AND P5, PT, R2.reuse, R16, PT ;  /* 0x000000100200720c */ /* 0x040fe20003fa4070 */
[----:B------:R-:W-:Y:S01]  /*1140*/  IMAD.MOV R19, RZ, RZ, -R19 ;  /* 0x000000ffff137224 */ /* 0x000fe200078e0a13 */
[----:B------:R-:W-:Y:S01]  /*1150*/  IABS R71, R72 ;  /* 0x0000004800477213 */ /* 0x000fe20000000000 */
[C---:B------:R-:W-:Y:S01]  /*1160*/  IMAD R18, R2.reuse, R18, R23 ;  /* 0x0000001202127224 */ /* 0x040fe200078e0217 */
[----:B------:R-:W-:Y:S01]  /*1170*/  IABS R23, R24 ;  /* 0x0000001800177213 */ /* 0x000fe20000000000 */
[----:B------:R-:W-:Y:S01]  /*1180*/  @!P0 IMAD.MOV R14, RZ, RZ, -R14 ;  /* 0x000000ffff0e8224 */ /* 0x000fe200078e0a0e */
[C---:B------:R-:W-:Y:S01]  /*1190*/  ISETP.GT.U32.AND P0, PT, R2.reuse, R17, PT ;  /* 0x000000110200720c */ /* 0x040fe20003f04070 */
[----:B------:R-:W-:Y:S01]  /*11a0*/  IMAD R19, R2, R19, R25 ;  /* 0x0000001302137224 */ /* 0x000fe200078e0219 */
[----:B------:R-:W-:Y:S01]  /*11b0*/  IABS R25, R26 ;  /* 0x0000001a00197213 */ /* 0x000fe20000000000 */
[----:B------:R-:W-:Y:S01]  /*11c0*/  IMAD.HI.U32 R20, R12, R23, RZ ;  /* 0x000000170c147227 */ /* 0x000fe200078e00ff */
[----:B------:R-:W-:-:S02]  /*11d0*/  @!P6 IADD3 R15, R15, -R2, RZ ;  /* 0x800000020f0fe210 */ /* 0x000fc40007ffe0ff */
[----:B------:R-:W-:Y:S01]  /*11e0*/  ISETP.GT.U32.AND P6, PT, R2, R18, PT ;  /* 0x000000120200720c */ /* 0x000fe20003fc4070 */
[--C-:B------:R-:W-:Y:S01]  /*11f0*/  @!P5 IMAD.IADD R16, R16, 0x1, -R2.reuse ;  /* 0x000000011010d824 */ /* 0x100fe200078e0a02 */
[----:B------:R-:W-:Y:S01]  /*1200*/  ISETP.GT.U32.AND P5, PT, R2, R19, PT ;  /* 0x000000130200720c */ /* 0x000fe20003fa4070 */
[----:B------:R-:W-:Y:S01]  /*1210*/  IMAD.HI.U32 R21, R12, R25, RZ ;  /* 0x000000190c157227 */ /* 0x000fe200078e00ff */
[----:B------:R-:W-:Y:S02]  /*1220*/  IADD3 R20, -R20, RZ, RZ ;  /* 0x000000ff14147210 */ /* 0x000fe40007ffe1ff */
[----:B------:R-:W-:Y:S01]  /*1230*/  IADD3 R78, R85, 0x3a, RZ ;  /* 0x0000003a554e7810 */ /* 0x000fe20007ffe0ff */
[----:B------:R-:W-:Y:S01]  /*1240*/  @!P0 IMAD.IADD R17, R17, 0x1, -R2 ;  /* 0x0000000111118824 */ /* 0x000fe200078e0a02 */
[----:B------:R-:W-:Y:S01]  /*1250*/  ISETP.GE.AND P0, PT, R22, RZ, PT ;  /* 0x000000ff1600720c */ /* 0x000fe20003f06270 */
[----:B------:R-:W-:Y:S01]  /*1260*/  IMAD.MOV R21, RZ, RZ, -R21 ;  /* 0x000000ffff157224 */ /* 0x000fe200078e0a15 */
[----:B------:R-:W-:Y:S01]  /*1270*/  IABS R81, R85 ;  /* 0x0000005500517213 */ /* 0x000fe20000000000 */
[----:B------:R-:W-:-:S02]  /*1280*/  IMAD R20, R2, R20, R23 ;  /* 0x0000001402147224 */ /* 0x000fc400078e0217 */
[----:B------:R-:W-:Y:S01]  /*1290*/  @!P6 IMAD.IADD R18, R18, 0x1, -R2 ;  /* 0x000000011212e824 */ /* 0x000fe200078e0a02 */
[C---:B------:R-:W-:Y:S01]  /*12a0*/  ISETP.GT.U32.AND P6, PT, R2.reuse, R17, PT ;  /* 0x000000110200720c */ /* 0x040fe20003fc4070 */
[----:B------:R-:W-:Y:S01]  /*12b0*/  IMAD R21, R2, R21, R25 ;  /* 0x0000001502157224 */ /* 0x000fe200078e0219 */
[----:B------:R-:W-:Y:S01]  /*12c0*/  @!P5 IADD3 R19, R19, -R2, RZ ;  /* 0x800000021313d210 */ /* 0x000fe20007ffe0ff */
[----:B------:R-:W-:Y:S01]  /*12d0*/  IMAD.HI.U32 R22, R12, R27, RZ ;  /* 0x0000001b0c167227 */ /* 0x000fe200078e00ff */
[----:B------:R-:W-:-:S03]  /*12e0*/  ISETP.GT.U32.AND P5, PT, R2, R18, PT ;  /* 0x000000120200720c */ /* 0x000fc60003fa4070 */
[C---:B------:R-:W-:Y:S02]  /*12f0*/  VIADD R30, R85.reuse, 0xf ;  /* 0x0000000f551e7836 */ /* 0x040fe40000000000 */
[----:B------:R-:W-:Y:S02]  /*1300*/  IMAD.MOV R22, RZ, RZ, -R22 ;  /* 0x000000ffff167224 */ /* 0x000fe400078e0a16 */
[----:B------:R-:W-:Y:S01]  /*1310*/  VIADD R31, R85, 0x10 ;  /* 0x00000010551f7836 */ /* 0x000fe20000000000 */
[----:B------:R-:W-:Y:S01]  /*1320*/  IABS R29, R30 ;  /* 0x0000001e001d7213 */ /* 0x000fe20000000000 */
[C---:B------:R-:W-:Y:S01]  /*1330*/  IMAD R22, R2.reuse, R22, R27 ;  /* 0x0000001602167224 */ /* 0x040fe200078e021b */
[----:B------:R-:W-:Y:S01]  /*1340*/  @!P6 IADD3 R17, R17, -R2, RZ ;  /* 0x800000021111e210 */ /* 0x000fe20007ffe0ff */
[----:B------:R-:W-:Y:S01]  /*1350*/  @!P1 IMAD.MOV R16, RZ, RZ, -R16 ;  /* 0x000000ffff109224 */ /* 0x000fe200078e0a10 */
[----:B------:R-:W-:Y:S01]  /*1360*/  ISETP.GT.U32.AND P6, PT, R2, R20, PT ;  /* 0x000000140200720c */ /* 0x000fe20003fc4070 */
[----:B------:R-:W-:Y:S01]  /*1370*/  @!P5 IMAD.IADD R18, R18, 0x1, -R2 ;  /* 0x000000011212d824 */ /* 0x000fe200078e0a02 */
[----:B------:R-:W-:Y:S01]  /*1380*/  ISETP.GT.U32.AND P5, PT, R2, R21, PT ;  /* 0x000000150200720c */ /* 0x000fe20003fa4070 */
[----:B------:R-:W-:Y:S01]  /*1390*/  IMAD.HI.U32 R23, R12, R29, RZ ;  /* 0x0000001d0c177227 */ /* 0x000fe200078e00ff */
[----:B------:R-:W-:-:S02]  /*13a0*/  IABS R25, R31 ;  /* 0x0000001f00197213 */ /* 0x000fc40000000000 */
[----:B------:R-:W-:Y:S01]  /*13b0*/  ISETP.GE.AND P1, PT, R24, RZ, PT ;  /* 0x000000ff1800720c */ /* 0x000fe20003f26270 */
[----:B------:R-:W-:Y:S01]  /*13c0*/  @!P3 IMAD.MOV R15, RZ, RZ, -R15 ;  /* 0x000000ffff0fb224 */ /* 0x000fe200078e0a0f */
[----:B------:R-:W-:Y:S01]  /*13d0*/  IADD3 R23, -R23, RZ, RZ ;  /* 0x000000ff17177210 */ /* 0x000fe20007ffe1ff */
[----:B------:R-:W-:Y:S01]  /*13e0*/  IMAD.HI.U32 R24, R12, R25, RZ ;  /* 0x000000190c187227 */ /* 0x000fe200078e00ff */
[----:B------:R-:W-:Y:S02]  /*13f0*/  ISETP.GT.U32.AND P3, PT, R2, R19, PT ;  /* 0x000000130200720c */ /* 0x000fe40003f64070 */
[----:B------:R-:W-:Y:S01]  /*1400*/  @!P2 IADD3 R17, -R17, RZ, RZ ;  /* 0x000000ff1111a210 */ /* 0x000fe20007ffe1ff */
[--C-:B------:R-:W-:Y:S01]  /*1410*/  @!P6 IMAD.IADD R20, R20, 0x1, -R2.reuse ;  /* 0x000000011414e824 */ /* 0x100fe200078e0a02 */
[C---:B------:R-:W-:Y:S01]  /*1420*/  ISETP.GT.U32.AND P6, PT, R2.reuse, R22, PT ;  /* 0x000000160200720c */ /* 0x040fe20003fc4070 */
[----:B------:R-:W-:Y:S02]  /*1430*/  @!P5 IMAD.IADD R21, R21, 0x1, -R2 ;  /* 0x000000011515d824 */ /* 0x000fe400078e0a02 */
[C---:B------:R-:W-:Y:S01]  /*1440*/  IMAD R23, R2.reuse, R23, R29 ;  /* 0x0000001702177224 */ /* 0x040fe200078e021d */
[C---:B------:R-:W-:Y:S01]  /*1450*/  ISETP.GT.U32.AND P2, PT, R2.reuse, R20, PT ;  /* 0x000000140200720c */ /* 0x040fe20003f44070 */
[----:B------:R-:W-:Y:S01]  /*1460*/  IMAD.MOV R24, RZ, RZ, -R24 ;  /* 0x000000ffff187224 */ /* 0x000fe200078e0a18 */
[C---:B------:R-:W-:Y:S01]  /*1470*/  ISETP.GT.U32.AND P5, PT, R2.reuse, R21, PT ;  /* 0x000000150200720c */ /* 0x040fe20003fa4070 */
[----:B------:R-:W-:Y:S01]  /*1480*/  @!P4 IMAD.MOV R18, RZ, RZ, -R18 ;  /* 0x000000ffff12c224 */ /* 0x000fe200078e0a12 */
[C---:B------:R-:W-:Y:S01]  /*1490*/  ISETP.GT.U32.AND P4, PT, R2.reuse, R23, PT ;  /* 0x000000170200720c */ /* 0x040fe20003f84070 */
[----:B------:R-:W-:-:S02]  /*14a0*/  IMAD R24, R2, R24, R25 ;  /* 0x0000001802187224 */ /* 0x000fc400078e0219 */
[--C-:B------:R-:W-:Y:S01]  /*14b0*/  @!P3 IMAD.IADD R19, R19, 0x1, -R2.reuse ;  /* 0x000000011313b824 */ /* 0x100fe200078e0a02 */
[----:B------:R-:W-:Y:S01]  /*14c0*/  ISETP.GE.AND P3, PT, R26, RZ, PT ;  /* 0x000000ff1a00720c */ /* 0x000fe20003f66270 */
[C---:B------:R-:W-:Y:S01]  /*14d0*/  VIADD R36, R85.reuse, 0x17 ;  /* 0x0000001755247836 */ /* 0x040fe20000000000 */
[----:B------:R-:W-:Y:S01]  /*14e0*/  @!P6 IADD3 R22, R22, -R2, RZ ;  /* 0x800000021616e210 */ /* 0x000fe20007ffe0ff */
[----:B------:R-:W-:Y:S01]  /*14f0*/  @!P0 IMAD.MOV R19, RZ, RZ, -R19 ;  /* 0x000000ffff138224 */ /* 0x000fe200078e0a13 */
[C---:B------:R-:W-:Y:S01]  /*1500*/  IADD3 R26, R85.reuse, 0x11, RZ ;  /* 0x00000011551a7810 */ /* 0x040fe20007ffe0ff */
[--C-:B------:R-:W-:Y:S01]  /*1510*/  @!P2 IMAD.IADD R20, R20, 0x1, -R2.reuse ;  /* 0x000000011414a824 */ /* 0x100fe200078e0a02 */
[C---:B------:R-:W-:Y:S01]  /*1520*/  ISETP.GT.U32.AND P6, PT, R2.reuse, R22, PT ;  /* 0x000000160200720c */ /* 0x040fe20003fc4070 */
[----:B------:R-:W-:Y:S01]  /*1530*/  VIADD R34, R85, 0x16 ;  /* 0x0000001655227836 */ /* 0x000fe20000000000 */
[----:B------:R-:W-:Y:S01]  /*1540*/  @!P5 IADD3 R21, R21, -R2, RZ ;  /* 0x800000021515d210 */ /* 0x000fe20007ffe0ff */
[----:B------:R-:W-:Y:S01]  /*1550*/  @!P4 IMAD.IADD R23, R23, 0x1, -R2 ;  /* 0x000000011717c824 */ /* 0x000fe200078e0a02 */
[----:B------:R-:W-:Y:S01]  /*1560*/  ISETP.GT.U32.AND P5, PT, R2, R24, PT ;  /* 0x000000180200720c */ /* 0x000fe20003fa4070 */
[C---:B------:R-:W-:Y:S01]  /*1570*/  VIADD R38, R85.reuse, 0x18 ;  /* 0x0000001855267836 */ /* 0x040fe20000000000 */
[----:B------:R-:W-:Y:S01]  /*1580*/  IABS R27, R26 ;  /* 0x0000001a001b7213 */ /* 0x000fe20000000000 */
[----:B------:R-:W-:Y:S01]  /*1590*/  @!P3 IMAD.MOV R21, RZ, RZ, -R21 ;  /* 0x000000ffff15b224 */ /* 0x000fe200078e0a15 */
[----:B------:R-:W-:Y:S01]  /*15a0*/  @!P1 IADD3 R20, -R20, RZ, RZ ;  /* 0x000000ff14149210 */ /* 0x000fe20007ffe1ff */
[----:B------:R-:W-:Y:S01]  /*15b0*/  VIADD R41, R85, 0x1a ;  /* 0x0000001a55297836 */ /* 0x000fe20000000000 */
[----:B------:R-:W-:Y:S01]  /*15c0*/  ISETP.GT.U32.AND P1, PT, R2, R23, PT ;  /* 0x000000170200720c */ /* 0x000fe20003f24070 */
[----:B------:R-:W-:Y:S01]  /*15d0*/  IMAD.HI.U32 R25, R12, R27, RZ ;  /* 0x0000001b0c197227 */ /* 0x000fe200078e00ff */
[----:B------:R-:W-:-:S02]  /*15e0*/  ISETP.GE.AND P4, PT, R31, RZ, PT ;  /* 0x000000ff1f00720c */ /* 0x000fc40003f86270 */
[----:B------:R-:W-:Y:S01]  /*15f0*/  ISETP.GE.AND P2, PT, R30, RZ, PT ;  /* 0x000000ff1e00720c */ /* 0x000fe20003f46270 */
[--C-:B------:R-:W-:Y:S01]  /*1600*/  @!P6 IMAD.IADD R22, R22, 0x1, -R2.reuse ;  /* 0x000000011616e824 */ /* 0x100fe200078e0a02 */
[----:B------:R-:W-:Y:S01]  /*1610*/  ISETP.GE.AND P6, PT, R26, RZ, PT ;  /* 0x000000ff1a00720c */ /* 0x000fe20003fc6270 */
[C---:B------:R-:W-:Y:S01]  /*1620*/  VIADD R26, R85.reuse, 0x12 ;  /* 0x00000012551a7836 */ /* 0x040fe20000000000 */
[----:B------:R-:W-:Y:S01]  /*1630*/  ISETP.GE.AND P0, PT, R28, RZ, PT ;  /* 0x000000ff1c00720c */ /* 0x000fe20003f06270 */
[--C-:B------:R-:W-:Y:S01]  /*1640*/  @!P5 IMAD.IADD R24, R24, 0x1, -R2.reuse ;  /* 0x000000011818d824 */ /* 0x100fe200078e0a02 */
[----:B------:R-:W-:Y:S01]  /*1650*/  IADD3 R30, R85, 0x15, RZ ;  /* 0x00000015551e7810 */ /* 0x000fe20007ffe0ff */
[----:B------:R-:W-:Y:S01]  /*1660*/  IMAD.MOV R25, RZ, RZ, -R25 ;  /* 0x000000ffff197224 */ /* 0x000fe200078e0a19 */
[----:B------:R-:W-:Y:S01]  /*1670*/  IABS R29, R26 ;  /* 0x0000001a001d7213 */ /* 0x000fe20000000000 */
[----:B------:R-:W-:Y:S01]  /*1680*/  @!P1 IMAD.IADD R23, R23, 0x1, -R2 ;  /* 0x0000000117179824 */ /* 0x000fe200078e0a02 */
[C---:B------:R-:W-:Y:S01]  /*1690*/  ISETP.GT.U32.AND P5, PT, R2.reuse, R24, PT ;  /* 0x000000180200720c */ /* 0x040fe20003fa4070 */
[----:B------:R-:W-:Y:S01]  /*16a0*/  IMAD R25, R2, R25, R27 ;  /* 0x0000001902197224 */ /* 0x000fe200078e021b */
[----:B------:R-:W-:Y:S01]  /*16b0*/  ISETP.GE.AND P3, PT, R26, RZ, PT ;  /* 0x000000ff1a00720c */ /* 0x000fe20003f66270 */
[----:B------:R-:W-:Y:S01]  /*16c0*/  IMAD.HI.U32 R26, R12, R29, RZ ;  /* 0x0000001d0c1a7227 */ /* 0x000fe200078e00ff */
[----:B------:R-:W-:-:S02]  /*16d0*/  IADD3 R27, R85, 0x13, RZ ;  /* 0x00000013551b7810 */ /* 0x000fc40007ffe0ff */
[C---:B------:R-:W-:Y:S01]  /*16e0*/  ISETP.GT.U32.AND P1, PT, R2.reuse, R25, PT ;  /* 0x000000190200720c */ /* 0x040fe20003f24070 */
[----:B------:R-:W-:Y:S01]  /*16f0*/  IMAD.MOV R26, RZ, RZ, -R26 ;  /* 0x000000ffff1a7224 */ /* 0x000fe200078e0a1a */
[----:B------:R-:W-:Y:S01]  /*1700*/  IABS R35, R30 ;  /* 0x0000001e00237213 */ /* 0x000fe20000000000 */
[----:B------:R-:W-:Y:S01]  /*1710*/  VIADD R28, R85, 0x14 ;  /* 0x00000014551c7836 */ /* 0x000fe20000000000 */
[----:B------:R-:W-:Y:S01]  /*1720*/  IABS R31, R27 ;  /* 0x0000001b001f7213 */ /* 0x000fe20000000000 */
[----:B------:R-:W-:Y:S01]  /*1730*/  IMAD R26, R2, R26, R29 ;  /* 0x0000001a021a7224 */ /* 0x000fe200078e021d */
[----:B------:R-:W-:Y:S01]  /*1740*/  @!P0 IADD3 R22, -R22, RZ, RZ ;  /* 0x000000ff16168210 */ /* 0x000fe20007ffe1ff */
[----:B------:R-:W-:Y:S01]  /*1750*/  @!P5 IMAD.IADD R24, R24, 0x1, -R2 ;  /* 0x000000011818d824 */ /* 0x000fe200078e0a02 */
[----:B------:R-:W-:Y:S01]  /*1760*/  IABS R33, R28 ;  /* 0x0000001c00217213 */ /* 0x000fe20000000000 */
[----:B------:R-:W-:Y:S01]  /*1770*/  @!P2 IMAD.MOV R23, RZ, RZ, -R23 ;  /* 0x000000ffff17a224 */ /* 0x000fe200078e0a17 */
[----:B------:R-:W-:Y:S01]  /*1780*/  ISETP.GE.AND P2, PT, R28, RZ, PT ;  /* 0x000000ff1c00720c */ /* 0x000fe20003f46270 */
[----:B------:R-:W-:Y:S01]  /*1790*/  @!P4 IMAD.MOV R24, RZ, RZ, -R24 ;  /* 0x000000ffff18c224 */ /* 0x000fe200078e0a18 */
[----:B------:R-:W-:Y:S01]  /*17a0*/  ISETP.GT.U32.AND P4, PT, R2, R26, PT ;  /* 0x0000001a0200720c */ /* 0x000fe20003f84070 */
[----:B------:R-:W-:Y:S01]  /*17b0*/  IMAD.HI.U32 R28, R12, R33, RZ ;  /* 0x000000210c1c7227 */ /* 0x000fe200078e00ff */
[----:B------:R-:W-:-:S02]  /*17c0*/  @!P1 IADD3 R25, R25, -R2, RZ ;  /* 0x8000000219199210 */ /* 0x000fc40007ffe0ff */
[----:B------:R-:W-:Y:S01]  /*17d0*/  ISETP.GE.AND P0, PT, R27, RZ, PT ;  /* 0x000000ff1b00720c */ /* 0x000fe20003f06270 */
[----:B------:R-:W-:Y:S01]  /*17e0*/  IMAD.HI.U32 R29, R12, R35, RZ ;  /* 0x000000230c1d7227 */ /* 0x000fe200078e00ff */
[----:B------:R-:W-:Y:S02]  /*17f0*/  ISETP.GT.U32.AND P1, PT, R2, R25, PT ;  /* 0x000000190200720c */ /* 0x000fe40003f24070 */
[----:B------:R-:W-:Y:S01]  /*1800*/  IADD3 R28, -R28, RZ, RZ ;  /* 0x000000ff1c1c7210 */ /* 0x000fe20007ffe1ff */
[----:B------:R-:W-:Y:S01]  /*1810*/  IMAD.HI.U32 R27, R12, R31, RZ ;  /* 0x0000001f0c1b7227 */ /* 0x000fe200078e00ff */
[----:B------:R-:W-:Y:S02]  /*1820*/  IABS R32, R38 ;  /* 0x0000002600207213 */ /* 0x000fe40000000000 */
[----:B------:R-:W-:Y:S01]  /*1830*/  ISETP.GE.AND P5, PT, R30, RZ, PT ;  /* 0x000000ff1e00720c */ /* 0x000fe20003fa6270 */
[----:B------:R-:W-:Y:S01]  /*1840*/  @!P4 IMAD.IADD R26, R26, 0x1, -R2 ;  /* 0x000000011a1ac824 */ /* 0x000fe200078e0a02 */
[----:B------:R-:W-:Y:S01]  /*1850*/  IABS R39, R41 ;  /* 0x0000002900277213 */ /* 0x000fe20000000000 */
[C---:B------:R-:W-:Y:S01]  /*1860*/  IMAD R28, R2.reuse, R28, R33 ;  /* 0x0000001c021c7224 */ /* 0x040fe200078e0221 */
[----:B------:R-:W-:Y:S01]  /*1870*/  IABS R33, R34 ;  /* 0x0000002200217213 */ /* 0x000fe20000000000 */
[----:B------:R-:W-:Y:S01]  /*1880*/  IMAD.MOV R29, RZ, RZ, -R29 ;  /* 0x000000ffff1d7224 */ /* 0x000fe200078e0a1d */
[C---:B------:R-:W-:Y:S01]  /*1890*/  ISETP.GT.U32.AND P4, PT, R2.reuse, R26, PT ;  /* 0x0000001a0200720c */ /* 0x040fe20003f84070 */
[----:B------:R-:W-:Y:S01]  /*18a0*/  IMAD.MOV R27, RZ, RZ, -R27 ;  /* 0x000000ffff1b7224 */ /* 0x000fe200078e0a1b */
[----:B------:R-:W-:Y:S01]  /*18b0*/  @!P1 IADD3 R25, R25, -R2, RZ ;  /* 0x8000000219199210 */ /* 0x000fe20007ffe0ff */
[C---:B------:R-:W-:Y:S01]  /*18c0*/  IMAD R29, R2.reuse, R29, R35 ;  /* 0x0000001d021d7224 */ /* 0x040fe200078e0223 */
[----:B------:R-:W-:Y:S01]  /*18d0*/  IABS R35, R36 ;  /* 0x0000002400237213 */ /* 0x000fe20000000000 */
[----:B------:R-:W-:Y:S01]  /*18e0*/  IMAD R27, R2, R27, R31 ;  /* 0x0000001b021b7224 */ /* 0x000fe200078e021f */
[----:B------:R-:W-:Y:S01]  /*18f0*/  @!P6 IADD3 R25, -R25, RZ, RZ ;  /* 0x000000ff1919e210 */ /* 0x000fe20007ffe1ff */
[----:B------:R-:W-:Y:S01]  /*1900*/  IMAD.HI.U32 R30, R12, R33, RZ ;  /* 0x000000210c1e7227 */ /* 0x000fe200078e00ff */
[----:B------:R-:W-:-:S02]  /*1910*/  ISETP.GT.U32.AND P6, PT, R2, R28, PT ;  /* 0x0000001c0200720c */ /* 0x000fc40003fc4070 */
[----:B------:R-:W-:Y:S01]  /*1920*/  ISETP.GT.U32.AND P1, PT, R2, R27, PT ;  /* 0x0000001b0200720c */ /* 0x000fe20003f24070 */
[----:B------:R-:W-:Y:S01]  /*1930*/  IMAD.HI.U32 R31, R12, R35, RZ ;  /* 0x000000230c1f7227 */ /* 0x000fe200078e00ff */
[----:B------:R-:W-:-:S03]  /*1940*/  IADD3 R30, -R30, RZ, RZ ;  /* 0x000000ff1e1e7210 */ /* 0x000fc60007ffe1ff */
[--C-:B------:R-:W-:Y:S01]  /*1950*/  @!P4 IMAD.IADD R26, R26, 0x1, -R2.reuse ;  /* 0x000000011a1ac824 */ /* 0x100fe200078e0a02 */
[C---:B------:R-:W-:Y:S01]  /*1960*/  ISETP.GT.U32.AND P4, PT, R2.reuse, R29, PT ;  /* 0x0000001d0200720c */ /* 0x040fe20003f84070 */
[----:B------:R-:W-:Y:S02]  /*1970*/  IMAD.MOV R31, RZ, RZ, -R31 ;  /* 0x000000ffff1f7224 */ /* 0x000fe400078e0a1f */
[----:B------:R-:W-:Y:S02]  /*1980*/  IMAD R30, R2, R30, R33 ;  /* 0x0000001e021e7224 */ /* 0x000fe400078e0221 */
[--C-:B------:R-:W-:Y:S02]  /*1990*/  @!P6 IMAD.IADD R28, R28, 0x1, -R2.reuse ;  /* 0x000000011c1ce824 */ /* 0x100fe400078e0a02 */
[C---:B------:R-:W-:Y:S01]  /*19a0*/  IMAD R31, R2.reuse, R31, R35 ;  /* 0x0000001f021f7224 */ /* 0x040fe200078e0223 */
[----:B------:R-:W-:Y:S01]  /*19b0*/  MOV R35, R32 ;  /* 0x0000002000237202 */ /* 0x000fe20000000f00 */
[----:B------:R-:W-:Y:S01]  /*19c0*/  @!P1 IMAD.IADD R27, R27, 0x1, -R2 ;  /* 0x000000011b1b9824 */ /* 0x000fe200078e0a02 */
[----:B------:R-:W-:Y:S01]  /*19d0*/  ISETP.GT.U32.AND P6, PT, R2, R28, PT ;  /* 0x0000001c0200720c */ /* 0x000fe20003fc4070 */
[----:B------:R-:W-:-:S03]  /*19e0*/  IMAD.HI.U32 R33, R12, R37, RZ ;  /* 0x000000250c217227 */ /* 0x000fc600078e00ff */
[----:B------:R-:W-:Y:S01]  /*19f0*/  ISETP.GT.U32.AND P1, PT, R2, R27, PT ;  /* 0x0000001b0200720c */ /* 0x000fe20003f24070 */
[----:B------:R-:W-:Y:S02]  /*1a00*/  @!P4 IMAD.IADD R29, R29, 0x1, -R2 ;  /* 0x000000011d1dc824 */ /* 0x000fe400078e0a02 */
[----:B------:R-:W-:-:S03]  /*1a10*/  IMAD.HI.U32 R32, R12, R35, RZ ;  /* 0x000000230c207227 */ /* 0x000fc600078e00ff */
[----:B------:R-:W-:Y:S01]  /*1a20*/  ISETP.GT.U32.AND P4, PT, R2, R29, PT ;  /* 0x0000001d0200720c */ /* 0x000fe20003f84070 */
[----:B------:R-:W-:Y:S01]  /*1a30*/  IMAD.MOV R33, RZ, RZ, -R33 ;  /* 0x000000ffff217224 */ /* 0x000fe200078e0a21 */
[----:B------:R-:W-:Y:S01]  /*1a40*/  IADD3 R32, -R32, RZ, RZ ;  /* 0x000000ff20207210 */ /* 0x000fe20007ffe1ff */
[----:B------:R-:W-:Y:S01]  /*1a50*/  @!P3 IMAD.MOV R26, RZ, RZ, -R26 ;  /* 0x000000ffff1ab224 */ /* 0x000fe200078e0a1a */
[----:B------:R-:W-:Y:S01]  /*1a60*/  @!P6 IADD3 R28, R28, -R2, RZ ;  /* 0x800000021c1ce210 */ /* 0x000fe20007ffe0ff */
[C---:B------:R-:W-:Y:S01]  /*1a70*/  IMAD R33, R2.reuse, R33, R37 ;  /* 0x0000002102217224 */ /* 0x040fe200078e0225 */
[C---:B------:R-:W-:Y:S01]  /*1a80*/  ISETP.GT.U32.AND P6, PT, R2.reuse, R31, PT ;  /* 0x0000001f0200720c */ /* 0x040fe20003fc4070 */
[----:B------:R-:W-:Y:S01]  /*1a90*/  IMAD R32, R2, R32, R35 ;  /* 0x0000002002207224 */ /* 0x000fe200078e0223 */
[----:B------:R-:W-:Y:S01]  /*1aa0*/  ISETP.GE.AND P3, PT, R34, RZ, PT ;  /* 0x000000ff2200720c */ /* 0x000fe20003f66270 */
[----:B------:R-:W-:Y:S01]  /*1ab0*/  @!P1 IMAD.IADD R27, R27, 0x1, -R2 ;  /* 0x000000011b1b9824 */ /* 0x000fe200078e0a02 */
[----:B------:R-:W-:Y:S01]  /*1ac0*/  ISETP.GT.U32.AND P1, PT, R2, R30, PT ;  /* 0x0000001e0200720c */ /* 0x000fe20003f24070 */
[----:B------:R-:W-:Y:S01]  /*1ad0*/  @!P2 IMAD.MOV R28, RZ, RZ, -R28 ;  /* 0x000000ffff1ca224 */ /* 0x000fe200078e0a1c */
[----:B------:R-:W-:Y:S01]  /*1ae0*/  ISETP.GE.AND P2, PT, R38, RZ, PT ;  /* 0x000000ff2600720c */ /* 0x000fe20003f46270 */
[----:B------:R-:W-:Y:S01]  /*1af0*/  @!P4 IMAD.IADD R29, R29, 0x1, -R2 ;  /* 0x000000011d1dc824 */ /* 0x000fe200078e0a02 */
[----:B------:R-:W-:Y:S01]  /*1b00*/  ISETP.GT.U32.AND P4, PT, R2, R32, PT ;  /* 0x000000200200720c */ /* 0x000fe20003f84070 */
[----:B------:R-:W-:-:S02]  /*1b10*/  VIADD R38, R85, 0x1b ;  /* 0x0000001b55267836 */ /* 0x000fc40000000000 */
[----:B------:R-:W-:Y:S01]  /*1b20*/  IMAD.HI.U32 R34, R12, R39, RZ ;  /* 0x000000270c227227 */ /* 0x000fe200078e00ff */
[----:B------:R-:W-:Y:S02]  /*1b30*/  @!P5 IADD3 R29, -R29, RZ, RZ ;  /* 0x000000ff1d1dd210 */ /* 0x000fe40007ffe1ff */
[----:B------:R-:W-:Y:S01]  /*1b40*/  ISETP.GT.U32.AND P5, PT, R2, R33, PT ;  /* 0x000000210200720c */ /* 0x000fe20003fa4070 */
[----:B------:R-:W-:Y:S01]  /*1b50*/  @!P0 IMAD.MOV R27, RZ, RZ, -R27 ;  /* 0x000000ffff1b8224 */ /* 0x000fe200078e0a1b */
[----:B------:R-:W-:Y:S01]  /*1b60*/  @!P6 IADD3 R31, R31, -R2, RZ ;  /* 0x800000021f1fe210 */ /* 0x000fe20007ffe0ff */
[--C-:B------:R-:W-:Y:S01]  /*1b70*/  @!P1 IMAD.IADD R30, R30, 0x1, -R2.reuse ;  /* 0x000000011e1e9824 */ /* 0x100fe200078e0a02 */
[----:B------:R-:W-:Y:S01]  /*1b80*/  IABS R37, R38 ;  /* 0x0000002600257213 */ /* 0x000fe20000000000 */
[----:B------:R-:W-:Y:S01]  /*1b90*/  VIADD R42, R85, 0x1d ;  /* 0x0000001d552a7836 */ /* 0x000fe20000000000 */
[----:B------:R-:W-:Y:S01]  /*1ba0*/  ISETP.GT.U32.AND P6, PT, R2, R31, PT ;  /* 0x0000001f0200720c */ /* 0x000fe20003fc4070 */
[----:B------:R-:W-:Y:S01]  /*1bb0*/  @!P4 IMAD.IADD R32, R32, 0x1, -R2 ;  /* 0x000000012020c824 */ /* 0x000fe200078e0a02 */
[----:B------:R-:W-:Y:S01]  /*1bc0*/  IADD3 R34, -R34, RZ, RZ ;  /* 0x000000ff22227210 */ /* 0x000fe20007ffe1ff */
[----:B------:R-:W-:Y:S01]  /*1bd0*/  IMAD.HI.U32 R35, R12, R37, RZ ;  /* 0x000000250c237227 */ /* 0x000fe200078e00ff */
[----:B------:R-:W-:-:S02]  /*1be0*/  ISETP.GT.U32.AND P0, PT, R2, R30, PT ;  /* 0x0000001e0200720c */ /* 0x000fc40003f04070 */
[----:B------:R-:W-:Y:S01]  /*1bf0*/  ISETP.GE.AND P1, PT, R36, RZ, PT ;  /* 0x000000ff2400720c */ /* 0x000fe20003f26270 */
[C---:B------:R-:W-:Y:S01]  /*1c00*/  IMAD R34, R2.reuse, R34, R39 ;  /* 0x0000002202227224 */ /* 0x040fe200078e0227 */
[----:B------:R-:W-:Y:S01]  /*1c10*/  @!P5 IADD3 R33, R33, -R2, RZ ;  /* 0x800000022121d210 */ /* 0x000fe20007ffe0ff */
[----:B------:R-:W-:Y:S01]  /*1c20*/  IMAD.MOV R35, RZ, RZ, -R35 ;  /* 0x000000ffff237224 */ /* 0x000fe200078e0a23 */
[C---:B------:R-:W-:Y:S01]  /*1c30*/  ISETP.GT.U32.AND P5, PT, R2.reuse, R32, PT ;  /* 0x000000200200720c */ /* 0x040fe20003fa4070 */
[----:B------:R-:W-:Y:S01]  /*1c40*/  VIADD R44, R85, 0x1e ;  /* 0x0000001e552c7836 */ /* 0x000fe20000000000 */
[----:B------:R-:W-:Y:S01]  /*1c50*/  ISETP.GE.AND P4, PT, R41, RZ, PT ;  /* 0x000000ff2900720c */ /* 0x000fe20003f86270 */
[--C-:B------:R-:W-:Y:S01]  /*1c60*/  @!P6 IMAD.IADD R31, R31, 0x1, -R2.reuse ;  /* 0x000000011f1fe824 */ /* 0x100fe200078e0a02 */
[C---:B------:R-:W-:Y:S01]  /*1c70*/  ISETP.GT.U32.AND P6, PT, R2.reuse, R34, PT ;  /* 0x000000220200720c */ /* 0x040fe20003fc4070 */
[----:B------:R-:W-:Y:S01]  /*1c80*/  IMAD R35, R2, R35, R37 ;  /* 0x0000002302237224 */ /* 0x000fe200078e0225 */
[----:B------:R-:W-:Y:S01]  /*1c90*/  IABS R41, R42 ;  /* 0x0000002a00297213 */ /* 0x000fe20000000000 */
[----:B------:R-:W-:Y:S01]  /*1ca0*/  @!P0 IMAD.IADD R30, R30, 0x1, -R2 ;  /* 0x000000011e1e8824 */ /* 0x000fe200078e0a02 */
[----:B------:R-:W-:Y:S01]  /*1cb0*/  ISETP.GE.AND P0, PT, R40, RZ, PT ;  /* 0x000000ff2800720c */ /* 0x000fe20003f06270 */
[C---:B------:R-:W-:Y:S01]  /*1cc0*/  VIADD R46, R85.reuse, 0x20 ;  /* 0x00000020552e7836 */ /* 0x040fe20000000000 */
[----:B------:R-:W-:Y:S01]  /*1cd0*/  IADD3 R40, R85, 0x1c, RZ ;  /* 0x0000001c55287810 */ /* 0x000fe20007ffe0ff */
[----:B------:R-:W-:Y:S01]  /*1ce0*/  IMAD.HI.U32 R37, R12, R41, RZ ;  /* 0x000000290c257227 */ /* 0x000fe200078e00ff */
[----:B------:R-:W-:-:S02]  /*1cf0*/  @!P3 IADD3 R30, -R30, RZ, RZ ;  /* 0x000000ff1e1eb210 */ /* 0x000fc40007ffe1ff */
[----:B------:R-:W-:Y:S01]  /*1d00*/  @!P5 IADD3 R32, R32, -R2, RZ ;  /* 0x800000022020d210 */ /* 0x000fe20007ffe0ff */
[----:B------:R-:W-:Y:S01]  /*1d10*/  IMAD.MOV R37, RZ, RZ, -R37 ;  /* 0x000000ffff257224 */ /* 0x000fe200078e0a25 */
[----:B------:R-:W-:Y:S01]  /*1d20*/  ISETP.GT.U32.AND P5, PT, R2, R35, PT ;  /* 0x000000230200720c */ /* 0x000fe20003fa4070 */
[----:B------:R-:W-:Y:S01]  /*1d30*/  @!P6 IMAD.IADD R34, R34, 0x1, -R2 ;  /* 0x000000012222e824 */ /* 0x000fe200078e0a02 */
[----:B------:R-:W-:Y:S01]  /*1d40*/  IABS R39, R40 ;  /* 0x0000002800277213 */ /* 0x000fe20000000000 */
[C---:B------:R-:W-:Y:S01]  /*1d50*/  IMAD R37, R2.reuse, R37, R41 ;  /* 0x0000002502257224 */ /* 0x040fe200078e0229 */
[C---:B------:R-:W-:Y:S01]  /*1d60*/  ISETP.GT.U32.AND P6, PT, R2.reuse, R33, PT ;  /* 0x000000210200720c */ /* 0x040fe20003fc4070 */
[----:B------:R-:W-:Y:S01]  /*1d70*/  @!P2 IMAD.MOV R32, RZ, RZ, -R32 ;  /* 0x000000ffff20a224 */ /* 0x000fe200078e0a20 */
[----:B------:R-:W-:Y:S01]  /*1d80*/  ISETP.GT.U32.AND P3, PT, R2, R34, PT ;  /* 0x000000220200720c */ /* 0x000fe20003f64070 */
[----:B------:R-:W-:Y:S01]  /*1d90*/  IMAD.HI.U32 R36, R12, R39, RZ ;  /* 0x000000270c247227 */ /* 0x000fe200078e00ff */
[----:B------:R-:W-:-:S02]  /*1da0*/  @!P1 IADD3 R31, -R31, RZ, RZ ;  /* 0x000000ff1f1f9210 */ /* 0x000fc40007ffe1ff */
[----:B------:R-:W-:Y:S01]  /*1db0*/  IABS R43, R44 ;  /* 0x0000002c002b7213 */ /* 0x000fe20000000000 */
[----:B------:R-:W-:Y:S01]  /*1dc0*/  IMAD.MOV R36, RZ, RZ, -R36 ;  /* 0x000000ffff247224 */ /* 0x000fe200078e0a24 */
[----:B------:R-:W-:Y:S01]  /*1dd0*/  IABS R41, R45 ;  /* 0x0000002d00297213 */ /* 0x000fe20000000000 */
[----:B------:R-:W-:Y:S01]  /*1de0*/  VIADD R50, R85, 0x24 ;  /* 0x0000002455327836 */ /* 0x000fe20000000000 */
[----:B------:R-:W-:Y:S01]  /*1df0*/  @!P5 IADD3 R35, R35, -R2, RZ ;  /* 0x800000022323d210 */ /* 0x000fe20007ffe0ff */
[----:B------:R-:W-:Y:S01]  /*1e00*/  IMAD R36, R2, R36, R39 ;  /* 0x0000002402247224 */ /* 0x000fe200078e0227 */
[----:B------:R-:W-:Y:S01]  /*1e10*/  ISETP.GE.AND P5, PT, R40, RZ, PT ;  /* 0x000000ff2800720c */ /* 0x000fe20003fa6270 */
[----:B------:R-:W-:Y:S01]  /*1e20*/  @!P6 IMAD.IADD R33, R33, 0x1, -R2 ;  /* 0x000000012121e824 */ /* 0x000fe200078e0a02 */
[----:B------:R-:W-:Y:S01]  /*1e30*/  ISETP.GT.U32.AND P1, PT, R2, R35, PT ;  /* 0x000000230200720c */ /* 0x000fe20003f24070 */
[----:B------:R-:W-:Y:S01]  /*1e40*/  IMAD.HI.U32 R39, R12, R41, RZ ;  /* 0x000000290c277227 */ /* 0x000fe200078e00ff */
[----:B------:R-:W-:-:S02]  /*1e50*/  ISETP.GE.AND P6, PT, R38, RZ, PT ;  /* 0x000000ff2600720c */ /* 0x000fc40003fc6270 */
[----:B------:R-:W-:Y:S01]  /*1e60*/  ISETP.GT.U32.AND P2, PT, R2, R37, PT ;  /* 0x000000250200720c */ /* 0x000fe20003f44070 */
[----:B------:R-:W-:Y:S01]  /*1e70*/  IMAD.HI.U32 R38, R12, R43, RZ ;  /* 0x0000002b0c267227 */ /* 0x000fe200078e00ff */
[----:B------:R-:W-:-:S03]  /*1e80*/  IABS R49, R50 ;  /* 0x0000003200317213 */ /* 0x000fc60000000000 */
[----:B------:R-:W-:Y:S01]  /*1e90*/  @!P3 IMAD.IADD R34, R34, 0x1, -R2 ;  /* 0x000000012222b824 */ /* 0x000fe200078e0a02 */
[----:B------:R-:W-:Y:S01]  /*1ea0*/  ISETP.GT.U32.AND P3, PT, R2, R36, PT ;  /* 0x000000240200720c */ /* 0x000fe20003f64070 */
[----:B------:R-:W-:Y:S02]  /*1eb0*/  IMAD.MOV R38, RZ, RZ, -R38 ;  /* 0x000000ffff267224 */ /* 0x000fe400078e0a26 */
[----:B------:R-:W-:Y:S01]  /*1ec0*/  IMAD.MOV R39, RZ, RZ, -R39 ;  /* 0x000000ffff277224 */ /* 0x000fe200078e0a27 */
[----:B------:R-:W-:Y:S01]  /*1ed0*/  @!P4 IADD3 R34, -R34, RZ, RZ ;  /* 0x000000ff2222c210 */ /* 0x000fe20007ffe1ff */
[----:B------:R-:W-:Y:S01]  /*1ee0*/  @!P1 IMAD.IADD R35, R35, 0x1, -R2 ;  /* 0x0000000123239824 */ /* 0x000fe200078e0a02 */
[----:B------:R-:W-:Y:S01]  /*1ef0*/  ISETP.GE.AND P4, PT, R42, RZ, PT ;  /* 0x000000ff2a00720c */ /* 0x000fe20003f86270 */
[C---:B------:R-:W-:Y:S01]  /*1f00*/  IMAD R38, R2.reuse, R38, R43 ;  /* 0x0000002602267224 */ /* 0x040fe200078e022b */
[----:B------:R-:W-:Y:S01]  /*1f10*/  IABS R43, R46 ;  /* 0x0000002e002b7213 */ /* 0x000fe20000000000 */
[----:B------:R-:W-:Y:S01]  /*1f20*/  IMAD R39, R2, R39, R41 ;  /* 0x0000002702277224 */ /* 0x000fe200078e0229 */
[----:B------:R-:W-:Y:S01]  /*1f30*/  @!P6 IADD3 R35, -R35, RZ, RZ ;  /* 0x000000ff2323e210 */ /* 0x000fe20007ffe1ff */
[----:B------:R-:W-:Y:S01]  /*1f40*/  @!P0 IMAD.MOV R33, RZ, RZ, -R33 ;  /* 0x000000ffff218224 */ /* 0x000fe200078e0a21 */
[----:B------:R-:W-:Y:S01]  /*1f50*/  IADD3 R42, R85, 0x21, RZ ;  /* 0x00000021552a7810 */ /* 0x000fe20007ffe0ff */
[----:B------:R-:W-:Y:S01]  /*1f60*/  IMAD.HI.U32 R40, R12, R43, RZ ;  /* 0x0000002b0c287227 */ /* 0x000fe200078e00ff */
[----:B------:R-:W-:-:S02]  /*1f70*/  ISETP.GT.U32.AND P6, PT, R2, R39, PT ;  /* 0x000000270200720c */ /* 0x000fc40003fc4070 */
[----:B------:R-:W-:Y:S01]  /*1f80*/  ISETP.GT.U32.AND P0, PT, R2, R38, PT ;  /* 0x000000260200720c */ /* 0x000fe20003f04070 */
[--C-:B------:R-:W-:Y:S01]  /*1f90*/  @!P3 IMAD.IADD R36, R36, 0x1, -R2.reuse ;  /* 0x000000012424b824 */ /* 0x100fe200078e0a02 */
[----:B------:R-:W-:Y:S01]  /*1fa0*/  IADD3 R40, -R40, RZ, RZ ;  /* 0x000000ff28287210 */ /* 0x000fe20007ffe1ff */
[--C-:B------:R-:W-:Y:S01]  /*1fb0*/  @!P2 IMAD.IADD R37, R37, 0x1, -R2.reuse ;  /* 0x000000012525a824 */ /* 0x100fe200078e0a02 */
[----:B------:R-:W-:Y:S01]  /*1fc0*/  ISETP.GE.AND P1, PT, R44, RZ, PT ;  /* 0x000000ff2c00720c */ /* 0x000fe20003f26270 */
[C---:B------:R-:W-:Y:S01]  /*1fd0*/  VIADD R44, R85.reuse, 0x22 ;  /* 0x00000022552c7836 */ /* 0x040fe20000000000 */
[C---:B------:R-:W-:Y:S01]  /*1fe0*/  ISETP.GT.U32.AND P3, PT, R2.reuse, R36, PT ;  /* 0x000000240200720c */ /* 0x040fe20003f64070 */
[C---:B------:R-:W-:Y:S01]  /*1ff0*/  IMAD R41, R2.reuse, R40, R43 ;  /* 0x0000002802297224 */ /* 0x040fe200078e022b */
[----:B------:R-:W-:Y:S01]  /*2000*/  IABS R43, R42 ;  /* 0x0000002a002b7213 */ /* 0x000fe20000000000 */
[----:B------:R-:W-:Y:S01]  /*2010*/  VIADD R52, R85, 0x25 ;  /* 0x0000002555347836 */ /* 0x000fe20000000000 */
[----:B------:R-:W-:Y:S01]  /*2020*/  ISETP.GT.U32.AND P2, PT, R2, R37, PT ;  /* 0x000000250200720c */ /* 0x000fe20003f44070 */
[----:B------:R-:W-:-:S02]  /*2030*/  @!P6 IMAD.IADD R39, R39, 0x1, -R2 ;  /* 0x000000012727e824 */ /* 0x000fc400078e0a02 */
[----:B------:R-:W-:Y:S01]  /*2040*/  IMAD.HI.U32 R40, R12, R43, RZ ;  /* 0x0000002b0c287227 */ /* 0x000fe200078e00ff */
[----:B------:R-:W-:Y:S02]  /*2050*/  IABS R51, R52 ;  /* 0x0000003400337213 */ /* 0x000fe40000000000 */
[----:B------:R-:W-:Y:S01]  /*2060*/  ISETP.GT.U32.AND P6, PT, R2, R39, PT ;  /* 0x000000270200720c */ /* 0x000fe20003fc4070 */
[--C-:B------:R-:W-:Y:S01]  /*2070*/  @!P0 IMAD.IADD R38, R38, 0x1, -R2.reuse ;  /* 0x0000000126268824 */ /* 0x100fe200078e0a02 */
[----:B------:R-:W-:Y:S01]  /*2080*/  IADD3 R40, -R40, RZ, RZ ;  /* 0x000000ff28287210 */ /* 0x000fe20007ffe1ff */
[----:B------:R-:W-:Y:S01]  /*2090*/  @!P3 IMAD.IADD R36, R36, 0x1, -R2 ;  /* 0x000000012424b824 */ /* 0x000fe200078e0a02 */
[----:B------:R-:W-:Y:S01]  /*20a0*/  ISETP.GE.AND P3, PT, R45, RZ, PT ;  /* 0x000000ff2d00720c */ /* 0x000fe20003f66270 */
[----:B------:R-:W-:Y:S01]  /*20b0*/  VIADD R54, R85, 0x27 ;  /* 0x0000002755367836 */ /* 0x000fe20000000000 */
[C---:B------:R-:W-:Y:S01]  /*20c0*/  ISETP.GT.U32.AND P0, PT, R2.reuse, R38, PT ;  /* 0x000000260200720c */ /* 0x040fe20003f04070 */
[----:B------:R-:W-:Y:S01]  /*20d0*/  @!P5 IMAD.MOV R36, RZ, RZ, -R36 ;  /* 0x000000ffff24d224 */ /* 0x000fe200078e0a24 */
[C---:B------:R-:W-:Y:S01]  /*20e0*/  ISETP.GT.U32.AND P5, PT, R2.reuse, R41, PT ;  /* 0x000000290200720c */ /* 0x040fe20003fa4070 */
[----:B------:R-:W-:Y:S01]  /*20f0*/  IMAD R40, R2, R40, R43 ;  /* 0x0000002802287224 */ /* 0x000fe200078e022b */
[----:B------:R-:W-:Y:S01]  /*2100*/  IABS R45, R44 ;  /* 0x0000002c002d7213 */ /* 0x000fe20000000000 */
[----:B------:R-:W-:-:S04]  /*2110*/  IMAD.HI.U32 R43, R12, R47, RZ ;  /* 0x0000002f0c2b7227 */ /* 0x000fc800078e00ff */
[--C-:B------:R-:W-:Y:S01]  /*2120*/  @!P6 IMAD.IADD R39, R39, 0x1, -R2.reuse ;  /* 0x000000012727e824 */ /* 0x100fe200078e0a02 */
[----:B------:R-:W-:Y:S01]  /*2130*/  ISETP.GT.U32.AND P6, PT, R2, R40, PT ;  /* 0x000000280200720c */ /* 0x000fe20003fc4070 */
[--C-:B------:R-:W-:Y:S01]  /*2140*/  @!P2 IMAD.IADD R37, R37, 0x1, -R2.reuse ;  /* 0x000000012525a824 */ /* 0x100fe200078e0a02 */
[----:B------:R-:W-:Y:S01]  /*2150*/  ISETP.GE.AND P2, PT, R46, RZ, PT ;  /* 0x000000ff2e00720c */ /* 0x000fe20003f46270 */
[--C-:B------:R-:W-:Y:S01]  /*2160*/  @!P0 IMAD.IADD R38, R38, 0x1, -R2.reuse ;  /* 0x0000000126268824 */ /* 0x100fe200078e0a02 */
[----:B------:R-:W-:Y:S01]  /*2170*/  ISETP.GE.AND P0, PT, R42, RZ, PT ;  /* 0x000000ff2a00720c */ /* 0x000fe20003f06270 */
[--C-:B------:R-:W-:Y:S01]  /*2180*/  @!P5 IMAD.IADD R41, R41, 0x1, -R2.reuse ;  /* 0x000000012929d824 */ /* 0x100fe200078e0a02 */
[----:B------:R-:W-:Y:S01]  /*2190*/  @!P4 IADD3 R37, -R37, RZ, RZ ;  /* 0x000000ff2525c210 */ /* 0x000fe20007ffe1ff */
[----:B------:R-:W-:Y:S01]  /*21a0*/  IMAD.HI.U32 R42, R12, R45, RZ ;  /* 0x0000002d0c2a7227 */ /* 0x000fe200078e00ff */
[----:B------:R-:W-:Y:S02]  /*21b0*/  ISETP.GE.AND P4, PT, R44, RZ, PT ;  /* 0x000000ff2c00720c */ /* 0x000fe40003f86270 */
[----:B------:R-:W-:Y:S01]  /*21c0*/  ISETP.GT.U32.AND P5, PT, R2, R41, PT ;  /* 0x000000290200720c */ /* 0x000fe20003fa4070 */
[----:B------:R-:W-:Y:S01]  /*21d0*/  IMAD.MOV R43, RZ, RZ, -R43 ;  /* 0x000000ffff2b7224 */ /* 0x000fe200078e0a2b */
[----:B------:R-:W-:Y:S01]  /*21e0*/  @!P1 IADD3 R38, -R38, RZ, RZ ;  /* 0x000000ff26269210 */ /* 0x000fe20007ffe1ff */
[----:B------:R-:W-:Y:S01]  /*21f0*/  @!P6 IMAD.IADD R40, R40, 0x1, -R2 ;  /* 0x000000012828e824 */ /* 0x000fe200078e0a02 */
[----:B------:R-:W-:Y:S01]  /*2200*/  IABS R46, R53 ;  /* 0x00000035002e7213 */ /* 0x000fe20000000000 */
[----:B------:R-:W-:-:S02]  /*2210*/  IMAD.MOV R42, RZ, RZ, -R42 ;  /* 0x000000ffff2a7224 */ /* 0x000fc400078e0a2a */
[C---:B------:R-:W-:Y:S01]  /*2220*/  IMAD R44, R2.reuse, R43, R47 ;  /* 0x0000002b022c7224 */ /* 0x040fe200078e022f */
[----:B------:R-:W-:Y:S01]  /*2230*/  ISETP.GT.U32.AND P1, PT, R2, R40, PT ;  /* 0x000000280200720c */ /* 0x000fe20003f24070 */
[----:B------:R-:W-:Y:S01]  /*2240*/  IMAD.HI.U32 R43, R12, R49, RZ ;  /* 0x000000310c2b7227 */ /* 0x000fe200078e00ff */
[----:B------:R-:W-:Y:S02]  /*2250*/  IABS R47, R54 ;  /* 0x00000036002f7213 */ /* 0x000fe40000000000 */
[C---:B------:R-:W-:Y:S01]  /*2260*/  ISETP.GT.U32.AND P6, PT, R2.reuse, R44, PT ;  /* 0x0000002c0200720c */ /* 0x040fe20003fc4070 */
[----:B------:R-:W-:Y:S01]  /*2270*/  IMAD R42, R2, R42, R45 ;  /* 0x0000002a022a7224 */ /* 0x000fe200078e022d */
[----:B------:R-:W-:Y:S01]  /*2280*/  IADD3 R43, -R43, RZ, RZ ;  /* 0x000000ff2b2b7210 */ /* 0x000fe20007ffe1ff */
[----:B------:R-:W-:Y:S01]  /*2290*/  @!P3 IMAD.MOV R39, RZ, RZ, -R39 ;  /* 0x000000ffff27b224 */ /* 0x000fe200078e0a27 */
[----:B------:R-:W-:Y:S01]  /*22a0*/  @!P5 IADD3 R41, R41, -R2, RZ ;  /* 0x800000022929d210 */ /* 0x000fe20007ffe0ff */
[----:B------:R-:W-:Y:S01]  /*22b0*/  IMAD.HI.U32 R45, R12, R51, RZ ;  /* 0x000000330c2d7227 */ /* 0x000fe200078e00ff */
[----:B------:R-:W-:-:S02]  /*22c0*/  ISETP.GT.U32.AND P5, PT, R2, R42, PT ;  /* 0x0000002a0200720c */ /* 0x000fc40003fa4070 */
[----:B------:R-:W-:Y:S01]  /*22d0*/  @!P2 IADD3 R41, -R41, RZ, RZ ;  /* 0x000000ff2929a210 */ /* 0x000fe20007ffe1ff */
[----:B------:R-:W-:Y:S01]  /*22e0*/  IMAD R43, R2, R43, R49 ;  /* 0x0000002b022b7224 */ /* 0x000fe200078e0231 */
[----:B------:R-:W-:Y:S01]  /*22f0*/  ISETP.GE.AND P2, PT, R50, RZ, PT ;  /* 0x000000ff3200720c */ /* 0x000fe20003f46270 */
[----:B------:R-:W-:Y:S02]  /*2300*/  IMAD.MOV.U32 R49, RZ, RZ, R46 ;  /* 0x000000ffff317224 */ /* 0x000fe400078e002e */
[----:B------:R-:W-:Y:S01]  /*2310*/  @!P1 IMAD.IADD R40, R40, 0x1, -R2 ;  /* 0x0000000128289824 */ /* 0x000fe200078e0a02 */
[----:B------:R-:W-:Y:S01]  /*2320*/  ISETP.GT.U32.AND P1, PT, R2, R43, PT ;  /* 0x0000002b0200720c */ /* 0x000fe20003f24070 */
[----:B------:R-:W-:Y:S01]  /*2330*/  IMAD.HI.U32 R46, R12, R49, RZ ;  /* 0x000000310c2e7227 */ /* 0x000fe200078e00ff */
[----:B------:R-:W-:Y:S02]  /*2340*/  @!P6 IADD3 R44, R44, -R2, RZ ;  /* 0x800000022c2ce210 */ /* 0x000fe40007ffe0ff */
[----:B------:R-:W-:Y:S01]  /*2350*/  @!P0 IADD3 R40, -R40, RZ, RZ ;  /* 0x000000ff28288210 */ /* 0x000fe20007ffe1ff */
[----:B------:R-:W-:Y:S01]  /*2360*/  IMAD.MOV R46, RZ, RZ, -R46 ;  /* 0x000000ffff2e7224 */ /* 0x000fe200078e0a2e */
[----:B------:R-:W-:Y:S01]  /*2370*/  ISETP.GT.U32.AND P6, PT, R2, R44, PT ;  /* 0x0000002c0200720c */ /* 0x000fe20003fc4070 */
[----:B------:R-:W-:Y:S01]  /*2380*/  @!P5 IMAD.IADD R42, R42, 0x1, -R2 ;  /* 0x000000012a2ad824 */ /* 0x000fe200078e0a02 */
[----:B------:R-:W-:Y:S01]  /*2390*/  ISETP.GE.AND P5, PT, R48, RZ, PT ;  /* 0x000000ff3000720c */ /* 0x000fe20003fa6270 */
[----:B------:R-:W-:-:S02]  /*23a0*/  IMAD R46, R2, R46, R49 ;  /* 0x0000002e022e7224 */ /* 0x000fc400078e0231 */
[----:B------:R-:W-:Y:S01]  /*23b0*/  IMAD.MOV R45, RZ, RZ, -R45 ;  /* 0x000000ffff2d7224 */ /* 0x000fe200078e0a2d */
[C---:B------:R-:W-:Y:S01]  /*23c0*/  ISETP.GT.U32.AND P3, PT, R2.reuse, R42, PT ;  /* 0x0000002a0200720c */ /* 0x040fe20003f64070 */
[----:B------:R-:W-:Y:S01]  /*23d0*/  VIADD R56, R85, 0x28 ;  /* 0x0000002855387836 */ /* 0x000fe20000000000 */
[----:B------:R-:W-:Y:S01]  /*23e0*/  @!P1 IADD3 R43, R43, -R2, RZ ;  /* 0x800000022b2b9210 */ /* 0x000fe20007ffe0ff */
[C---:B------:R-:W-:Y:S01]  /*23f0*/  IMAD R45, R2.reuse, R45, R51 ;  /* 0x0000002d022d7224 */ /* 0x040fe200078e0233 */
[C---:B------:R-:W-:Y:S01]  /*2400*/  ISETP.GT.U32.AND P1, PT, R2.reuse, R46, PT ;  /* 0x0000002e0200720c */ /* 0x040fe20003f24070 */
[----:B------:R-:W-:Y:S01]  /*2410*/  IMAD.MOV.U32 R51, RZ, RZ, R47 ;  /* 0x000000ffff337224 */ /* 0x000fe200078e002f */
[----:B------:R-:W-:Y:S01]  /*2420*/  IABS R49, R56 ;  /* 0x0000003800317213 */ /* 0x000fe20000000000 */
[----:B------:R-:W-:Y:S01]  /*2430*/  VIADD R58, R85, 0x29 ;  /* 0x00000029553a7836 */ /* 0x000fe20000000000 */
[----:B------:R-:W-:Y:S01]  /*2440*/  ISETP.GT.U32.AND P0, PT, R2, R45, PT ;  /* 0x0000002d0200720c */ /* 0x000fe20003f04070 */
[----:B------:R-:W-:-:S04]  /*2450*/  IMAD.HI.U32 R47, R12, R51, RZ ;  /* 0x000000330c2f7227 */ /* 0x000fc800078e00ff */
[----:B------:R-:W-:Y:S01]  /*2460*/  @!P3 IMAD.IADD R42, R42, 0x1, -R2 ;  /* 0x000000012a2ab824 */ /* 0x000fe200078e0a02 */
[----:B------:R-:W-:Y:S01]  /*2470*/  ISETP.GE.AND P3, PT, R52, RZ, PT ;  /* 0x000000ff3400720c */ /* 0x000fe20003f66270 */
[----:B------:R-:W-:-:S04]  /*2480*/  IMAD.HI.U32 R48, R12, R49, RZ ;  /* 0x000000310c307227 */ /* 0x000fc800078e00ff */
[----:B------:R-:W-:Y:S02]  /*2490*/  @!P1 IMAD.IADD R46, R46, 0x1, -R2 ;  /* 0x000000012e2e9824 */ /* 0x000fe400078e0a02 */
[----:B------:R-:W-:Y:S01]  /*24a0*/  @!P4 IMAD.MOV R42, RZ, RZ, -R42 ;  /* 0x000000ffff2ac224 */ /* 0x000fe200078e0a2a */
[C---:B------:R-:W-:Y:S01]  /*24b0*/  ISETP.GT.U32.AND P4, PT, R2.reuse, R43, PT ;  /* 0x0000002b0200720c */ /* 0x040fe20003f84070 */
[----:B------:R-:W-:Y:S01]  /*24c0*/  IMAD.MOV R47, RZ, RZ, -R47 ;  /* 0x000000ffff2f7224 */ /* 0x000fe200078e0a2f */
[C---:B------:R-:W-:Y:S01]  /*24d0*/  ISETP.GT.U32.AND P1, PT, R2.reuse, R46, PT ;  /* 0x0000002e0200720c */ /* 0x040fe20003f24070 */
[----:B------:R-:W-:Y:S02]  /*24e0*/  IMAD.MOV R48, RZ, RZ, -R48 ;  /* 0x000000ffff307224 */ /* 0x000fe400078e0a30 */
[----:B------:R-:W-:Y:S02]  /*24f0*/  IMAD R47, R2, R47, R51 ;  /* 0x0000002f022f7224 */ /* 0x000fe400078e0233 */
[----:B------:R-:W-:-:S02]  /*2500*/  @!P0 IMAD.IADD R45, R45, 0x1, -R2 ;  /* 0x000000012d2d8824 */ /* 0x000fc400078e0a02 */
[----:B------:R-:W-:Y:S02]  /*2510*/  IMAD R48, R2, R48, R49 ;  /* 0x0000003002307224 */ /* 0x000fe400078e0231 */
[----:B------:R-:W-:Y:S01]  /*2520*/  IMAD.HI.U32 R50, R12, R55, RZ ;  /* 0x000000370c327227 */ /* 0x000fe200078e00ff */
[----:B------:R-:W-:Y:S02]  /*2530*/  ISETP.GT.U32.AND P0, PT, R2, R45, PT ;  /* 0x0000002d0200720c */ /* 0x000fe40003f04070 */
[----:B------:R-:W-:Y:S01]  /*2540*/  @!P4 IADD3 R43, R43, -R2, RZ ;  /* 0x800000022b2bc210 */ /* 0x000fe20007ffe0ff */
[--C-:B------:R-:W-:Y:S01]  /*2550*/  @!P1 IMAD.IADD R46, R46, 0x1, -R2.reuse ;  /* 0x000000012e2e9824 */ /* 0x100fe200078e0a02 */
[----:B------:R-:W-:Y:S01]  /*2560*/  ISETP.GT.U32.AND P4, PT, R2, R47, PT ;  /* 0x0000002f0200720c */ /* 0x000fe20003f84070 */
[----:B------:R-:W-:Y:S01]  /*2570*/  @!P6 IMAD.IADD R44, R44, 0x1, -R2 ;  /* 0x000000012c2ce824 */ /* 0x000fe200078e0a02 */
[----:B------:R-:W-:Y:S01]  /*2580*/  ISETP.GT.U32.AND P1, PT, R2, R48, PT ;  /* 0x000000300200720c */ /* 0x000fe20003f24070 */
[----:B------:R-:W-:Y:S01]  /*2590*/  IMAD.HI.U32 R51, R12, R57, RZ ;  /* 0x000000390c337227 */ /* 0x000fe200078e00ff */
[----:B------:R-:W-:-:S02]  /*25a0*/  ISETP.GE.AND P6, PT, R53, RZ, PT ;  /* 0x000000ff3500720c */ /* 0x000fc40003fc6270 */
[----:B------:R-:W-:Y:S01]  /*25b0*/  IABS R53, R58 ;  /* 0x0000003a00357213 */ /* 0x000fe20000000000 */
[----:B------:R-:W-:Y:S02]  /*25c0*/  IMAD.MOV R50, RZ, RZ, -R50 ;  /* 0x000000ffff327224 */ /* 0x000fe400078e0a32 */
[----:B------:R-:W-:Y:S01]  /*25d0*/  @!P0 IMAD.IADD R45, R45, 0x1, -R2 ;  /* 0x000000012d2d8824 */ /* 0x000fe200078e0a02 */
[----:B------:R-:W-:Y:S01]  /*25e0*/  ISETP.GE.AND P0, PT, R54, RZ, PT ;  /* 0x000000ff3600720c */ /* 0x000fe20003f06270 */
[----:B------:R-:W-:Y:S02]  /*25f0*/  IMAD.MOV R52, RZ, RZ, -R51 ;  /* 0x000000ffff347224 */ /* 0x000fe400078e0a33 */
[----:B------:R-:W-:Y:S01]  /*2600*/  @!P4 IADD3 R47, R47, -R2, RZ ;  /* 0x800000022f2fc210 */ /* 0x000fe20007ffe0ff */
[----:B------:R-:W-:Y:S01]  /*2610*/  IMAD R51, R2, R50, R55 ;  /* 0x0000003202337224 */ /* 0x000fe200078e0237 */
[----:B------:R-:W-:Y:S01]  /*2620*/  @!P1 IADD3 R48, R48, -R2, RZ ;  /* 0x8000000230309210 */ /* 0x000fe20007ffe0ff */
[----:B------:R-:W-:Y:S01]  /*2630*/  IMAD.HI.U32 R49, R12, R53, RZ ;  /* 0x000000350c317227 */ /* 0x000fe200078e00ff */
[----:B------:R-:W-:-:S02]  /*2640*/  ISETP.GT.U32.AND P1, PT, R2, R47, PT ;  /* 0x0000002f0200720c */ /* 0x000fc40003f24070 */
[----:B------:R-:W-:Y:S01]  /*2650*/  @!P3 IADD3 R45, -R45, RZ, RZ ;  /* 0x000000ff2d2db210 */ /* 0x000fe20007ffe1ff */
[----:B------:R-:W-:Y:S01]  /*2660*/  VIADD R54, R85, 0x2c ;  /* 0x0000002c55367836 */ /* 0x000fe20000000000 */
[----:B------:R-:W-:Y:S01]  /*2670*/  ISETP.GT.U32.AND P3, PT, R2, R51, PT ;  /* 0x000000330200720c */ /* 0x000fe20003f64070 */
[----:B------:R-:W-:Y:S01]  /*2680*/  @!P5 IMAD.MOV R44, RZ, RZ, -R44 ;  /* 0x000000ffff2cd224 */ /* 0x000fe200078e0a2c */
[----:B------:R-:W-:Y:S01]  /*2690*/  IADD3 R49, -R49, RZ, RZ ;  /* 0x000000ff31317210 */ /* 0x000fe20007ffe1ff */
[----:B------:R-:W-:Y:S01]  /*26a0*/  @!P2 IMAD.MOV R43, RZ, RZ, -R43 ;  /* 0x000000ffff2ba224 */ /* 0x000fe200078e0a2b */
[----:B------:R-:W-:Y:S01]  /*26b0*/  ISETP.GE.AND P4, PT, R56, RZ, PT ;  /* 0x000000ff3800720c */ /* 0x000fe20003f86270 */
[----:B------:R-:W-:Y:S01]  /*26c0*/  VIADD R56, R85, 0x2d ;  /* 0x0000002d55387836 */ /* 0x000fe20000000000 */
[----:B------:R-:W-:Y:S01]  /*26d0*/  IABS R55, R54 ;  /* 0x0000003600377213 */ /* 0x000fe20000000000 */
[C---:B------:R-:W-:Y:S01]  /*26e0*/  IMAD R49, R2.reuse, R49, R53 ;  /* 0x0000003102317224 */ /* 0x040fe200078e0235 */
[C---:B------:R-:W-:Y:S01]  /*26f0*/  ISETP.GT.U32.AND P5, PT, R2.reuse, R48, PT ;  /* 0x000000300200720c */ /* 0x040fe20003fa4070 */
[C---:B------:R-:W-:Y:S01]  /*2700*/  IMAD R53, R2.reuse, R52, R57 ;  /* 0x0000003402357224 */ /* 0x040fe200078e0239 */
[----:B------:R-:W-:Y:S01]  /*2710*/  IABS R57, R56 ;  /* 0x0000003800397213 */ /* 0x000fe20000000000 */
[----:B------:R-:W-:Y:S01]  /*2720*/  @!P1 IMAD.IADD R47, R47, 0x1, -R2 ;  /* 0x000000012f2f9824 */ /* 0x000fe200078e0a02 */
[----:B------:R-:W-:Y:S01]  /*2730*/  ISETP.GT.U32.AND P2, PT, R2, R49, PT ;  /* 0x000000310200720c */ /* 0x000fe20003f44070 */
[----:B------:R-:W-:Y:S01]  /*2740*/  IMAD.HI.U32 R50, R12, R55, RZ ;  /* 0x000000370c327227 */ /* 0x000fe200078e00ff */
[----:B------:R-:W-:-:S02]  /*2750*/  ISETP.GT.U32.AND P1, PT, R2, R53, PT ;  /* 0x000000350200720c */ /* 0x000fc40003f24070 */
[----:B------:R-:W-:Y:S01]  /*2760*/  @!P3 IADD3 R51, R51, -R2, RZ ;  /* 0x800000023333b210 */ /* 0x000fe20007ffe0ff */
[----:B------:R-:W-:Y:S01]  /*2770*/  @!P6 IMAD.MOV R46, RZ, RZ, -R46 ;  /* 0x000000ffff2ee224 */ /* 0x000fe200078e0a2e */
[----:B------:R-:W-:Y:S01]  /*2780*/  @!P0 IADD3 R47, -R47, RZ, RZ ;  /* 0x000000ff2f2f8210 */ /* 0x000fe20007ffe1ff */
[----:B------:R-:W-:Y:S01]  /*2790*/  VIADD R74, R85, 0x38 ;  /* 0x00000038554a7836 */ /* 0x000fe20000000000 */
[----:B------:R-:W-:Y:S01]  /*27a0*/  IADD3 R52, -R50, RZ, RZ ;  /* 0x000000ff32347210 */ /* 0x000fe20007ffe1ff */
[----:B------:R-:W-:Y:S01]  /*27b0*/  IMAD.HI.U32 R50, R12, R57, RZ ;  /* 0x000000390c327227 */ /* 0x000fe200078e00ff */
[----:B------:R-:W-:Y:S02]  /*27c0*/  ISETP.GT.U32.AND P0, PT, R2, R51, PT ;  /* 0x000000330200720c */ /* 0x000fe40003f04070 */
[----:B------:R-:W-:Y:S01]  /*27d0*/  ISETP.GE.AND P6, PT, R58, RZ, PT ;  /* 0x000000ff3a00720c */ /* 0x000fe20003fc6270 */
[----:B------:R-:W-:Y:S01]  /*27e0*/  @!P5 IMAD.IADD R48, R48, 0x1, -R2 ;  /* 0x000000013030d824 */ /* 0x000fe200078e0a02 */
[----:B------:R-:W-:Y:S01]  /*27f0*/  ISETP.GE.AND P5, PT, R59, RZ, PT ;  /* 0x000000ff3b00720c */ /* 0x000fe20003fa6270 */
[----:B------:R-:W-:Y:S01]  /*2800*/  IMAD R55, R2, R52, R55 ;  /* 0x0000003402377224 */ /* 0x000fe200078e0237 */
[----:B------:R-:W-:Y:S01]  /*2810*/  IABS R73, R74 ;  /* 0x0000004a00497213 */ /* 0x000fe20000000000 */
[----:B------:R-:W-:Y:S01]  /*2820*/  IMAD.MOV R50, RZ, RZ, -R50 ;  /* 0x000000ffff327224 */ /* 0x000fe200078e0a32 */
[----:B------:R-:W-:Y:S01]  /*2830*/  @!P4 IADD3 R48, -R48, RZ, RZ ;  /* 0x000000ff3030c210 */ /* 0x000fe20007ffe1ff */
[--C-:B------:R-:W-:Y:S01]  /*2840*/  @!P2 IMAD.IADD R49, R49, 0x1, -R2.reuse ;  /* 0x000000013131a824 */ /* 0x100fe200078e0a02 */
[----:B------:R-:W-:Y:S01]  /*2850*/  ISETP.GT.U32.AND P4, PT, R2, R55, PT ;  /* 0x000000370200720c */ /* 0x000fe20003f84070 */
[--C-:B------:R-:W-:Y:S01]  /*2860*/  @!P1 IMAD.IADD R53, R53, 0x1, -R2.reuse ;  /* 0x0000000135359824 */ /* 0x100fe200078e0a02 */
[----:B------:R-:W-:Y:S01]  /*2870*/  ISETP.GE.AND P2, PT, R60, RZ, PT ;  /* 0x000000ff3c00720c */ /* 0x000fe20003f46270 */
[C---:B------:R-:W-:Y:S01]  /*2880*/  IMAD R57, R2.reuse, R50, R57 ;  /* 0x0000003202397224 */ /* 0x040fe200078e0239 */
[C---:B------:R-:W-:Y:S01]  /*2890*/  ISETP.GT.U32.AND P3, PT, R2.reuse, R49, PT ;  /* 0x000000310200720c */ /* 0x040fe20003f64070 */
[----:B------:R-:W-:Y:S01]  /*28a0*/  @!P0 IMAD.IADD R51, R51, 0x1, -R2 ;  /* 0x0000000133338824 */ /* 0x000fe200078e0a02 */
[C---:B------:R-:W-:Y:S01]  /*28b0*/  ISETP.GT.U32.AND P1, PT, R2.reuse, R53, PT ;  /* 0x000000350200720c */ /* 0x040fe20003f24070 */
[C---:B------:R-:W-:Y:S01]  /*28c0*/  VIADD R58, R85.reuse, 0x2e ;  /* 0x0000002e553a7836 */ /* 0x040fe20000000000 */
[----:B------:R-:W-:Y:S01]  /*28d0*/  ISETP.GT.U32.AND P0, PT, R2, R57, PT ;  /* 0x000000390200720c */ /* 0x000fe20003f04070 */
[----:B------:R-:W-:-:S02]  /*28e0*/  VIADD R60, R85, 0x2f ;  /* 0x0000002f553c7836 */ /* 0x000fc40000000000 */
[----:B------:R-:W-:Y:S01]  /*28f0*/  VIADD R70, R85, 0x36 ;  /* 0x0000003655467836 */ /* 0x000fe20000000000 */
[----:B------:R-:W-:Y:S01]  /*2900*/  IABS R59, R58 ;  /* 0x0000003a003b7213 */ /* 0x000fe20000000000 */
[--C-:B------:R-:W-:Y:S01]  /*2910*/  @!P4 IMAD.IADD R55, R55, 0x1, -R2.reuse ;  /* 0x000000013737c824 */ /* 0x100fe200078e0a02 */
[----:B------:R-:W-:Y:S01]  /*2920*/  IABS R61, R60 ;  /* 0x0000003c003d7213 */ /* 0x000fe20000000000 */
[----:B------:R-:W-:Y:S01]  /*2930*/  IMAD.HI.U32 R64, R12, R71, RZ ;  /* 0x000000470c407227 */ /* 0x000fe200078e00ff */
[----:B------:R-:W-:Y:S02]  /*2940*/  ISETP.GE.AND P4, PT, R58, RZ, PT ;  /* 0x000000ff3a00720c */ /* 0x000fe40003f86270 */
[----:B------:R-:W-:Y:S01]  /*2950*/  IADD3 R58, R85, 0x31, RZ ;  /* 0x00000031553a7810 */ /* 0x000fe20007ffe0ff */
[----:B------:R-:W-:Y:S01]  /*2960*/  IMAD.HI.U32 R52, R12, R59, RZ ;  /* 0x0000003b0c347227 */ /* 0x000fe200078e00ff */
[-C--:B------:R-:W-:Y:S02]  /*2970*/  @!P1 IADD3 R53, R53, -R2.reuse, RZ ;  /* 0x8000000235359210 */ /* 0x080fe40007ffe0ff */
[----:B------:R-:W-:Y:S01]  /*2980*/  @!P0 IADD3 R57, R57, -R2, RZ ;  /* 0x8000000239398210 */ /* 0x000fe20007ffe0ff */
[----:B------:R-:W-:Y:S01]  /*2990*/  @!P3 IMAD.IADD R49, R49, 0x1, -R2 ;  /* 0x000000013131b824 */ /* 0x000fe200078e0a02 */
[----:B------:R-:W-:Y:S01]  /*29a0*/  ISETP.GE.AND P3, PT, R54, RZ, PT ;  /* 0x000000ff3600720c */ /* 0x000fe20003f66270 */
[----:B------:R-:W-:Y:S01]  /*29b0*/  IMAD.MOV R52, RZ, RZ, -R52 ;  /* 0x000000ffff347224 */ /* 0x000fe200078e0a34 */
[----:B------:R-:W-:Y:S01]  /*29c0*/  ISETP.GE.AND P1, PT, R56, RZ, PT ;  /* 0x000000ff3800720c */ /* 0x000fe20003f26270 */
[----:B------:R-:W-:Y:S01]  /*29d0*/  VIADD R56, R85, 0x30 ;  /* 0x0000003055387836 */ /* 0x000fe20000000000 */
[----:B------:R-:W-:Y:S01]  /*29e0*/  ISETP.GT.U32.AND P0, PT, R2, R55, PT ;  /* 0x000000370200720c */ /* 0x000fe20003f04070 */
[----:B------:R-:W-:Y:S01]  /*29f0*/  IMAD.HI.U32 R54, R12, R61, RZ ;  /* 0x0000003d0c367227 */ /* 0x000fe200078e00ff */
[----:B------:R-:W-:-:S02]  /*2a00*/  MOV R50, R49 ;  /* 0x0000003100327202 */ /* 0x000fc40000000f00 */
[----:B------:R-:W-:Y:S01]  /*2a10*/  IABS R63, R56 ;  /* 0x00000038003f7213 */ /* 0x000fe20000000000 */
[C---:B------:R-:W-:Y:S01]  /*2a20*/  IMAD R49, R2.reuse, R52, R59 ;  /* 0x0000003402317224 */ /* 0x040fe200078e023b */
[----:B------:R-:W-:Y:S01]  /*2a30*/  IABS R69, R70 ;  /* 0x0000004600457213 */ /* 0x000fe20000000000 */
[----:B------:R-:W-:Y:S02]  /*2a40*/  IMAD.MOV R54, RZ, RZ, -R54 ;  /* 0x000000ffff367224 */ /* 0x000fe400078e0a36 */
[----:B------:R-:W-:Y:S02]  /*2a50*/  IMAD.MOV.U32 R52, RZ, RZ, R51 ;  /* 0x000000ffff347224 */ /* 0x000fe400078e0033 */
[----:B------:R-:W-:Y:S01]  /*2a60*/  @!P6 IMAD.MOV R50, RZ, RZ, -R50 ;  /* 0x000000ffff32e224 */ /* 0x000fe200078e0a32 */
[C---:B------:R-:W-:Y:S01]  /*2a70*/  ISETP.GT.U32.AND P6, PT, R2.reuse, R57, PT ;  /* 0x000000390200720c */ /* 0x040fe20003fc4070 */
[C---:B------:R-:W-:Y:S01]  /*2a80*/  IMAD R51, R2.reuse, R54, R61 ;  /* 0x0000003602337224 */ /* 0x040fe200078e023d */
[----:B------:R-:W-:Y:S01]  /*2a90*/  MOV R54, R53 ;  /* 0x0000003500367202 */ /* 0x000fe20000000f00 */
[----:B------:R-:W-:Y:S01]  /*2aa0*/  @!P5 IMAD.MOV R52, RZ, RZ, -R52 ;  /* 0x000000ffff34d224 */ /* 0x000fe200078e0a34 */
[----:B------:R-:W-:Y:S01]  /*2ab0*/  ISETP.GT.U32.AND P5, PT, R2, R49, PT ;  /* 0x000000310200720c */ /* 0x000fe20003fa4070 */
[----:B------:R-:W-:Y:S01]  /*2ac0*/  IMAD.HI.U32 R53, R12, R63, RZ ;  /* 0x0000003f0c357227 */ /* 0x000fe200078e00ff */
[----:B------:R-:W-:-:S03]  /*2ad0*/  IABS R61, R58 ;  /* 0x0000003a003d7213 */ /* 0x000fc60000000000 */
[----:B------:R-:W-:Y:S01]  /*2ae0*/  @!P0 IMAD.IADD R55, R55, 0x1, -R2 ;  /* 0x0000000137378824 */ /* 0x000fe200078e0a02 */
[----:B------:R-:W-:Y:S01]  /*2af0*/  ISETP.GT.U32.AND P0, PT, R2, R51, PT ;  /* 0x000000330200720c */ /* 0x000fe20003f04070 */
[----:B------:R-:W-:Y:S01]  /*2b00*/  @!P2 IMAD.MOV R54, RZ, RZ, -R54 ;  /* 0x000000ffff36a224 */ /* 0x000fe200078e0a36 */
[----:B------:R-:W-:Y:S01]  /*2b10*/  IADD3 R53, -R53, RZ, RZ ;  /* 0x000000ff35357210 */ /* 0x000fe20007ffe1ff */
[--C-:B------:R-:W-:Y:S01]  /*2b20*/  @!P6 IMAD.IADD R57, R57, 0x1, -R2.reuse ;  /* 0x000000013939e824 */ /* 0x100fe200078e0a02 */
[----:B------:R-:W-:Y:S01]  /*2b30*/  ISETP.GE.AND P2, PT, R60, RZ, PT ;  /* 0x000000ff3c00720c */ /* 0x000fe20003f46270 */
[----:B------:R-:W-:Y:S01]  /*2b40*/  VIADD R60, R85, 0x32 ;  /* 0x00000032553c7836 */ /* 0x000fe20000000000 */
[----:B------:R-:W-:Y:S01]  /*2b50*/  ISETP.GE.AND P6, PT, R56, RZ, PT ;  /* 0x000000ff3800720c */ /* 0x000fe20003fc6270 */
[C---:B------:R-:W-:Y:S02]  /*2b60*/  IMAD R53, R2.reuse, R53, R63 ;  /* 0x0000003502357224 */ /* 0x040fe400078e023f */
[----:B------:R-:W-:Y:S01]  /*2b70*/  @!P5 IMAD.IADD R49, R49, 0x1, -R2 ;  /* 0x000000013131d824 */ /* 0x000fe200078e0a02 */
[----:B------:R-:W-:Y:S01]  /*2b80*/  IABS R63, R60 ;  /* 0x0000003c003f7213 */ /* 0x000fe20000000000 */
[----:B------:R-:W-:Y:S01]  /*2b90*/  @!P1 IMAD.MOV R57, RZ, RZ, -R57 ;  /* 0x000000ffff399224 */ /* 0x000fe200078e0a39 */
[----:B------:R-:W-:Y:S01]  /*2ba0*/  ISETP.GT.U32.AND P1, PT, R2, R53, PT ;  /* 0x000000350200720c */ /* 0x000fe20003f24070 */
[----:B------:R-:W-:Y:S01]  /*2bb0*/  IMAD.MOV.U32 R56, RZ, RZ, R55 ;  /* 0x000000ffff387224 */ /* 0x000fe200078e0037 */
[----:B------:R-:W-:Y:S01]  /*2bc0*/  @!P0 IADD3 R51, R51, -R2, RZ ;  /* 0x8000000233338210 */ /* 0x000fe20007ffe0ff */
[----:B------:R-:W-:Y:S01]  /*2bd0*/  IMAD.HI.U32 R55, R12, R61, RZ ;  /* 0x0000003d0c377227 */ /* 0x000fe200078e00ff */
[----:B------:R-:W-:-:S02]  /*2be0*/  ISETP.GT.U32.AND P5, PT, R2, R49, PT ;  /* 0x000000310200720c */ /* 0x000fc40003fa4070 */
[----:B------:R-:W-:Y:S01]  /*2bf0*/  ISETP.GT.U32.AND P0, PT, R2, R51, PT ;  /* 0x000000330200720c */ /* 0x000fe20003f04070 */
[----:B------:R-:W-:Y:S01]  /*2c00*/  IMAD.HI.U32 R59, R12, R65, RZ ;  /* 0x000000410c3b7227 */ /* 0x000fe200078e00ff */
[----:B------:R-:W-:-:S03]  /*2c10*/  IADD3 R55, -R55, RZ, RZ ;  /* 0x000000ff37377210 */ /* 0x000fc60007ffe1ff */
[----:B------:R-:W-:Y:S01]  /*2c20*/  @!P3 IMAD.MOV R56, RZ, RZ, -R56 ;  /* 0x000000ffff38b224 */ /* 0x000fe200078e0a38 */
[----:B------:R-:W-:Y:S01]  /*2c30*/  ISETP.GE.AND P3, PT, R58, RZ, PT ;  /* 0x000000ff3a00720c */ /* 0x000fe20003f66270 */
[----:B------:R-:W-:Y:S02]  /*2c40*/  @!P1 IMAD.IADD R53, R53, 0x1, -R2 ;  /* 0x0000000135359824 */ /* 0x000fe400078e0a02 */
[----:B------:R-:W-:-:S03]  /*2c50*/  IMAD.HI.U32 R58, R12, R63, RZ ;  /* 0x0000003f0c3a7227 */ /* 0x000fc600078e00ff */
[----:B------:R-:W-:Y:S01]  /*2c60*/  ISETP.GT.U32.AND P1, PT, R2, R53, PT ;  /* 0x000000350200720c */ /* 0x000fe20003f24070 */
[----:B------:R-:W-:Y:S01]  /*2c70*/  @!P5 IMAD.IADD R49, R49, 0x1, -R2 ;  /* 0x000000013131d824 */ /* 0x000fe200078e0a02 */
[----:B------:R-:W-:Y:S01]  /*2c80*/  ISETP.GE.AND P5, PT, R60, RZ, PT ;  /* 0x000000ff3c00720c */ /* 0x000fe20003fa6270 */
[----:B------:R-:W-:Y:S01]  /*2c90*/  IMAD.MOV R60, RZ, RZ, -R59 ;  /* 0x000000ffff3c7224 */ /* 0x000fe200078e0a3b */
[----:B------:R-:W-:Y:S01]  /*2ca0*/  @!P0 IADD3 R51, R51, -R2, RZ ;  /* 0x8000000233338210 */ /* 0x000fe20007ffe0ff */
[----:B------:R-:W-:Y:S01]  /*2cb0*/  IMAD R55, R2, R55, R61 ;  /* 0x0000003702377224 */ /* 0x000fe200078e023d */
[----:B------:R-:W-:Y:S01]  /*2cc0*/  ISETP.GE.AND P0, PT, R62, RZ, PT ;  /* 0x000000ff3e00720c */ /* 0x000fe20003f06270 */
[----:B------:R-:W-:Y:S01]  /*2cd0*/  IMAD R61, R2, R60, R65 ;  /* 0x0000003c023d7224 */ /* 0x000fe200078e0241 */
[----:B------:R-:W-:Y:S01]  /*2ce0*/  MOV R60, R51 ;  /* 0x00000033003c7202 */ /* 0x000fe20000000f00 */
[----:B------:R-:W-:Y:S02]  /*2cf0*/  IMAD.MOV R58, RZ, RZ, -R58 ;  /* 0x000000ffff3a7224 */ /* 0x000fe400078e0a3a */
[----:B------:R-:W-:-:S02]  /*2d00*/  VIADD R62, R85, 0x34 ;  /* 0x00000034553e7836 */ /* 0x000fc40000000000 */
[C---:B------:R-:W-:Y:S02]  /*2d10*/  IMAD R59, R2.reuse, R58, R63 ;  /* 0x0000003a023b7224 */ /* 0x040fe400078e023f */
[----:B------:R-:W-:Y:S01]  /*2d20*/  @!P2 IMAD.MOV R60, RZ, RZ, -R60 ;  /* 0x000000ffff3ca224 */ /* 0x000fe200078e0a3c */
[C---:B------:R-:W-:Y:S01]  /*2d30*/  ISETP.GT.U32.AND P2, PT, R2.reuse, R55, PT ;  /* 0x000000370200720c */ /* 0x040fe20003f44070 */
[----:B------:R-:W-:Y:S01]  /*2d40*/  @!P1 IMAD.IADD R53, R53, 0x1, -R2 ;  /* 0x0000000135359824 */ /* 0x000fe200078e0a02 */
[----:B------:R-:W-:Y:S01]  /*2d50*/  ISETP.GT.U32.AND P1, PT, R2, R59, PT ;  /* 0x0000003b0200720c */ /* 0x000fe20003f24070 */
[----:B------:R-:W-:Y:S01]  /*2d60*/  IMAD.MOV.U32 R58, RZ, RZ, R49 ;  /* 0x000000ffff3a7224 */ /* 0x000fe200078e0031 */
[----:B------:R-:W-:Y:S01]  /*2d70*/  IABS R51, R62 ;  /* 0x0000003e00337213 */ /* 0x000fe20000000000 */
[----:B------:R-:W-:-:S04]  /*2d80*/  IMAD.HI.U32 R65, R12, R73, RZ ;  /* 0x000000490c417227 */ /* 0x000fc800078e00ff */
[----:B------:R-:W-:-:S04]  /*2d90*/  IMAD.HI.U32 R49, R12, R51, RZ ;  /* 0x000000330c317227 */ /* 0x000fc800078e00ff */
[----:B------:R-:W-:Y:S01]  /*2da0*/  @!P2 IMAD.IADD R55, R55, 0x1, -R2 ;  /* 0x000000013737a824 */ /* 0x000fe200078e0a02 */
[----:B------:R-:W-:Y:S01]  /*2db0*/  IADD3 R49, -R49, RZ, RZ ;  /* 0x000000ff31317210 */ /* 0x000fe20007ffe1ff */
[----:B------:R-:W-:Y:S01]  /*2dc0*/  @!P4 IMAD.MOV R58, RZ, RZ, -R58 ;  /* 0x000000ffff3ac224 */ /* 0x000fe200078e0a3a */
[----:B------:R-:W-:Y:S01]  /*2dd0*/  ISETP.GE.AND P4, PT, R62, RZ, PT ;  /* 0x000000ff3e00720c */ /* 0x000fe20003f86270 */
[----:B------:R-:W-:Y:S01]  /*2de0*/  @!P1 IMAD.IADD R59, R59, 0x1, -R2 ;  /* 0x000000013b3b9824 */ /* 0x000fe200078e0a02 */
[----:B------:R-:W-:Y:S01]  /*2df0*/  MOV R62, R53 ;  /* 0x00000035003e7202 */ /* 0x000fe20000000f00 */
[C---:B------:R-:W-:Y:S01]  /*2e00*/  IMAD R51, R2.reuse, R49, R51 ;  /* 0x0000003102337224 */ /* 0x040fe200078e0233 */
[----:B------:R-:W-:Y:S01]  /*2e10*/  ISETP.GT.U32.AND P1, PT, R2, R55, PT ;  /* 0x000000370200720c */ /* 0x000fe20003f24070 */
[----:B------:R-:W-:Y:S01]  /*2e20*/  IMAD.HI.U32 R49, R12, R67, RZ ;  /* 0x000000430c317227 */ /* 0x000fe200078e00ff */
[----:B------:R-:W-:Y:S02]  /*2e30*/  @!P6 IADD3 R62, -R62, RZ, RZ ;  /* 0x000000ff3e3ee210 */ /* 0x000fe40007ffe1ff */
[C---:B------:R-:W-:Y:S01]  /*2e40*/  ISETP.GT.U32.AND P6, PT, R2.reuse, R59, PT ;  /* 0x0000003b0200720c */ /* 0x040fe20003fc4070 */
[----:B------:R-:W-:Y:S01]  /*2e50*/  IMAD.MOV R49, RZ, RZ, -R49 ;  /* 0x000000ffff317224 */ /* 0x000fe200078e0a31 */
[----:B------:R-:W-:Y:S01]  /*2e60*/  ISETP.GT.U32.AND P2, PT, R2, R61, PT ;  /* 0x0000003d0200720c */ /* 0x000fe20003f44070 */
[----:B------:R-:W-:-:S02]  /*2e70*/  IMAD.MOV R64, RZ, RZ, -R64 ;  /* 0x000000ffff407224 */ /* 0x000fc400078e0a40 */
[----:B------:R-:W-:Y:S01]  /*2e80*/  IMAD R53, R2, R49, R67 ;  /* 0x0000003102357224 */ /* 0x000fe200078e0243 */
[----:B------:R-:W-:Y:S01]  /*2e90*/  IADD3 R67, -R65, RZ, RZ ;  /* 0x000000ff41437210 */ /* 0x000fe20007ffe1ff */
[----:B------:R-:W-:-:S04]  /*2ea0*/  IMAD.HI.U32 R63, R12, R69, RZ ;  /* 0x000000450c3f7227 */ /* 0x000fc800078e00ff */
[--C-:B------:R-:W-:Y:S01]  /*2eb0*/  @!P1 IMAD.IADD R55, R55, 0x1, -R2.reuse ;  /* 0x0000000137379824 */ /* 0x100fe200078e0a02 */
[C---:B------:R-:W-:Y:S01]  /*2ec0*/  ISETP.GT.U32.AND P1, PT, R2.reuse, R51, PT ;  /* 0x000000330200720c */ /* 0x040fe20003f24070 */
[--C-:B------:R-:W-:Y:S01]  /*2ed0*/  @!P6 IMAD.IADD R59, R59, 0x1, -R2.reuse ;  /* 0x000000013b3be824 */ /* 0x100fe200078e0a02 */
[C---:B------:R-:W-:Y:S01]  /*2ee0*/  ISETP.GT.U32.AND P6, PT, R2.reuse, R53, PT ;  /* 0x000000350200720c */ /* 0x040fe20003fc4070 */
[----:B------:R-:W-:Y:S01]  /*2ef0*/  IMAD R65, R2, R64, R71 ;  /* 0x0000004002417224 */ /* 0x000fe200078e0247 */
[----:B------:R-:W-:Y:S01]  /*2f00*/  IABS R71, R78 ;  /* 0x0000004e00477213 */ /* 0x000fe20000000000 */
[----:B------:R-:W-:Y:S02]  /*2f10*/  IMAD.MOV R63, RZ, RZ, -R63 ;  /* 0x000000ffff3f7224 */ /* 0x000fe400078e0a3f */
[----:B------:R-:W-:Y:S02]  /*2f20*/  VIADD R76, R85, 0x39 ;  /* 0x00000039554c7836 */ /* 0x000fe40000000000 */
[----:B------:R-:W-:-:S02]  /*2f30*/  @!P2 IMAD.IADD R61, R61, 0x1, -R2 ;  /* 0x000000013d3da824 */ /* 0x000fc400078e0a02 */
[C---:B------:R-:W-:Y:S02]  /*2f40*/  IMAD R67, R2.reuse, R67, R73 ;  /* 0x0000004302437224 */ /* 0x040fe400078e0249 */
[----:B------:R-:W-:Y:S01]  /*2f50*/  @!P1 IMAD.IADD R51, R51, 0x1, -R2 ;  /* 0x0000000133339824 */ /* 0x000fe200078e0a02 */
[C---:B------:R-:W-:Y:S01]  /*2f60*/  ISETP.GT.U32.AND P2, PT, R2.reuse, R61, PT ;  /* 0x0000003d0200720c */ /* 0x040fe20003f44070 */
[C---:B------:R-:W-:Y:S01]  /*2f70*/  IMAD R63, R2.reuse, R63, R69 ;  /* 0x0000003f023f7224 */ /* 0x040fe200078e0245 */
[----:B------:R-:W-:Y:S01]  /*2f80*/  @!P6 IADD3 R53, R53, -R2, RZ ;  /* 0x800000023535e210 */ /* 0x000fe20007ffe0ff */
[----:B------:R-:W-:Y:S01]  /*2f90*/  IMAD.MOV.U32 R64, RZ, RZ, R55 ;  /* 0x000000ffff407224 */ /* 0x000fe200078e0037 */
[----:B------:R-:W-:Y:S01]  /*2fa0*/  ISETP.GT.U32.AND P6, PT, R2, R51, PT ;  /* 0x000000330200720c */ /* 0x000fe20003fc4070 */
[----:B------:R-:W-:Y:S01]  /*2fb0*/  IMAD.HI.U32 R55, R12, R71, RZ ;  /* 0x000000470c377227 */ /* 0x000fe200078e00ff */
[----:B------:R-:W-:Y:S02]  /*2fc0*/  IABS R69, R76 ;  /* 0x0000004c00457213 */ /* 0x000fe40000000000 */
[----:B------:R-:W-:Y:S01]  /*2fd0*/  ISETP.GT.U32.AND P1, PT, R2, R65, PT ;  /* 0x000000410200720c */ /* 0x000fe20003f24070 */
[----:B------:R-:W-:Y:S01]  /*2fe0*/  VIADD R82, R85, 0x3c ;  /* 0x0000003c55527836 */ /* 0x000fe20000000000 */
[----:B------:R-:W-:Y:S01]  /*2ff0*/  IADD3 R55, -R55, RZ, RZ ;  /* 0x000000ff37377210 */ /* 0x000fe20007ffe1ff */
[----:B------:R-:W-:-:S02]  /*3000*/  IMAD.HI.U32 R49, R12, R69, RZ ;  /* 0x000000450c317227 */ /* 0x000fc400078e00ff */
[----:B------:R-:W-:Y:S02]  /*3010*/  @!P2 IADD3 R61, R61, -R2, RZ ;  /* 0x800000023d3da210 */ /* 0x000fe40007ffe0ff */
[----:B------:R-:W-:Y:S01]  /*3020*/  IABS R75, R82 ;  /* 0x00000052004b7213 */ /* 0x000fe20000000000 */
[----:B------:R-:W-:Y:S01]  /*3030*/  IMAD.MOV R49, RZ, RZ, -R49 ;  /* 0x000000ffff317224 */ /* 0x000fe200078e0a31 */
[C---:B------:R-:W-:Y:S01]  /*3040*/  ISETP.GT.U32.AND P2, PT, R2.reuse, R63, PT ;  /* 0x0000003f0200720c */ /* 0x040fe20003f44070 */
[----:B------:R-:W-:Y:S01]  /*3050*/  @!P6 IMAD.IADD R51, R51, 0x1, -R2 ;  /* 0x000000013333e824 */ /* 0x000fe200078e0a02 */
[C---:B------:R-:W-:Y:S01]  /*3060*/  ISETP.GT.U32.AND P6, PT, R2.reuse, R67, PT ;  /* 0x000000430200720c */ /* 0x040fe20003fc4070 */
[C---:B------:R-:W-:Y:S01]  /*3070*/  IMAD R71, R2.reuse, R55, R71 ;  /* 0x0000003702477224 */ /* 0x040fe200078e0247 */
[----:B------:R-:W-:Y:S01]  /*3080*/  @!P1 IADD3 R65, R65, -R2, RZ ;  /* 0x8000000241419210 */ /* 0x000fe20007ffe0ff */
[----:B------:R-:W-:Y:S02]  /*3090*/  IMAD R69, R2, R49, R69 ;  /* 0x0000003102457224 */ /* 0x000fe400078e0245 */
[----:B------:R-:W-:Y:S01]  /*30a0*/  IMAD.HI.U32 R49, R12, R75, RZ ;  /* 0x0000004b0c317227 */ /* 0x000fe200078e00ff */
[----:B------:R-:W-:-:S03]  /*30b0*/  ISETP.GT.U32.AND P1, PT, R2, R65, PT ;  /* 0x000000410200720c */ /* 0x000fc60003f24070 */
[----:B------:R-:W-:Y:S01]  /*30c0*/  VIADD R80, R85, 0x3b ;  /* 0x0000003b55507836 */ /* 0x000fe20000000000 */
[----:B------:R-:W-:Y:S01]  /*30d0*/  IADD3 R49, -R49, RZ, RZ ;  /* 0x000000ff31317210 */ /* 0x000fe20007ffe1ff */
[----:B------:R-:W-:Y:S01]  /*30e0*/  @!P2 IMAD.IADD R63, R63, 0x1, -R2 ;  /* 0x000000013f3fa824 */ /* 0x000fe200078e0a02 */
[C---:B------:R-:W-:Y:S01]  /*30f0*/  ISETP.GT.U32.AND P2, PT, R2.reuse, R53, PT ;  /* 0x000000350200720c */ /* 0x040fe20003f44070 */
[----:B------:R-:W-:Y:S01]  /*3100*/  @!P3 IMAD.MOV R64, RZ, RZ, -R64 ;  /* 0x000000ffff40b224 */ /* 0x000fe200078e0a40 */
[----:B------:R-:W-:Y:S01]  /*3110*/  @!P6 IADD3 R67, R67, -R2, RZ ;  /* 0x800000024343e210 */ /* 0x000fe20007ffe0ff */
[C---:B------:R-:W-:Y:S01]  /*3120*/  IMAD R75, R2.reuse, R49, R75 ;  /* 0x00000031024b7224 */ /* 0x040fe200078e024b */
[C---:B------:R-:W-:Y:S01]  /*3130*/  ISETP.GT.U32.AND P6, PT, R2.reuse, R71, PT ;  /* 0x000000470200720c */ /* 0x040fe20003fc4070 */
[----:B------:R-:W-:Y:S01]  /*3140*/  VIADD R83, R85, 0x3e ;  /* 0x0000003e55537836 */ /* 0x000fe20000000000 */
[----:B------:R-:W-:Y:S01]  /*3150*/  IABS R73, R80 ;  /* 0x0000005000497213 */ /* 0x000fe20000000000 */
[----:B------:R-:W-:Y:S01]  /*3160*/  @!P1 IMAD.IADD R65, R65, 0x1, -R2 ;  /* 0x0000000141419824 */ /* 0x000fe200078e0a02 */
[----:B------:R-:W-:Y:S01]  /*3170*/  ISETP.GT.U32.AND P3, PT, R2, R63, PT ;  /* 0x0000003f0200720c */ /* 0x000fe20003f64070 */
[----:B------:R-:W-:Y:S01]  /*3180*/  @!P0 IMAD.MOV R61, RZ, RZ, -R61 ;  /* 0x000000ffff3d8224 */ /* 0x000fe200078e0a3d */
[----:B------:R-:W-:Y:S01]  /*3190*/  ISETP.GE.AND P1, PT, R70, RZ, PT ;  /* 0x000000ff4600720c */ /* 0x000fe20003f26270 */
[----:B------:R-:W-:Y:S01]  /*31a0*/  IMAD.HI.U32 R66, R12, R73, RZ ;  /* 0x000000490c427227 */ /* 0x000fe200078e00ff */
[----:B------:R-:W-:-:S03]  /*31b0*/  IABS R79, R83 ;  /* 0x00000053004f7213 */ /* 0x000fc60000000000 */
[----:B------:R-:W-:Y:S01]  /*31c0*/  VIADD R70, R85, 0x3d ;  /* 0x0000003d55467836 */ /* 0x000fe20000000000 */
[----:B------:R-:W-:Y:S01]  /*31d0*/  IADD3 R66, -R66, RZ, RZ ;  /* 0x000000ff42427210 */ /* 0x000fe20007ffe1ff */
[----:B------:R-:W-:Y:S01]  /*31e0*/  @!P6 IMAD.IADD R71, R71, 0x1, -R2 ;  /* 0x000000014747e824 */ /* 0x000fe200078e0a02 */
[----:B------:R-:W-:Y:S01]  /*31f0*/  ISETP.GT.U32.AND P6, PT, R2, R75, PT ;  /* 0x0000004b0200720c */ /* 0x000fe20003fc4070 */
[----:B------:R-:W-:Y:S01]  /*3200*/  IMAD.HI.U32 R49, R12, R81, RZ ;  /* 0x000000510c317227 */ /* 0x000fe200078e00ff */
[----:B------:R-:W-:Y:S02]  /*3210*/  IABS R77, R70 ;  /* 0x00000046004d7213 */ /* 0x000fe40000000000 */
[C---:B------:R-:W-:Y:S01]  /*3220*/  ISETP.GT.U32.AND P0, PT, R2.reuse, R71, PT ;  /* 0x000000470200720c */ /* 0x040fe20003f04070 */
[----:B------:R-:W-:Y:S01]  /*3230*/  IMAD R73, R2, R66, R73 ;  /* 0x0000004202497224 */ /* 0x000fe200078e0249 */
[----:B------:R-:W-:Y:S01]  /*3240*/  MOV R66, R51 ;  /* 0x0000003300427202 */ /* 0x000fe20000000f00 */
[----:B------:R-:W-:-:S03]  /*3250*/  IMAD.HI.U32 R55, R12, R77, RZ ;  /* 0x0000004d0c377227 */ /* 0x000fc600078e00ff */
[----:B------:R-:W-:Y:S01]  /*3260*/  @!P4 IADD3 R66, -R66, RZ, RZ ;  /* 0x000000ff4242c210 */ /* 0x000fe20007ffe1ff */
[----:B------:R-:W-:Y:S01]  /*3270*/  IMAD.HI.U32 R12, R12, R79, RZ ;  /* 0x0000004f0c0c7227 */ /* 0x000fe200078e00ff */
[----:B------:R-:W-:-:S03]  /*3280*/  IADD3 R55, -R55, RZ, RZ ;  /* 0x000000ff37377210 */ /* 0x000fc60007ffe1ff */
[--C-:B------:R-:W-:Y:S02]  /*3290*/  @!P6 IMAD.IADD R75, R75, 0x1, -R2.reuse ;  /* 0x000000014b4be824 */ /* 0x100fe400078e0a02 */
[----:B------:R-:W-:Y:S01]  /*32a0*/  @!P3 IMAD.IADD R63, R63, 0x1, -R2 ;  /* 0x000000013f3fb824 */ /* 0x000fe200078e0a02 */
[C---:B------:R-:W-:Y:S01]  /*32b0*/  ISETP.GT.U32.AND P3, PT, R2.reuse, R69, PT ;  /* 0x000000450200720c */ /* 0x040fe20003f64070 */
[----:B------:R-:W-:Y:S01]  /*32c0*/  @!P5 IMAD.MOV R59, RZ, RZ, -R59 ;  /* 0x000000ffff3bd224 */ /* 0x000fe200078e0a3b */
[C---:B------:R-:W-:Y:S01]  /*32d0*/  ISETP.GT.U32.AND P5, PT, R2.reuse, R67, PT ;  /* 0x000000430200720c */ /* 0x040fe20003fa4070 */
[----:B------:R-:W-:Y:S01]  /*32e0*/  IMAD.MOV R12, RZ, RZ, -R12 ;  /* 0x000000ffff0c7224 */ /* 0x000fe200078e0a0c */
[C---:B------:R-:W-:Y:S01]  /*32f0*/  ISETP.GT.U32.AND P4, PT, R2.reuse, R75, PT ;  /* 0x0000004b0200720c */ /* 0x040fe20003f84070 */
[----:B------:R-:W-:Y:S02]  /*3300*/  IMAD.MOV R49, RZ, RZ, -R49 ;  /* 0x000000ffff317224 */ /* 0x000fe400078e0a31 */
[----:B------:R-:W-:-:S02]  /*3310*/  IMAD R79, R2, R12, R79 ;  /* 0x0000000c024f7224 */ /* 0x000fc400078e024f */
[C---:B------:R-:W-:Y:S02]  /*3320*/  IMAD R77, R2.reuse, R55, R77 ;  /* 0x00000037024d7224 */ /* 0x040fe400078e024d */
[C---:B------:R-:W-:Y:S02]  /*3330*/  IMAD R55, R2.reuse, R49, R81 ;  /* 0x0000003102377224 */ /* 0x040fe400078e0251 */
[--C-:B------:R-:W-:Y:S01]  /*3340*/  @!P0 IMAD.IADD R71, R71, 0x1, -R2.reuse ;  /* 0x0000000147478824 */ /* 0x100fe200078e0a02 */
[C---:B------:R-:W-:Y:S01]  /*3350*/  ISETP.GT.U32.AND P0, PT, R2.reuse, R79, PT ;  /* 0x0000004f0200720c */ /* 0x040fe20003f04070 */
[--C-:B------:R-:W-:Y:S01]  /*3360*/  @!P3 IMAD.IADD R69, R69, 0x1, -R2.reuse ;  /* 0x000000014545b824 */ /* 0x100fe200078e0a02 */
[-C--:B------:R-:W-:Y:S01]  /*3370*/  @!P5 IADD3 R67, R67, -R2.reuse, RZ ;  /* 0x800000024343d210 */ /* 0x080fe20007ffe0ff */
[----:B------:R-:W-:Y:S01]  /*3380*/  IMAD.SHL.U32 R13, R13, 0x80, RZ ;  /* 0x000000800d0d7824 */ /* 0x000fe200078e00ff */
[----:B------:R-:W-:Y:S01]  /*3390*/  @!P4 IADD3 R75, R75, -R2, RZ ;  /* 0x800000024b4bc210 */ /* 0x000fe20007ffe0ff */
[----:B------:R-:W-:Y:S01]  /*33a0*/  @!P1 IMAD.MOV R63, RZ, RZ, -R63 ;  /* 0x000000ffff3f9224 */ /* 0x000fe200078e0a3f */
[C---:B------:R-:W-:Y:S01]  /*33b0*/  ISETP.GT.U32.AND P3, PT, R2.reuse, R73, PT ;  /* 0x000000490200720c */ /* 0x040fe20003f64070 */
[----:B------:R-:W-:Y:S01]  /*33c0*/  @!P2 IMAD.IADD R53, R53, 0x1, -R2 ;  /* 0x000000013535a824 */ /* 0x000fe200078e0a02 */
[----:B------:R-:W-:-:S02]  /*33d0*/  ISETP.GT.U32.AND P5, PT, R2, R77, PT ;  /* 0x0000004d0200720c */ /* 0x000fc40003fa4070 */
[C---:B------:R-:W-:Y:S02]  /*33e0*/  ISETP.GT.U32.AND P4, PT, R2.reuse, R55, PT ;  /* 0x000000370200720c */ /* 0x040fe40003f84070 */
[----:B------:R-:W-:Y:S02]  /*33f0*/  LOP3.LUT R92, R13, 0x1f, R122, 0xf8, !PT ;  /* 0x0000001f0d5c7812 */ /* 0x000fe400078ef87a */
[----:B------:R-:W-:Y:S02]  /*3400*/  @!P0 IADD3 R79, R79, -R2, RZ ;  /* 0x800000024f4f8210 */ /* 0x000fe40007ffe0ff */
[----:B------:R-:W-:Y:S01]  /*3410*/  IABS R49, R92 ;  /* 0x0000005c00317213 */ /* 0x000fe20000000000 */
[----:B------:R-:W-:Y:S01]  /*3420*/  STL [R1+0x40c], R92 ;  /* 0x00040c5c01007387 */ /* 0x000fe20000100800 */
[----:B------:R-:W-:Y:S01]  /*3430*/  ISETP.GT.U32.AND P1, PT, R2, R79, PT ;  /* 0x0000004f0200720c */ /* 0x000fe20003f24070 */
[--C-:B------:R-:W-:Y:S01]  /*3440*/  @!P3 IMAD.IADD R73, R73, 0x1, -R2.reuse ;  /* 0x000000014949b824 */ /* 0x100fe200078e0a02 */
[----:B------:R-:W-:Y:S01]  /*3450*/  ISETP.GE.AND P2, PT, R68, RZ, PT ;  /* 0x000000ff4400720c */ /* 0x000fe20003f46270 */
[--C-:B------:R-:W-:Y:S01]  /*3460*/  @!P5 IMAD.IADD R77, R77, 0x1, -R2.reuse ;  /* 0x000000014d4dd824 */ /* 0x100fe200078e0a02 */
[C---:B------:R-:W-:Y:S01]  /*3470*/  ISETP.GT.U32.AND P3, PT, R2.reuse, R69, PT ;  /* 0x000000450200720c */ /* 0x040fe20003f64070 */
[----:B------:R-:W-:Y:S01]  /*3480*/  @!P4 IMAD.IADD R55, R55, 0x1, -R2 ;  /* 0x000000013737c824 */ /* 0x000fe200078e0a02 */
[C---:B------:R-:W-:Y:S01]  /*3490*/  ISETP.GT.U32.AND P6, PT, R2.reuse, R73, PT ;  /* 0x000000490200720c */ /* 0x040fe20003fc4070 */
[----:B------:R-:W-:Y:S01]  /*34a0*/  IMAD.HI.U32 R12, R3, R49, RZ ;  /* 0x00000031030c7227 */ /* 0x000fe200078e00ff */
[----:B------:R-:W-:-:S02]  /*34b0*/  ISETP.GT.U32.AND P5, PT, R2, R77, PT ;  /* 0x0000004d0200720c */ /* 0x000fc40003fa4070 */
[----:B------:R-:W-:Y:S01]  /*34c0*/  ISETP.GT.U32.AND P4, PT, R2, R55, PT ;  /* 0x000000370200720c */ /* 0x000fe20003f84070 */
[----:B------:R-:W-:Y:S01]  /*34d0*/  IMAD.MOV.U32 R68, RZ, RZ, R53 ;  /* 0x000000ffff447224 */ /* 0x000fe200078e0035 */
[----:B------:R-:W-:Y:S01]  /*34e0*/  LOP3.LUT R90, R13, 0x20, R84, 0xfe, !PT ;  /* 0x000000200d5a7812 */ /* 0x000fe200078efe54 */
[----:B------:R-:W-:Y:S01]  /*34f0*/  @!P1 IMAD.IADD R79, R79, 0x1, -R2 ;  /* 0x000000014f4f9824 */ /* 0x000fe200078e0a02 */
[C---:B------:R-:W-:Y:S01]  /*3500*/  LOP3.LUT R88, R92.reuse, 0x40, RZ, 0xfc, !PT ;  /* 0x000000405c587812 */ /* 0x040fe200078efcff */
[----:B------:R-:W-:Y:S01]  /*3510*/  @!P2 IMAD.MOV R68, RZ, RZ, -R68 ;  /* 0x000000ffff44a224 */ /* 0x000fe200078e0a44 */
[----:B------:R-:W-:Y:S01]  /*3520*/  LOP3.LUT R86, R92, 0x60, RZ, 0xfc, !PT ;  /* 0x000000605c567812 */ /* 0x000fe200078efcff */
[--C-:B------:R-:W-:Y:S01]  /*3530*/  @!P3 IMAD.IADD R69, R69, 0x1, -R2.reuse ;  /* 0x000000014545b824 */ /* 0x100fe200078e0a02 */
[----:B------:R-:W-:Y:S01]  /*3540*/  IABS R51, R90 ;  /* 0x0000005a00337213 */ /* 0x000fe20000000000 */
[----:B------:R-:W-:Y:S01]  /*3550*/  STL [R1+0x410], R90 ;  /* 0x0004105a01007387 */ /* 0x000fe20000100800 */
[----:B------:R-:W-:Y:S01]  /*3560*/  IADD3 R12, -R12, RZ, RZ ;  /* 0x000000ff0c0c7210 */ /* 0x000fe20007ffe1ff */
[--C-:B------:R-:W-:Y:S01]  /*3570*/  @!P5 IMAD.IADD R77, R77, 0x1, -R2.reuse ;  /* 0x000000014d4dd824 */ /* 0x100fe200078e0a02 */
[----:B------:R-:W-:Y:S01]  /*3580*/  ISETP.GE.AND P1, PT, R70, RZ, PT ;  /* 0x000000ff4600720c */ /* 0x000fe20003f26270 */
[----:B------:R-:W-:Y:S01]  /*3590*/  @!P4 IMAD.IADD R55, R55, 0x1, -R2 ;  /* 0x000000013737c824 */ /* 0x000fe200078e0a02 */
[----:B------:R-:W-:Y:S01]  /*35a0*/  IABS R53, R88 ;  /* 0x0000005800357213 */ /* 0x000fe20000000000 */
[----:B------:R-:W-:Y:S01]  /*35b0*/  IMAD R13, R0, R12, R49 ;  /* 0x0000000c000d7224 */ /* 0x000fe200078e0231 */
[----:B------:R-:W-:Y:S01]  /*35c0*/  IABS R70, R86 ;  /* 0x0000005600467213 */ /* 0x000fe20000000000 */
[----:B------:R-:W-:Y:S01]  /*35d0*/  STL [R1+0x418], R88 ;  /* 0x0004185801007387 */ /* 0x000fe20000100800 */
[----:B------:R-:W-:Y:S01]  /*35e0*/  @!P6 IADD3 R73, R73, -R2, RZ ;  /* 0x800000024949e210 */ /* 0x000fe20007ffe0ff */
[C---:B------:R-:W-:Y:S01]  /*35f0*/  IMAD.HI.U32 R2, R3.reuse, R51, RZ ;  /* 0x0000003303027227 */ /* 0x040fe200078e00ff */
[----:B------:R-:W-:Y:S01]  /*3600*/  ISETP.GE.AND P2, PT, R76, RZ, PT ;  /* 0x000000ff4c00720c */ /* 0x000fe20003f46270 */
[----:B------:R-:W-:Y:S01]  /*3610*/  STL [R1+0x414], R86 ;  /* 0x0004145601007387 */ /* 0x000fe20000100800 */
[----:B------:R-:W-:Y:S01]  /*3620*/  ISETP.GE.AND P0, PT, R78, RZ, PT ;  /* 0x000000ff4e00720c */ /* 0x000fe20003f06270 */
[----:B------:R-:W-:Y:S01]  /*3630*/  IMAD.HI.U32 R12, R3, R53, RZ ;  /* 0x00000035030c7227 */ /* 0x000fe200078e00ff */
[----:B------:R-:W-:-:S02]  /*3640*/  IADD3 R2, -R2, RZ, RZ ;  /* 0x000000ff02027210 */ /* 0x000fc40007ffe1ff */
[----:B------:R-:W-:Y:S01]  /*3650*/  ISETP.GE.AND P3, PT, R72, RZ, PT ;  /* 0x000000ff4800720c */ /* 0x000fe20003f66270 */
[----:B------:R-:W-:Y:S01]  /*3660*/  IMAD.HI.U32 R3, R3, R70, RZ ;  /* 0x0000004603037227 */ /* 0x000fe200078e00ff */
[----:B------:R-:W-:Y:S02]  /*3670*/  ISETP.GE.AND P6, PT, R74, RZ, PT ;  /* 0x000000ff4a00720c */ /* 0x000fe40003fc6270 */
[----:B------:R-:W-:Y:S01]  /*3680*/  ISETP.GE.AND P4, PT, R85, RZ, PT ;  /* 0x000000ff5500720c */ /* 0x000fe20003f86270 */
[----:B------:R-:W-:Y:S01]  /*3690*/  IMAD.MOV R12, RZ, RZ, -R12 ;  /* 0x000000ffff0c7224 */ /* 0x000fe200078e0a0c */
[----:B------:R-:W-:Y:S01]  /*36a0*/  IADD3 R3, -R3, RZ, RZ ;  /* 0x000000ff03037210 */ /* 0x000fe20007ffe1ff */
[----:B------:R-:W-:Y:S01]  /*36b0*/  IMAD R49, R0, R2, R51 ;  /* 0x0000000200317224 */ /* 0x000fe200078e0233 */
[----:B------:R-:W-:Y:S01]  /*36c0*/  ISETP.GE.AND P5, PT, R82, RZ, PT ;  /* 0x000000ff5200720c */ /* 0x000fe20003fa6270 */
[C---:B------:R-:W-:Y:S02]  /*36d0*/  IMAD R51, R0.reuse, R12, R53 ;  /* 0x0000000c00337224 */ /* 0x040fe400078e0235 */
[----:B------:R-:W-:-:S02]  /*36e0*/  IMAD R53, R0, R3, R70 ;  /* 0x0000000300357224 */ /* 0x000fc400078e0246 */
[----:B------:R-:W-:Y:S01]  /*36f0*/  @!P2 IMAD.MOV R69, RZ, RZ, -R69 ;  /* 0x000000ffff45a224 */ /* 0x000fe200078e0a45 */
[----:B------:R-:W2:Y:S01]  /*3700*/  LDC.64 R2, c[0x0][0x238] ;  /* 0x00008e00ff027b82 */ /* 0x000ea20000000a00 */
[C---:B------:R-:W-:Y:S01]  /*3710*/  ISETP.GT.U32.AND P2, PT, R0.reuse, R13, PT ;  /* 0x0000000d0000720c */ /* 0x040fe20003f44070 */
[----:B------:R-:W-:Y:S01]  /*3720*/  @!P0 IMAD.MOV R71, RZ, RZ, -R71 ;  /* 0x000000ffff478224 */ /* 0x000fe200078e0a47 */
[----:B------:R-:W-:Y:S01]  /*3730*/  ISETP.GT.U32.AND P0, PT, R0, R49, PT ;  /* 0x000000310000720c */ /* 0x000fe20003f04070 */
[----:B------:R-:W-:Y:S01]  /*3740*/  @!P6 IMAD.MOV R67, RZ, RZ, -R67 ;  /* 0x000000ffff43e224 */ /* 0x000fe200078e0a43 */
[----:B------:R-:W-:Y:S01]  /*3750*/  @!P3 IADD3 R65, -R65, RZ, RZ ;  /* 0x000000ff4141b210 */ /* 0x000fe20007ffe1ff */
[----:B------:R-:W-:Y:S01]  /*3760*/  @!P4 IMAD.MOV R55, RZ, RZ, -R55 ;  /* 0x000000ffff37c224 */ /* 0x000fe200078e0a37 */
[----:B------:R-:W-:Y:S01]  /*3770*/  ISETP.GE.AND P3, PT, R80, RZ, PT ;  /* 0x000000ff5000720c */ /* 0x000fe20003f66270 */
[----:B------:R-:W-:Y:S01]  /*3780*/  @!P1 IMAD.MOV R77, RZ, RZ, -R77 ;  /* 0x000000ffff4d9224 */ /* 0x000fe200078e0a4d */
[----:B------:R-:W-:-:S02]  /*3790*/  ISETP.GE.AND P6, PT, R83, RZ, PT ;  /* 0x000000ff5300720c */ /* 0x000fc40003fc6270 */
[----:B------:R-:W-:Y:S02]  /*37a0*/  ISETP.NE.AND P4, PT, R5, RZ, PT ;  /* 0x000000ff0500720c */ /* 0x000fe40003f85270 */
[----:B------:R-:W-:Y:S02]  /*37b0*/  LOP3.LUT R5, RZ, R5, RZ, 0x33, !PT ;  /* 0x00000005ff057212 */ /* 0x000fe400078e33ff */
[----:B------:R-:W-:Y:S01]  /*37c0*/  @!P2 IADD3 R13, R13, -R0, RZ ;  /* 0x800000000d0da210 */ /* 0x000fe20007ffe0ff */
[--C-:B------:R-:W-:Y:S01]  /*37d0*/  @!P0 IMAD.IADD R49, R49, 0x1, -R0.reuse ;  /* 0x0000000131318824 */ /* 0x100fe200078e0a00 */
[C---:B------:R-:W-:Y:S02]  /*37e0*/  SEL R109, R5.reuse, R55, !P4 ;  /* 0x00000037056d7207 */ /* 0x040fe40006000000 */
[----:B------:R-:W-:Y:S01]  /*37f0*/  ISETP.GT.U32.AND P0, PT, R0, R13, PT ;  /* 0x0000000d0000720c */ /* 0x000fe20003f04070 */
[----:B------:R-:W-:Y:S01]  /*3800*/  @!P3 IMAD.MOV R73, RZ, RZ, -R73 ;  /* 0x000000ffff49b224 */ /* 0x000fe200078e0a49 */
[----:B------:R-:W-:Y:S01]  /*3810*/  SEL R55, R5, R10, !P4 ;  /* 0x0000000a05377207 */ /* 0x000fe20006000000 */
[----:B------:R-:W-:Y:S01]  /*3820*/  @!P6 IMAD.MOV R79, RZ, RZ, -R79 ;  /* 0x000000ffff4fe224 */ /* 0x000fe200078e0a4f */
[----:B------:R-:W-:Y:S01]  /*3830*/  @!P5 IADD3 R75, -R75, RZ, RZ ;  /* 0x000000ff4b4bd210 */ /* 0x000fe20007ffe1ff */
[----:B--2---:R-:W-:Y:S01]  /*3840*/  IMAD R10, R84, R3, RZ ;  /* 0x00000003540a7224 */ /* 0x004fe200078e02ff */
[C---:B------:R-:W-:Y:S01]  /*3850*/  SEL R97, R5.reuse, R16, !P4 ;  /* 0x0000001005617207 */ /* 0x040fe20006000000 */
[C---:B------:R-:W-:Y:S01]  /*3860*/  IMAD R96, R2.reuse, 0x2c, RZ ;  /* 0x0000002c02607824 */ /* 0x040fe200078e02ff */
[C---:B------:R-:W-:Y:S01]  /*3870*/  SEL R91, R5.reuse, R17, !P4 ;  /* 0x00000011055b7207 */ /* 0x040fe20006000000 */
[C---:B------:R-:W-:Y:S01]  /*3880*/  IMAD R104, R2.reuse, 0x30, RZ ;  /* 0x0000003002687824 */ /* 0x040fe200078e02ff */
[C---:B------:R-:W-:Y:S01]  /*3890*/  SEL R83, R5.reuse, R18, !P4 ;  /* 0x0000001205537207 */ /* 0x040fe20006000000 */
[C---:B------:R-:W-:Y:S01]  /*38a0*/  IMAD R112, R2.reuse, 0x34, RZ ;  /* 0x0000003402707824 */ /* 0x040fe200078e02ff */
[----:B------:R-:W-:Y:S01]  /*38b0*/  SEL R101, R5, R24, !P4 ;  /* 0x0000001805657207 */ /* 0x000fe20006000000 */
[----:B------:R-:W-:Y:S01]  /*38c0*/  @!P0 IMAD.IADD R13, R13, 0x1, -R0 ;  /* 0x000000010d0d8824 */ /* 0x000fe200078e0a00 */
[C---:B-1----:R-:W-:Y:S01]  /*38d0*/  SEL R85, R5.reuse, R26, !P4 ;  /* 0x0000001a05557207 */ /* 0x042fe20006000000 */
[C---:B------:R-:W-:Y:S01]  /*38e0*/  IMAD R128, R2.reuse, 0x3c, RZ ;  /* 0x0000003c02807824 */ /* 0x040fe200078e02ff */
[----:B------:R-:W-:Y:S01]  /*38f0*/  SEL R105, R5, R32, !P4 ;  /* 0x0000002005697207 */ /* 0x000fe20006000000 */
[----:B------:R-:W-:Y:S01]  /*3900*/  IMAD R101, R101, UR7, RZ ;  /* 0x0000000765657c24 */ /* 0x000fe2000f8e02ff */
        /* <DEDUP_REMOVED lines=16> */
[C---:B------:R-:W-:Y:S01]  /*3a10*/  SEL R9, R5.reuse, R9, !P4 ;  /* 0x0000000905097207 */ /* 0x040fe20006000000 */
[C---:B------:R-:W-:Y:S01]  /*3a20*/  IMAD R244, R2.reuse, 0x5, RZ ;  /* 0x0000000502f47824 */ /* 0x040fe200078e02ff */
        /* <DEDUP_REMOVED lines=17> */
[----:B------:R-:W-:Y:S01]  /*3b40*/  IMAD R240, R2, 0x3d, RZ ;  /* 0x0000003d02f07824 */ /* 0x000fe200078e02ff */
[C---:B------:R-:W-:Y:S01]  /*3b50*/  SEL R17, R5.reuse, R27, !P4 ;  /* 0x0000001b05117207 */ /* 0x040fe20006000000 */
[----:B------:R-:W1:Y:S01]  /*3b60*/  LDC R25, c[0x0][0x230] ;  /* 0x00008c00ff197b82 */ /* 0x000e620000000800 */
[----:B------:R-:W-:Y:S01]  /*3b70*/  SEL R28, R5, R28, !P4 ;  /* 0x0000001c051c7207 */ /* 0x000fe20006000000 */
[----:B------:R-:W-:Y:S01]  /*3b80*/  IMAD R93, R93, UR8, RZ ;  /* 0x000000085d5d7c24 */ /* 0x000fe2000f8e02ff */
[C---:B------:R-:W-:Y:S01]  /*3b90*/  SEL R18, R5.reuse, R29, !P4 ;  /* 0x0000001d05127207 */ /* 0x040fe20006000000 */
[----:B------:R-:W-:Y:S01]  /*3ba0*/  ULDC.64 UR8, c[0x0][0x208] ;  /* 0x0000820000087ab9 */ /* 0x000fe20000000a00 */
[----:B------:R-:W-:-:S02]  /*3bb0*/  SEL R30, R5, R30, !P4 ;  /* 0x0000001e051e7207 */ /* 0x000fc40006000000 */
[C---:B------:R-:W-:Y:S01]  /*3bc0*/  SEL R24, R5.reuse, R31, !P4 ;  /* 0x0000001f05187207 */ /* 0x040fe20006000000 */
[----:B------:R-:W2:Y:S01]  /*3bd0*/  LDC R29, c[0x0][0x230] ;  /* 0x00008c00ff1d7b82 */ /* 0x000ea20000000800 */
[C---:B------:R-:W-:Y:S02]  /*3be0*/  SEL R95, R5.reuse, R33, !P4 ;  /* 0x00000021055f7207 */ /* 0x040fe40006000000 */
[C---:B------:R-:W-:Y:S01]  /*3bf0*/  SEL R89, R5.reuse, R34, !P4 ;  /* 0x0000002205597207 */ /* 0x040fe20006000000 */
[----:B------:R-:W-:Y:S01]  /*3c00*/  IMAD R34, R18, UR12, RZ ;  /* 0x0000000c12227c24 */ /* 0x000fe2000f8e02ff */
[----:B------:R-:W-:Y:S01]  /*3c10*/  SEL R26, R5, R35, !P4 ;  /* 0x00000023051a7207 */ /* 0x000fe20006000000 */
[----:B------:R-:W-:Y:S01]  /*3c20*/  IMAD R95, R95, UR16, RZ ;  /* 0x000000105f5f7c24 */ /* 0x000fe2000f8e02ff */
[----:B------:R-:W-:Y:S01]  /*3c30*/  SEL R36, R5, R36, !P4 ;  /* 0x0000002405247207 */ /* 0x000fe20006000000 */
[----:B------:R-:W-:Y:S01]  /*3c40*/  IMAD R89, R89, UR17, RZ ;  /* 0x0000001159597c24 */ /* 0x000fe2000f8e02ff */
[C---:B------:R-:W-:Y:S01]  /*3c50*/  SEL R32, R5.reuse, R37, !P4 ;  /* 0x0000002505207207 */ /* 0x040fe20006000000 */
[----:B------:R-:W3:Y:S01]  /*3c60*/  LDC R31, c[0x0][0x230] ;  /* 0x00008c00ff1f7b82 */ /* 0x000ee20000000800 */
[----:B------:R-:W-:-:S02]  /*3c70*/  SEL R38, R5, R38, !P4 ;  /* 0x0000002605267207 */ /* 0x000fc40006000000 */
[C---:B------:R-:W-:Y:S01]  /*3c80*/  SEL R39, R5.reuse, R39, !P4 ;  /* 0x0000002705277207 */ /* 0x040fe20006000000 */
[----:B------:R-:W-:Y:S01]  /*3c90*/  IMAD R32, R32, UR20, RZ ;  /* 0x0000001420207c24 */ /* 0x000fe2000f8e02ff */
[C---:B------:R-:W-:Y:S02]  /*3ca0*/  SEL R42, R5.reuse, R42, !P4 ;  /* 0x0000002a052a7207 */ /* 0x040fe40006000000 */
[C---:B------:R-:W-:Y:S01]  /*3cb0*/  SEL R44, R5.reuse, R44, !P4 ;  /* 0x0000002c052c7207 */ /* 0x040fe20006000000 */
[----:B------:R-:W4:Y:S01]  /*3cc0*/  LDC R33, c[0x0][0x230] ;  /* 0x00008c00ff217b82 */ /* 0x000f220000000800 */
[C---:B------:R-:W-:Y:S02]  /*3cd0*/  SEL R43, R5.reuse, R43, !P4 ;  /* 0x0000002b052b7207 */ /* 0x040fe40006000000 */
[C---:B------:R-:W-:Y:S02]  /*3ce0*/  SEL R40, R5.reuse, R45, !P4 ;  /* 0x0000002d05287207 */ /* 0x040fe40006000000 */
[----:B------:R-:W-:Y:S01]  /*3cf0*/  SEL R46, R5, R46, !P4 ;  /* 0x0000002e052e7207 */ /* 0x000fe20006000000 */
[----:B------:R-:W-:Y:S01]  /*3d00*/  IMAD R45, R43, UR27, RZ ;  /* 0x0000001b2b2d7c24 */ /* 0x000fe2000f8e02ff */
[C---:B------:R-:W-:Y:S01]  /*3d10*/  SEL R41, R5.reuse, R47, !P4 ;  /* 0x0000002f05297207 */ /* 0x040fe20006000000 */
[----:B------:R-:W-:Y:S01]  /*3d20*/  IMAD R47, R36, UR19, RZ ;  /* 0x00000013242f7c24 */ /* 0x000fe2000f8e02ff */
[C---:B------:R-:W-:Y:S01]  /*3d30*/  SEL R52, R5.reuse, R52, !P4 ;  /* 0x0000003405347207 */ /* 0x040fe20006000000 */
[----:B------:R-:W5:Y:S01]  /*3d40*/  LDC R27, c[0x0][0x230] ;  /* 0x00008c00ff1b7b82 */ /* 0x000f620000000800 */
[----:B------:R-:W-:-:S02]  /*3d50*/  SEL R54, R5, R54, !P4 ;  /* 0x0000003605367207 */ /* 0x000fc40006000000 */
[C---:B------:R-:W-:Y:S02]  /*3d60*/  SEL R48, R5.reuse, R56, !P4 ;  /* 0x0000003805307207 */ /* 0x040fe40006000000 */
[C---:B------:R-:W-:Y:S02]  /*3d70*/  SEL R50, R5.reuse, R57, !P4 ;  /* 0x0000003905327207 */ /* 0x040fe40006000000 */
[C---:B------:R-:W-:Y:S01]  /*3d80*/  SEL R58, R5.reuse, R58, !P4 ;  /* 0x0000003a053a7207 */ /* 0x040fe20006000000 */
[----:B------:R-:W-:Y:S01]  /*3d90*/  IMAD R43, R48, UR35, RZ ;  /* 0x00000023302b7c24 */ /* 0x000fe2000f8e02ff */
[C---:B------:R-:W-:Y:S02]  /*3da0*/  SEL R60, R5.reuse, R60, !P4 ;  /* 0x0000003c053c7207 */ /* 0x040fe40006000000 */
[C---:B------:R-:W-:Y:S01]  /*3db0*/  SEL R59, R5.reuse, R59, !P4 ;  /* 0x0000003b053b7207 */ /* 0x040fe20006000000 */
[----:B------:R-:W-:Y:S01]  /*3dc0*/  IMAD R18, R58, UR37, RZ ;  /* 0x000000253a127c24 */ /* 0x000fe2000f8e02ff */
[C---:B------:R-:W-:Y:S01]  /*3dd0*/  SEL R62, R5.reuse, R61, !P4 ;  /* 0x0000003d053e7207 */ /* 0x040fe20006000000 */
[----:B------:R-:W-:Y:S01]  /*3de0*/  IMAD R61, R54, UR34, RZ ;  /* 0x00000022363d7c24 */ /* 0x000fe2000f8e02ff */
[----:B------:R-:W-:-:S02]  /*3df0*/  SEL R66, R5, R66, !P4 ;  /* 0x0000004205427207 */ /* 0x000fc40006000000 */
[C---:B------:R-:W-:Y:S02]  /*3e00*/  SEL R68, R5.reuse, R68, !P4 ;  /* 0x0000004405447207 */ /* 0x040fe40006000000 */
[C---:B------:R-:W-:Y:S01]  /*3e10*/  SEL R64, R5.reuse, R63, !P4 ;  /* 0x0000003f05407207 */ /* 0x040fe20006000000 */
[----:B------:R-:W-:Y:S01]  /*3e20*/  IMAD R63, R44, UR26, RZ ;  /* 0x0000001a2c3f7c24 */ /* 0x000fe2000f8e02ff */
[C---:B------:R-:W-:Y:S01]  /*3e30*/  SEL R70, R5.reuse, R65, !P4 ;  /* 0x0000004105467207 */ /* 0x040fe20006000000 */
[----:B------:R-:W-:Y:S01]  /*3e40*/  IMAD R65, R26, UR18, RZ ;  /* 0x000000121a417c24 */ /* 0x000fe2000f8e02ff */
[----:B------:R-:W-:Y:S01]  /*3e50*/  SEL R117, R5, R67, !P4 ;  /* 0x0000004305757207 */ /* 0x000fe20006000000 */
[----:B------:R-:W-:Y:S01]  /*3e60*/  IMAD R67, R17, UR10, RZ ;  /* 0x0000000a11437c24 */ /* 0x000fe2000f8e02ff */
[C---:B------:R-:W-:Y:S01]  /*3e70*/  SEL R119, R5.reuse, R69, !P4 ;  /* 0x0000004505777207 */ /* 0x040fe20006000000 */
        /* <DEDUP_REMOVED lines=8> */
[----:B------:R-:W-:Y:S01]  /*3f00*/  IMAD R77, R52, UR33, RZ ;  /* 0x00000021344d7c24 */ /* 0x000fe2000f8e02ff */
[C---:B------:R-:W-:Y:S01]  /*3f10*/  SEL R80, R5.reuse, R79, !P4 ;  /* 0x0000004f05507207 */ /* 0x040fe20006000000 */
[----:B------:R-:W-:Y:S01]  /*3f20*/  IMAD R79, R42, UR25, RZ ;  /* 0x000000192a4f7c24 */ /* 0x000fe2000f8e02ff */
[----:B------:R-:W-:Y:S01]  /*3f30*/  SEL R12, R5, R6, !P4 ;  /* 0x00000006050c7207 */ /* 0x000fe20006000000 */
[----:B------:R-:W-:Y:S01]  /*3f40*/  IMAD R73, R72, UR49, RZ ;  /* 0x0000003148497c24 */ /* 0x000fe2000f8e02ff */
[----:B------:R-:W-:Y:S01]  /*3f50*/  LEA R5, R3, R10, 0x5 ;  /* 0x0000000a03057211 */ /* 0x000fe200078e28ff */
[----:B------:R-:W-:Y:S01]  /*3f60*/  IMAD R59, R62, UR42, RZ ;  /* 0x0000002a3e3b7c24 */ /* 0x000fe2000f8e02ff */
[----:B------:R-:W-:Y:S01]  /*3f70*/  ISETP.NE.AND P0, PT, R4, RZ, PT ;  /* 0x000000ff0400720c */ /* 0x000fe20003f05270 */
[----:B------:R-:W-:Y:S01]  /*3f80*/  IMAD R17, R64, UR45, RZ ;  /* 0x0000002d40117c24 */ /* 0x000fe2000f8e02ff */
[----:B------:R-:W-:Y:S01]  /*3f90*/  LOP3.LUT R8, RZ, R4, RZ, 0x33, !PT ;  /* 0x00000004ff087212 */ /* 0x000fe200078e33ff */
[----:B------:R-:W-:Y:S01]  /*3fa0*/  IMAD R12, R12, UR54, RZ ;  /* 0x000000360c0c7c24 */ /* 0x000fe2000f8e02ff */
[----:B------:R-:W-:Y:S01]  /*3fb0*/  LEA R56, P5, R10, UR4, 0x2 ;  /* 0x000000040a387c11 */ /* 0x000fe2000f8a10ff */
[----:B------:R-:W-:Y:S01]  /*3fc0*/  IMAD R64, R2, 0x1c, RZ ;  /* 0x0000001c02407824 */ /* 0x000fe200078e02ff */
[----:B------:R-:W-:Y:S01]  /*3fd0*/  LEA R4, P6, R5, UR4, 0x2 ;  /* 0x0000000405047c11 */ /* 0x000fe2000f8c10ff */
[----:B------:R-:W-:Y:S01]  /*3fe0*/  ULDC UR4, c[0x0][0x240] ;  /* 0x0000900000047ab9 */ /* 0x000fe20000000800 */
[----:B------:R-:W-:Y:S01]  /*3ff0*/  LEA.HI.X.SX32 R57, R10, UR5, 0x2, P5 ;  /* 0x000000050a397c11 */ /* 0x000fe2000a8f16ff */
[----:B------:R-:W-:Y:S01]  /*4000*/  IMAD R109, R109, UR4, RZ ;  /* 0x000000046d6d7c24 */ /* 0x000fe2000f8e02ff */
[----:B------:R-:W-:Y:S01]  /*4010*/  LEA.HI.X.SX32 R5, R5, UR5, 0x2, P6 ;  /* 0x0000000505057c11 */ /* 0x000fe2000b0f16ff */
[----:B------:R-:W-:Y:S01]  /*4020*/  IMAD R97, R97, UR4, RZ ;  /* 0x0000000461617c24 */ /* 0x000fe2000f8e02ff */
[C---:B------:R-:W-:Y:S01]  /*4030*/  ISETP.GT.U32.AND P3, PT, R0.reuse, R53, PT ;  /* 0x000000350000720c */ /* 0x040fe20003f64070 */
[C---:B------:R-:W-:Y:S01]  /*4040*/  IMAD.WIDE R170, R109.reuse, 0x4, R56 ;  /* 0x000000046daa7825 */ /* 0x040fe200078e0238 */
[----:B------:R-:W-:Y:S01]  /*4050*/  ISETP.GT.U32.AND P2, PT, R0, R51, PT ;  /* 0x000000330000720c */ /* 0x000fe20003f44070 */
[----:B------:R-:W-:Y:S01]  /*4060*/  ULDC UR5, c[0x0][0x240] ;  /* 0x0000900000057ab9 */ /* 0x000fe20000000800 */
[----:B------:R-:W-:Y:S01]  /*4070*/  ISETP.GE.AND P4, PT, R86, RZ, PT ;  /* 0x000000ff5600720c */ /* 0x000fe20003f86270 */
[----:B------:R-:W-:Y:S01]  /*4080*/  IMAD.WIDE R140, R109, 0x4, R4 ;  /* 0x000000046d8c7825 */ /* 0x000fe200078e0204 */
[----:B------:R-:W-:Y:S01]  /*4090*/  STL.64 [R1+0x7a8], R170 ;  /* 0x0007a8aa01007387 */ /* 0x000fe20000100a00 */
[----:B------:R-:W-:-:S02]  /*40a0*/  ISETP.GT.U32.AND P1, PT, R0, R49, PT ;  /* 0x000000310000720c */ /* 0x000fc40003f24070 */
[--C-:B------:R-:W-:Y:S01]  /*40b0*/  IMAD.WIDE R166, R101, 0x4, R56.reuse ;  /* 0x0000000465a67825 */ /* 0x100fe200078e0238 */
[----:B------:R-:W-:Y:S03]  /*40c0*/  STL.64 [R1+0x7a0], R140 ;  /* 0x0007a08c01007387 */ /* 0x000fe60000100a00 */
[--C-:B------:R-:W-:Y:S01]  /*40d0*/  IMAD.WIDE R130, R97, 0x4, R56.reuse ;  /* 0x0000000461827825 */ /* 0x100fe200078e0238 */
[----:B------:R-:W-:Y:S01]  /*40e0*/  STL.64 [R1+0x768], R166 ;  /* 0x000768a601007387 */ /* 0x000fe20000100a00 */
[----:B------:R-:W-:Y:S02]  /*40f0*/  @!P2 IADD3 R51, R51, -R0, RZ ;  /* 0x800000003333a210 */ /* 0x000fe40007ffe0ff */
[----:B------:R-:W-:Y:S01]  /*4100*/  IMAD.WIDE R134, R105, 0x4, R56 ;  /* 0x0000000469867825 */ /* 0x000fe200078e0238 */
[----:B------:R-:W-:Y:S01]  /*4110*/  STL.64 [R1+0x798], R130 ;  /* 0x0007988201007387 */ /* 0x000fe20000100a00 */
[----:B------:R-:W-:-:S02]  /*4120*/  ISETP.GT.U32.AND P2, PT, R0, R51, PT ;  /* 0x000000330000720c */ /* 0x000fc40003f44070 */
[----:B------:R-:W-:Y:S01]  /*4130*/  IMAD R87, R87, UR4, RZ ;  /* 0x0000000457577c24 */ /* 0x000fe2000f8e02ff */
[----:B------:R-:W-:Y:S01]  /*4140*/  STL.64 [R1+0x758], R134 ;  /* 0x0007588601007387 */ /* 0x000fe20000100a00 */
[--C-:B------:R-:W-:Y:S01]  /*4150*/  IMAD.WIDE R146, R111, 0x4, R56.reuse ;  /* 0x000000046f927825 */ /* 0x100fe200078e0238 */
[----:B------:R-:W-:Y:S02]  /*4160*/  @!P1 IADD3 R49, R49, -R0, RZ ;  /* 0x8000000031319210 */ /* 0x000fe40007ffe0ff */
[----:B------:R-:W-:Y:S01]  /*4170*/  ISETP.GE.AND P1, PT, R92, RZ, PT ;  /* 0x000000ff5c00720c */ /* 0x000fe20003f26270 */
[----:B------:R-:W-:Y:S01]  /*4180*/  IMAD R91, R91, UR4, RZ ;  /* 0x000000045b5b7c24 */ /* 0x000fe2000f8e02ff */
[----:B------:R-:W-:Y:S01]  /*4190*/  STL.64 [R1+0x748], R146 ;  /* 0x0007489201007387 */ /* 0x000fe20000100a00 */
[----:B------:R-:W-:-:S04]  /*41a0*/  IMAD.WIDE R142, R113, 0x4, R56 ;  /* 0x00000004718e7825 */ /* 0x000fc800078e0238 */
[--C-:B------:R-:W-:Y:S01]  /*41b0*/  IMAD.WIDE R168, R115, 0x4, R56.reuse ;  /* 0x0000000473a87825 */ /* 0x100fe200078e0238 */
[----:B------:R-:W-:Y:S03]  /*41c0*/  STL.64 [R1+0x738], R142 ;  /* 0x0007388e01007387 */ /* 0x000fe60000100a00 */
        /* <DEDUP_REMOVED lines=8> */
[----:B------:R-:W-:Y:S01]  /*4250*/  IMAD.WIDE R144, R93, 0x4, R56 ;  /* 0x000000045d907825 */ /* 0x000fe200078e0238 */
[----:B------:R1:W-:Y:S03]  /*4260*/  STL.64 [R1+0xa38], R108 ;  /* 0x000a386c01007387 */ /* 0x0003e60000100a00 */
[----:B------:R-:W-:Y:S01]  /*4270*/  @!P3 IMAD.IADD R53, R53, 0x1, -R0 ;  /* 0x000000013535b824 */ /* 0x000fe200078e0a00 */
[----:B------:R-:W-:Y:S01]  /*4280*/  STL.64 [R1+0xa68], R144 ;  /* 0x000a689001007387 */ /* 0x000fe20000100a00 */
[----:B------:R-:W-:-:S03]  /*4290*/  IMAD.WIDE R120, R103, 0x4, R56 ;  /* 0x0000000467787825 */ /* 0x000fc600078e0238 */
[----:B------:R-:W-:Y:S01]  /*42a0*/  ISETP.GT.U32.AND P3, PT, R0, R53, PT ;  /* 0x000000350000720c */ /* 0x000fe20003f64070 */
[----:B------:R-:W-:Y:S02]  /*42b0*/  IMAD R81, R81, UR4, RZ ;  /* 0x0000000451517c24 */ /* 0x000fe4000f8e02ff */
[----:B------:R-:W-:Y:S02]  /*42c0*/  IMAD R83, R83, UR4, RZ ;  /* 0x0000000453537c24 */ /* 0x000fe4000f8e02ff */
[----:B-1----:R-:W-:-:S04]  /*42d0*/  IMAD.WIDE R108, R99, 0x4, R56 ;  /* 0x00000004636c7825 */ /* 0x002fc800078e0238 */
[----:B------:R-:W-:Y:S01]  /*42e0*/  IMAD.WIDE R124, R119, 0x4, R56 ;  /* 0x00000004777c7825 */ /* 0x000fe200078e0238 */
[----:B------:R1:W-:Y:S03]  /*42f0*/  STL.64 [R1+0x9c8], R108 ;  /* 0x0009c86c01007387 */ /* 0x0003e60000100a00 */
[--C-:B------:R-:W-:Y:S01]  /*4300*/  @!P2 IMAD.IADD R51, R51, 0x1, -R0.reuse ;  /* 0x000000013333a824 */ /* 0x100fe200078e0a00 */
[----:B------:R2:W-:Y:S01]  /*4310*/  STL.64 [R1+0x998], R120 ;  /* 0x0009987801007387 */ /* 0x0005e20000100a00 */
[----:B------:R-:W-:Y:S01]  /*4320*/  @!P3 IMAD.IADD R53, R53, 0x1, -R0 ;  /* 0x000000013535b824 */ /* 0x000fe200078e0a00 */
[----:B------:R-:W-:Y:S01]  /*4330*/  ISETP.GE.AND P2, PT, R90, RZ, PT ;  /* 0x000000ff5a00720c */ /* 0x000fe20003f46270 */
[----:B------:R-:W-:Y:S01]  /*4340*/  IMAD R71, R9, UR4, RZ ;  /* 0x0000000409477c24 */ /* 0x000fe2000f8e02ff */
[----:B------:R-:W-:Y:S01]  /*4350*/  ISETP.GE.AND P3, PT, R88, RZ, PT ;  /* 0x000000ff5800720c */ /* 0x000fe20003f66270 */
[----:B------:R-:W-:-:S02]  /*4360*/  IMAD R69, R19, UR4, RZ ;  /* 0x0000000413457c24 */ /* 0x000fc4000f8e02ff */
[----:B------:R-:W-:Y:S02]  /*4370*/  @!P4 IMAD.MOV R53, RZ, RZ, -R53 ;  /* 0x000000ffff35c224 */ /* 0x000fe400078e0a35 */
[----:B-1----:R-:W-:-:S03]  /*4380*/  IMAD.WIDE R108, R107, 0x4, R56 ;  /* 0x000000046b6c7825 */ /* 0x002fc600078e0238 */
[----:B------:R-:W-:Y:S01]  /*4390*/  SEL R3, R8, R53, !P0 ;  /* 0x0000003508037207 */ /* 0x000fe20004000000 */
[----:B--2---:R-:W-:Y:S01]  /*43a0*/  IMAD.WIDE R120, R81, 0x4, R56 ;  /* 0x0000000451787825 */ /* 0x004fe200078e0238 */
[----:B------:R1:W-:Y:S03]  /*43b0*/  STL.64 [R1+0x948], R108 ;  /* 0x0009486c01007387 */ /* 0x0003e60000100a00 */
[----:B------:R-:W-:Y:S01]  /*43c0*/  IMAD R53, R55, UR4, RZ ;  /* 0x0000000437357c24 */ /* 0x000fe2000f8e02ff */
[----:B------:R2:W-:Y:S01]  /*43d0*/  STL.64 [R1+0x8e8], R124 ;  /* 0x0008e87c01007387 */ /* 0x0005e20000100a00 */
[----:B------:R-:W-:Y:S01]  /*43e0*/  @!P2 IMAD.MOV R49, RZ, RZ, -R49 ;  /* 0x000000ffff31a224 */ /* 0x000fe200078e0a31 */
[----:B------:R-:W-:Y:S01]  /*43f0*/  @!P3 IADD3 R51, -R51, RZ, RZ ;  /* 0x000000ff3333b210 */ /* 0x000fe20007ffe1ff */
[----:B------:R-:W-:Y:S01]  /*4400*/  IMAD R55, R74, UR50, RZ ;  /* 0x000000324a377c24 */ /* 0x000fe2000f8e02ff */
[----:B------:R3:W-:Y:S01]  /*4410*/  STL.64 [R1+0xac0], R120 ;  /* 0x000ac07801007387 */ /* 0x0007e20000100a00 */
[----:B------:R-:W-:Y:S01]  /*4420*/  @!P1 IMAD.MOV R13, RZ, RZ, -R13 ;  /* 0x000000ffff0d9224 */ /* 0x000fe200078e0a0d */
[----:B------:R-:W-:Y:S01]  /*4430*/  SEL R0, R8, R51, !P0 ;  /* 0x0000003308007207 */ /* 0x000fe20004000000 */
[----:B------:R-:W-:Y:S01]  /*4440*/  IMAD R51, R20, UR4, RZ ;  /* 0x0000000414337c24 */ /* 0x000fe2000f8e02ff */
[C---:B------:R-:W-:Y:S01]  /*4450*/  SEL R7, R8.reuse, R49, !P0 ;  /* 0x0000003108077207 */ /* 0x040fe20004000000 */
[----:B-1----:R-:W-:Y:S01]  /*4460*/  IMAD.WIDE R108, R83, 0x4, R56 ;  /* 0x00000004536c7825 */ /* 0x002fe200078e0238 */
[----:B------:R-:W-:-:S03]  /*4470*/  SEL R6, R8, R13, !P0 ;  /* 0x0000000d08067207 */ /* 0x000fc60004000000 */
[--C-:B--2---:R-:W-:Y:S01]  /*4480*/  IMAD.WIDE R124, R85, 0x4, R56.reuse ;  /* 0x00000004557c7825 */ /* 0x104fe200078e0238 */
[----:B------:R1:W-:Y:S03]  /*4490*/  STL.64 [R1+0xa88], R108 ;  /* 0x000a886c01007387 */ /* 0x0003e60000100a00 */
[----:B---3--:R-:W-:Y:S01]  /*44a0*/  IMAD.WIDE R120, R89, 0x4, R56 ;  /* 0x0000000459787825 */ /* 0x008fe200078e0238 */
[----:B------:R2:W-:Y:S03]  /*44b0*/  STL.64 [R1+0xa58], R124 ;  /* 0x000a587c01007387 */ /* 0x0005e60000100a00 */
[----:B------:R-:W-:Y:S01]  /*44c0*/  IMAD R49, R28, UR11, RZ ;  /* 0x0000000b1c317c24 */ /* 0x000fe2000f8e02ff */
[----:B------:R3:W-:Y:S01]  /*44d0*/  STL.64 [R1+0xa28], R120 ;  /* 0x000a287801007387 */ /* 0x0007e20000100a00 */
[----:B------:R-:W-:-:S02]  /*44e0*/  IMAD R9, R41, UR30, RZ ;  /* 0x0000001e29097c24 */ /* 0x000fc4000f8e02ff */
[----:B------:R-:W-:Y:S02]  /*44f0*/  IMAD R41, R66, UR43, RZ ;  /* 0x0000002b42297c24 */ /* 0x000fe4000f8e02ff */
[----:B-1----:R-:W-:-:S04]  /*4500*/  IMAD.WIDE R108, R79, 0x4, R56 ;  /* 0x000000044f6c7825 */ /* 0x002fc800078e0238 */
        /* <DEDUP_REMOVED lines=33> */
[----:B------:R-:W-:Y:S01]  /*4720*/  IMAD R22, R22, UR5, RZ ;  /* 0x0000000516167c24 */ /* 0x000fe2000f8e02ff */
[----:B------:R-:W4:Y:S01]  /*4730*/  S2UR UR5, SR_CgaCtaId ;  /* 0x00000000000579c3 */ /* 0x000f220000008800 */
[----:B------:R-:W-:-:S02]  /*4740*/  IMAD R20, R38, UR21, RZ ;  /* 0x0000001526147c24 */ /* 0x000fc4000f8e02ff */
        /* <DEDUP_REMOVED lines=8> */
[----:B------:R-:W-:Y:S01]  /*47d0*/  ULDC.64 UR6, c[0x0][0x210] ;  /* 0x0000840000067ab9 */ /* 0x000fe20000000a00 */
        /* <DEDUP_REMOVED lines=9> */
[----:B------:R-:W-:Y:S01]  /*4870*/  ULDC UR4, c[0x0][0x234] ;  /* 0x00008d0000047ab9 */ /* 0x000fe20000000800 */
[----:B------:R-:W-:-:S02]  /*4880*/  IMAD R11, R70, UR46, RZ ;  /* 0x0000002e460b7c24 */ /* 0x000fc4000f8e02ff */
[----:B-1----:R-:W-:-:S04]  /*4890*/  IMAD.WIDE R108, R41, 0x4, R56 ;  /* 0x00000004296c7825 */ /* 0x002fc800078e0238 */
[--C-:B--2---:R-:W-:Y:S01]  /*48a0*/  IMAD.WIDE R124, R39, 0x4, R56.reuse ;  /* 0x00000004277c7825 */ /* 0x104fe200078e0238 */
[----:B------:R1:W-:Y:S03]  /*48b0*/  STL.64 [R1+0x918], R108 ;  /* 0x0009186c01007387 */ /* 0x0003e60000100a00 */
[----:B---3--:R-:W-:Y:S01]  /*48c0*/  IMAD.WIDE R120, R37, 0x4, R56 ;  /* 0x0000000425787825 */ /* 0x008fe200078e0238 */
[----:B------:R2:W-:Y:S03]  /*48d0*/  STL.64 [R1+0x858], R124 ;  /* 0x0008587c01007387 */ /* 0x0005e60000100a00 */
[--C-:B------:R-:W-:Y:S01]  /*48e0*/  IMAD.WIDE R150, R97, 0x4, R4.reuse ;  /* 0x0000000461967825 */ /* 0x100fe200078e0204 */
[----:B------:R3:W-:Y:S03]  /*48f0*/  STL.64 [R1+0xb70], R120 ;  /* 0x000b707801007387 */ /* 0x0007e60000100a00 */
[----:B------:R-:W-:-:S04]  /*4900*/  IMAD.WIDE R172, R101, 0x4, R4 ;  /* 0x0000000465ac7825 */ /* 0x000fc800078e0204 */
        /* <DEDUP_REMOVED lines=52> */
[----:B------:R-:W-:Y:S03]  /*4c50*/  STL.64 [R1+0xd80], R124 ;  /* 0x000d807c01007387 */ /* 0x000fe60000100a00 */
[--C-:B------:R-:W-:Y:S01]  /*4c60*/  IMAD.WIDE R78, R79, 0x4, R4.reuse ;  /* 0x000000044f4e7825 */ /* 0x100fe200078e0204 */
[----:B------:R-:W-:Y:S03]  /*4c70*/  STL.64 [R1+0xda8], R120 ;  /* 0x000da87801007387 */ /* 0x000fe60000100a00 */
[----:B------:R-:W-:-:S04]  /*4c80*/  IMAD.WIDE R74, R75, 0x4, R4 ;  /* 0x000000044b4a7825 */ /* 0x000fc800078e0204 */
[----:B-1----:R-:W-:-:S04]  /*4c90*/  IMAD.WIDE R108, R11, 0x4, R56 ;  /* 0x000000040b6c7825 */ /* 0x002fc800078e0238 */
[----:B------:R-:W-:Y:S01]  /*4ca0*/  IMAD.WIDE R56, R12, 0x4, R56 ;  /* 0x000000040c387825 */ /* 0x000fe200078e0238 */
[----:B------:R-:W-:Y:S03]  /*4cb0*/  STL.64 [R1+0xdb8], R108 ;  /* 0x000db86c01007387 */ /* 0x000fe60000100a00 */
[--C-:B------:R-:W-:Y:S01]  /*4cc0*/  IMAD.WIDE R72, R73, 0x4, R4.reuse ;  /* 0x0000000449487825 */ /* 0x100fe200078e0204 */
[----:B------:R1:W-:Y:S03]  /*4cd0*/  STL.64 [R1+0xdb0], R56 ;  /* 0x000db03801007387 */ /* 0x0003e60000100a00 */
[--C-:B------:R-:W-:Y:S01]  /*4ce0*/  IMAD.WIDE R68, R69, 0x4, R4.reuse ;  /* 0x0000000445447825 */ /* 0x100fe200078e0204 */
[----:B------:R-:W-:Y:S03]  /*4cf0*/  STL.64 [R1+0x790], R150 ;  /* 0x0007909601007387 */ /* 0x000fe60000100a00 */
[--C-:B------:R-:W-:Y:S01]  /*4d00*/  IMAD.WIDE R66, R67, 0x4, R4.reuse ;  /* 0x0000000443427825 */ /* 0x100fe200078e0204 */
[----:B------:R-:W-:Y:S03]  /*4d10*/  STL.64 [R1+0x760], R172 ;  /* 0x000760ac01007387 */ /* 0x000fe60000100a00 */
[--C-:B------:R-:W-:Y:S01]  /*4d20*/  IMAD.WIDE R62, R63, 0x4, R4.reuse ;  /* 0x000000043f3e7825 */ /* 0x100fe200078e0204 */
[----:B------:R-:W-:Y:S03]  /*4d30*/  STL.64 [R1+0x740], R156 ;  /* 0x0007409c01007387 */ /* 0x000fe60000100a00 */
[--C-:B-1----:R-:W-:Y:S01]  /*4d40*/  IMAD.WIDE R56, R95, 0x4, R4.reuse ;  /* 0x000000045f387825 */ /* 0x102fe200078e0204 */
        /* <DEDUP_REMOVED lines=14> */
[----:B------:R1:W-:Y:S03]  /*4e30*/  STL.64 [R1+0xa30], R56 ;  /* 0x000a303801007387 */ /* 0x0003e60000100a00 */
[----:B------:R-:W-:-:S04]  /*4e40*/  IMAD.WIDE R42, R43, 0x4, R4 ;  /* 0x000000042b2a7825 */ /* 0x000fc800078e0204 */
[----:B------:R-:W-:-:S04]  /*4e50*/  IMAD.WIDE R40, R41, 0x4, R4 ;  /* 0x0000000429287825 */ /* 0x000fc800078e0204 */
[----:B------:R-:W-:-:S04]  /*4e60*/  IMAD.WIDE R38, R39, 0x4, R4 ;  /* 0x0000000427267825 */ /* 0x000fc800078e0204 */
[----:B-1----:R-:W-:-:S04]  /*4e70*/  IMAD.WIDE R56, R99, 0x4, R4 ;  /* 0x0000000463387825 */ /* 0x002fc800078e0204 */
[----:B------:R-:W-:Y:S01]  /*4e80*/  IMAD.WIDE R36, R37, 0x4, R4 ;  /* 0x0000000425247825 */ /* 0x000fe200078e0204 */
[----:B------:R1:W-:Y:S03]  /*4e90*/  STL.64 [R1+0x9c0], R56 ;  /* 0x0009c03801007387 */ /* 0x0003e60000100a00 */
[----:B------:R-:W-:Y:S01]  /*4ea0*/  IMAD R6, R6, UR4, RZ ;  /* 0x0000000406067c24 */ /* 0x000fe2000f8e02ff */
[----:B------:R-:W-:Y:S01]  /*4eb0*/  STL.64 [R1+0x990], R90 ;  /* 0x0009905a01007387 */ /* 0x000fe20000100a00 */
[----:B------:R-:W-:Y:S02]  /*4ec0*/  IMAD R0, R0, UR4, RZ ;  /* 0x0000000400007c24 */ /* 0x000fe4000f8e02ff */
[----:B------:R-:W-:Y:S01]  /*4ed0*/  IMAD R3, R3, UR4, RZ ;  /* 0x0000000403037c24 */ /* 0x000fe2000f8e02ff */
[----:B------:R-:W-:Y:S01]  /*4ee0*/  STL.64 [R1+0x940], R86 ;  /* 0x0009405601007387 */ /* 0x000fe20000100a00 */
[----:B------:R-:W-:-:S02]  /*4ef0*/  IMAD R88, R2, 0x28, RZ ;  /* 0x0000002802587824 */ /* 0x000fc400078e02ff */
[----:B------:R-:W-:Y:S02]  /*4f00*/  IMAD R120, R2, 0x38, RZ ;  /* 0x0000003802787824 */ /* 0x000fe400078e02ff */
[----:B-1----:R-:W-:-:S05]  /*4f10*/  IMAD.WIDE R56, R119, 0x4, R4 ;  /* 0x0000000477387825 */ /* 0x002fca00078e0204 */
[----:B------:R1:W-:Y:S04]  /*4f20*/  STL.64 [R1+0x8e0], R56 ;  /* 0x0008e03801007387 */ /* 0x0003e80000100a00 */
[----:B------:R2:W-:Y:S04]  /*4f30*/  STL.64 [R1+0xab8], R80 ;  /* 0x000ab85001007387 */ /* 0x0005e80000100a00 */
[----:B------:R-:W-:Y:S01]  /*4f40*/  STL.64 [R1+0xa80], R82 ;  /* 0x000a805201007387 */ /* 0x000fe20000100a00 */
[----:B-1----:R-:W-:-:S04]  /*4f50*/  IMAD.WIDE R56, R85, 0x4, R4 ;  /* 0x0000000455387825 */ /* 0x002fc800078e0204 */
[--C-:B--2---:R-:W-:Y:S01]  /*4f60*/  IMAD.WIDE R80, R89, 0x4, R4.reuse ;  /* 0x0000000459507825 */ /* 0x104fe200078e0204 */
[----:B------:R1:W-:Y:S04]  /*4f70*/  STL.64 [R1+0xa50], R56 ;  /* 0x000a503801007387 */ /* 0x0003e80000100a00 */
[----:B------:R2:W-:Y:S04]  /*4f80*/  STL.64 [R1+0xa20], R80 ;  /* 0x000a205001007387 */ /* 0x0005e80000100a00 */
[----:B------:R-:W-:Y:S01]  /*4f90*/  STL.64 [R1+0x9b0], R78 ;  /* 0x0009b04e01007387 */ /* 0x000fe20000100a00 */
[----:B-1----:R-:W-:-:S04]  /*4fa0*/  IMAD.WIDE R56, R77, 0x4, R4 ;  /* 0x000000044d387825 */ /* 0x002fc800078e0204 */
[----:B--2---:R-:W-:Y:S01]  /*4fb0*/  IMAD R80, R2, 0x24, RZ ;  /* 0x0000002402507824 */ /* 0x004fe200078e02ff */
[----:B------:R1:W-:Y:S04]  /*4fc0*/  STL.64 [R1+0x960], R56 ;  /* 0x0009603801007387 */ /* 0x0003e80000100a00 */
[----:B------:R-:W-:Y:S04]  /*4fd0*/  STL.64 [R1+0x930], R74 ;  /* 0x0009304a01007387 */ /* 0x000fe80000100a00 */
[----:B------:R2:W-:Y:S01]  /*4fe0*/  STL.64 [R1+0x8d0], R72 ;  /* 0x0008d04801007387 */ /* 0x0005e20000100a00 */
[----:B-1----:R-:W-:-:S05]  /*4ff0*/  IMAD.WIDE R56, R71, 0x4, R4 ;  /* 0x0000000447387825 */ /* 0x002fca00078e0204 */
[----:B------:R1:W-:Y:S01]  /*5000*/  STL.64 [R1+0xaa8], R56 ;  /* 0x000aa83801007387 */ /* 0x0003e20000100a00 */
[----:B--2---:R-:W-:-:S03]  /*5010*/  SHF.L.U32 R72, R2, 0x5, RZ ;  /* 0x0000000502487819 */ /* 0x004fc600000006ff */
[----:B------:R-:W-:Y:S04]  /*5020*/  STL.64 [R1+0xa70], R68 ;  /* 0x000a704401007387 */ /* 0x000fe80000100a00 */
[----:B------:R-:W-:Y:S01]  /*5030*/  STL.64 [R1+0xa40], R66 ;  /* 0x000a404201007387 */ /* 0x000fe20000100a00 */
[----:B-1----:R-:W-:-:S05]  /*5040*/  IMAD.WIDE R56, R65, 0x4, R4 ;  /* 0x0000000441387825 */ /* 0x002fca00078e0204 */
[----:B------:R1:W-:Y:S04]  /*5050*/  STL.64 [R1+0x9d0], R56 ;  /* 0x0009d03801007387 */ /* 0x0003e80000100a00 */
[----:B------:R-:W-:Y:S04]  /*5060*/  STL.64 [R1+0x9a0], R62 ;  /* 0x0009a03e01007387 */ /* 0x000fe80000100a00 */
[----:B------:R-:W-:Y:S01]  /*5070*/  STL.64 [R1+0x950], R60 ;  /* 0x0009503c01007387 */ /* 0x000fe20000100a00 */
[----:B-1----:R-:W-:-:S05]  /*5080*/  IMAD.WIDE R56, R59, 0x4, R4 ;  /* 0x000000043b387825 */ /* 0x002fca00078e0204 */
[----:B------:R1:W-:Y:S04]  /*5090*/  STL.64 [R1+0x920], R56 ;  /* 0x0009203801007387 */ /* 0x0003e80000100a00 */
[----:B------:R-:W-:Y:S04]  /*50a0*/  STL.64 [R1+0x860], R54 ;  /* 0x0008603601007387 */ /* 0x000fe80000100a00 */
[----:B------:R-:W-:Y:S04]  /*50b0*/  STL.64 [R1+0xb30], R52 ;  /* 0x000b303401007387 */ /* 0x000fe80000100a00 */
[----:B------:R-:W-:Y:S01]  /*50c0*/  STL.64 [R1+0xb60], R50 ;  /* 0x000b603201007387 */ /* 0x000fe20000100a00 */
[----:B-1----:R-:W-:-:S03]  /*50d0*/  IMAD R56, R2, 0x18, RZ ;  /* 0x0000001802387824 */ /* 0x002fc600078e02ff */
[----:B------:R1:W-:Y:S04]  /*50e0*/  STL.64 [R1+0xb50], R48 ;  /* 0x000b503001007387 */ /* 0x0003e80000100a00 */
[----:B------:R-:W-:Y:S04]  /*50f0*/  STL.64 [R1+0xb40], R46 ;  /* 0x000b402e01007387 */ /* 0x000fe80000100a00 */
[----:B------:R-:W-:Y:S04]  /*5100*/  STL.64 [R1+0xb28], R44 ;  /* 0x000b282c01007387 */ /* 0x000fe80000100a00 */
[----:B------:R-:W-:Y:S01]  /*5110*/  STL.64 [R1+0xb18], R42 ;  /* 0x000b182a01007387 */ /* 0x000fe20000100a00 */
[----:B-1----:R-:W-:-:S03]  /*5120*/  IMAD R48, R2, 0x14, RZ ;  /* 0x0000001402307824 */ /* 0x002fc600078e02ff */
[----:B------:R1:W-:Y:S04]  /*5130*/  STL.64 [R1+0x910], R40 ;  /* 0x0009102801007387 */ /* 0x0003e80000100a00 */
[----:B------:R2:W-:Y:S04]  /*5140*/  STL.64 [R1+0x850], R38 ;  /* 0x0008502601007387 */ /* 0x0005e80000100a00 */
[----:B------:R3:W-:Y:S01]  /*5150*/  STL.64 [R1+0xb78], R36 ;  /* 0x000b782401007387 */ /* 0x0007e20000100a00 */
[----:B-1----:R-:W-:-:S04]  /*5160*/  IMAD.WIDE R40, R35, 0x4, R4 ;  /* 0x0000000423287825 */ /* 0x002fc800078e0204 */
[--C-:B--2---:R-:W-:Y:S01]  /*5170*/  IMAD.WIDE R38, R34, 0x4, R4.reuse ;  /* 0x0000000422267825 */ /* 0x104fe200078e0204 */
[----:B------:R1:W-:Y:S03]  /*5180*/  STL.64 [R1+0xba0], R40 ;  /* 0x000ba02801007387 */ /* 0x0003e60000100a00 */
[--C-:B---3--:R-:W-:Y:S01]  /*5190*/  IMAD.WIDE R36, R32, 0x4, R4.reuse ;  /* 0x0000000420247825 */ /* 0x108fe200078e0204 */
[----:B------:R2:W-:Y:S03]  /*51a0*/  STL.64 [R1+0xc00], R38 ;  /* 0x000c002601007387 */ /* 0x0005e60000100a00 */
[----:B------:R-:W-:Y:S01]  /*51b0*/  IMAD.WIDE R34, R30, 0x4, R4 ;  /* 0x000000041e227825 */ /* 0x000fe200078e0204 */
[----:B------:R3:W-:Y:S03]  /*51c0*/  STL.64 [R1+0xbf0], R36 ;  /* 0x000bf02401007387 */ /* 0x0007e60000100a00 */
[C---:B------:R-:W-:Y:S01]  /*51d0*/  IMAD R32, R2.reuse, 0xc, RZ ;  /* 0x0000000c02207824 */ /* 0x040fe200078e02ff */
[----:B------:R5:W-:Y:S01]  /*51e0*/  STL.64 [R1+0xbe0], R34 ;  /* 0x000be02201007387 */ /* 0x000be20000100a00 */
[----:B-1----:R-:W-:-:S02]  /*51f0*/  IMAD.SHL.U32 R40, R2, 0x10, RZ ;  /* 0x0000001002287824 */ /* 0x002fc400078e00ff */
[----:B--2---:R-:W-:-:S04]  /*5200*/  IMAD.WIDE R38, R28, 0x4, R4 ;  /* 0x000000041c267825 */ /* 0x004fc800078e0204 */
[--C-:B---3--:R-:W-:Y:S01]  /*5210*/  IMAD.WIDE R36, R26, 0x4, R4.reuse ;  /* 0x000000041a247825 */ /* 0x108fe200078e0204 */
[----:B------:R1:W-:Y:S03]  /*5220*/  STL.64 [R1+0xbc0], R38 ;  /* 0x000bc02601007387 */ /* 0x0003e60000100a00 */
[--C-:B-----5:R-:W-:Y:S01]  /*5230*/  IMAD.WIDE R34, R24, 0x4, R4.reuse ;  /* 0x0000000418227825 */ /* 0x120fe200078e0204 */
[----:B------:R2:W-:Y:S03]  /*5240*/  STL.64 [R1+0xb90], R36 ;  /* 0x000b902401007387 */ /* 0x0005e60000100a00 */
[----:B------:R-:W-:Y:S01]  /*5250*/  IMAD.SHL.U32 R24, R2, 0x8, RZ ;  /* 0x0000000802187824 */ /* 0x000fe200078e00ff */
[----:B------:R3:W-:Y:S01]  /*5260*/  STL.64 [R1+0xb80], R34 ;  /* 0x000b802201007387 */ /* 0x0007e20000100a00 */
[----:B-1----:R-:W-:-:S04]  /*5270*/  IMAD.WIDE R38, R23, 0x4, R4 ;  /* 0x0000000417267825 */ /* 0x002fc800078e0204 */
[--C-:B--2---:R-:W-:Y:S01]  /*5280*/  IMAD.WIDE R36, R22, 0x4, R4.reuse ;  /* 0x0000000416247825 */ /* 0x104fe200078e0204 */
[----:B------:R-:W-:Y:S03]  /*5290*/  STL.64 [R1+0xc18], R38 ;  /* 0x000c182601007387 */ /* 0x000fe60000100a00 */
[--C-:B---3--:R-:W-:Y:S01]  /*52a0*/  IMAD.WIDE R34, R21, 0x4, R4.reuse ;  /* 0x0000000415227825 */ /* 0x108fe200078e0204 */
[----:B------:R-:W-:Y:S03]  /*52b0*/  STL.64 [R1+0xc28], R36 ;  /* 0x000c282401007387 */ /* 0x000fe60000100a00 */
[--C-:B------:R-:W-:Y:S01]  /*52c0*/  IMAD.WIDE R22, R20, 0x4, R4.reuse ;  /* 0x0000000414167825 */ /* 0x100fe200078e0204 */
[----:B------:R-:W-:Y:S03]  /*52d0*/  STL.64 [R1+0xc58], R34 ;  /* 0x000c582201007387 */ /* 0x000fe60000100a00 */
[--C-:B------:R-:W-:Y:S01]  /*52e0*/  IMAD.WIDE R20, R19, 0x4, R4.reuse ;  /* 0x0000000413147825 */ /* 0x100fe200078e0204 */
[----:B------:R1:W-:Y:S03]  /*52f0*/  STL.64 [R1+0xca0], R22 ;  /* 0x000ca01601007387 */ /* 0x0003e60000100a00 */
[--C-:B------:R-:W-:Y:S01]  /*5300*/  IMAD.WIDE R18, R18, 0x4, R4.reuse ;  /* 0x0000000412127825 */ /* 0x100fe200078e0204 */
[----:B------:R2:W-:Y:S04]  /*5310*/  STL.64 [R1+0xc90], R20 ;  /* 0x000c901401007387 */ /* 0x0005e80000100a00 */
[----:B------:R3:W-:Y:S01]  /*5320*/  STL.64 [R1+0xc80], R18 ;  /* 0x000c801201007387 */ /* 0x0007e20000100a00 */
[----:B-1----:R-:W-:-:S04]  /*5330*/  IMAD.WIDE R22, R17, 0x4, R4 ;  /* 0x0000000411167825 */ /* 0x002fc800078e0204 */
[--C-:B--2---:R-:W-:Y:S01]  /*5340*/  IMAD.WIDE R20, R16, 0x4, R4.reuse ;  /* 0x0000000410147825 */ /* 0x104fe200078e0204 */
[----:B------:R-:W-:Y:S03]  /*5350*/  STL.64 [R1+0xc70], R22 ;  /* 0x000c701601007387 */ /* 0x000fe60000100a00 */
[--C-:B---3--:R-:W-:Y:S01]  /*5360*/  IMAD.WIDE R18, R15, 0x4, R4.reuse ;  /* 0x000000040f127825 */ /* 0x108fe200078e0204 */
[----:B------:R-:W-:Y:S03]  /*5370*/  STL.64 [R1+0xc60], R20 ;  /* 0x000c601401007387 */ /* 0x000fe60000100a00 */
[--C-:B------:R-:W-:Y:S01]  /*5380*/  IMAD.WIDE R16, R14, 0x4, R4.reuse ;  /* 0x000000040e107825 */ /* 0x100fe200078e0204 */
[----:B------:R1:W-:Y:S03]  /*5390*/  STL.64 [R1+0xcb8], R18 ;  /* 0x000cb81201007387 */ /* 0x0003e60000100a00 */
[--C-:B------:R-:W-:Y:S01]  /*53a0*/  IMAD.WIDE R14, R13, 0x4, R4.reuse ;  /* 0x000000040d0e7825 */ /* 0x100fe200078e0204 */
[----:B------:R2:W-:Y:S01]  /*53b0*/  STL.64 [R1+0xcc8], R16 ;  /* 0x000cc81001007387 */ /* 0x0005e20000100a00 */
[----:B------:R-:W3:Y:S03]  /*53c0*/  LDC R13, c[0x0][0x230] ;  /* 0x00008c00ff0d7b82 */ /* 0x000ee60000000800 */
[----:B------:R5:W-:Y:S01]  /*53d0*/  STL.64 [R1+0xcd0], R14 ;  /* 0x000cd00e01007387 */ /* 0x000be20000100a00 */
[----:B-1----:R-:W-:-:S04]  /*53e0*/  IMAD.WIDE R18, R8, 0x4, R4 ;  /* 0x0000000408127825 */ /* 0x002fc800078e0204 */
[--C-:B--2---:R-:W-:Y:S01]  /*53f0*/  IMAD.WIDE R16, R9, 0x4, R4.reuse ;  /* 0x0000000409107825 */ /* 0x104fe200078e0204 */
[----:B------:R-:W-:Y:S03]  /*5400*/  STL.64 [R1+0xd40], R18 ;  /* 0x000d401201007387 */ /* 0x000fe60000100a00 */
[--C-:B-----5:R-:W-:Y:S01]  /*5410*/  IMAD.WIDE R14, R10, 0x4, R4.reuse ;  /* 0x000000040a0e7825 */ /* 0x120fe200078e0204 */
[----:B------:R1:W-:Y:S01]  /*5420*/  STL.64 [R1+0xd70], R16 ;  /* 0x000d701001007387 */ /* 0x0003e20000100a00 */
[----:B------:R-:W2:Y:S02]  /*5430*/  LDC R10, c[0x0][0x230] ;  /* 0x00008c00ff0a7b82 */ /* 0x000ea40000000800 */
[--C-:B------:R-:W-:Y:S01]  /*5440*/  IMAD.WIDE R8, R11, 0x4, R4.reuse ;  /* 0x000000040b087825 */ /* 0x100fe200078e0204 */
[----:B------:R5:W-:Y:S03]  /*5450*/  STL.64 [R1+0xd68], R14 ;  /* 0x000d680e01007387 */ /* 0x000be60000100a00 */
[----:B------:R-:W-:Y:S01]  /*5460*/  IMAD.WIDE R4, R12, 0x4, R4 ;  /* 0x000000040c047825 */ /* 0x000fe200078e0204 */
[----:B------:R4:W-:Y:S01]  /*5470*/  STL.64 [R1+0xd38], R8 ;  /* 0x000d380801007387 */ /* 0x0009e20000100a00 */
[----:B------:R-:W3:Y:S03]  /*5480*/  LDC R11, c[0x0][0x230] ;  /* 0x00008c00ff0b7b82 */ /* 0x000ee60000000800 */
[----:B------:R4:W-:Y:S01]  /*5490*/  STL.64 [R1+0xcf8], R4 ;  /* 0x000cf80401007387 */ /* 0x0009e20000100a00 */
[----:B-1----:R-:W-:-:S02]  /*54a0*/  SHF.L.U32 R16, R84, 0x2, RZ ;  /* 0x0000000254107819 */ /* 0x002fc400000006ff */
[----:B-----5:R-:W-:Y:S01]  /*54b0*/  LEA R14, P0, R6, UR6, 0x2 ;  /* 0x00000006060e7c11 */ /* 0x020fe2000f8010ff */
[----:B----4-:R-:W-:-:S03]  /*54c0*/  VIADD R9, R25, 0xffffffff ;  /* 0xffffffff19097836 */ /* 0x010fc60000000000 */
[----:B------:R-:W-:Y:S02]  /*54d0*/  LEA.HI.X.SX32 R15, R6, UR7, 0x2, P0 ;  /* 0x00000007060f7c11 */ /* 0x000fe400080f16ff */
[----:B------:R-:W-:Y:S01]  /*54e0*/  IADD3 R8, R27, -0x5, RZ ;  /* 0xfffffffb1b087810 */ /* 0x000fe20007ffe0ff */
[----:B------:R-:W-:Y:S01]  /*54f0*/  VIADD R5, R29, 0xfffffff7 ;  /* 0xfffffff71d057836 */ /* 0x000fe20000000000 */
[----:B------:R-:W-:Y:S01]  /*5500*/  ISETP.GE.U32.AND P5, PT, R9, 0x7fffffc0, PT ;  /* 0x7fffffc00900780c */ /* 0x000fe20003fa6070 */
[----:B------:R-:W-:Y:S01]  /*5510*/  VIADD R4, R31, 0xfffffff3 ;  /* 0xfffffff31f047836 */ /* 0x000fe20000000000 */
[----:B------:R-:W1:Y:S01]  /*5520*/  LDC R9, c[0x0][0x230] ;  /* 0x00008c00ff097b82 */ /* 0x000e620000000800 */
[----:B------:R-:W-:Y:S01]  /*5530*/  LEA R6, P0, R0, UR6, 0x2 ;  /* 0x0000000600067c11 */ /* 0x000fe2000f8010ff */
[--C-:B------:R-:W-:Y:S01]  /*5540*/  IMAD.WIDE R242, R24, 0x4, R14.reuse ;  /* 0x0000000418f27825 */ /* 0x100fe200078e020e */
[----:B------:R-:W-:Y:S02]  /*5550*/  ISETP.GE.U32.AND P3, PT, R5, 0x7fffffb8, PT ;  /* 0x7fffffb80500780c */ /* 0x000fe40003f66070 */
[----:B------:R-:W-:Y:S01]  /*5560*/  ISETP.GE.U32.AND P6, PT, R4, 0x7fffffb4, PT ;  /* 0x7fffffb40400780c */ /* 0x000fe20003fc6070 */
[----:B------:R-:W-:Y:S01]  /*5570*/  IMAD R5, R7, UR4, RZ ;  /* 0x0000000407057c24 */ /* 0x000fe2000f8e02ff */
[----:B------:R-:W-:Y:S01]  /*5580*/  IADD3 R4, R33, -0x11, RZ ;  /* 0xffffffef21047810 */ /* 0x000fe20007ffe0ff */
[----:B------:R-:W-:Y:S01]  /*5590*/  UMOV UR4, 0x400 ;  /* 0x0000040000047882 */ /* 0x000fe20000000000 */
[----:B------:R-:W-:Y:S01]  /*55a0*/  ISETP.GE.U32.AND P2, PT, R8, 0x7fffffbc, PT ;  /* 0x7fffffbc0800780c */ /* 0x000fe20003f46070 */
[----:B------:R-:W-:Y:S01]  /*55b0*/  ULEA UR4, UR5, UR4, 0x18 ;  /* 0x0000000405047291 */ /* 0x000fe2000f8ec03f */
[----:B------:R-:W-:Y:S01]  /*55c0*/  ISETP.GE.U32.AND P4, PT, R4, 0x7fffffb0, PT ;  /* 0x7fffffb00400780c */ /* 0x000fe20003f86070 */
[----:B--2---:R-:W-:Y:S01]  /*55d0*/  VIADD R8, R10, 0xffffffeb ;  /* 0xffffffeb0a087836 */ /* 0x004fe20000000000 */
[----:B------:R-:W-:Y:S01]  /*55e0*/  LEA R4, P1, R5, UR6, 0x2 ;  /* 0x0000000605047c11 */ /* 0x000fe2000f8210ff */
[----:B------:R-:W2:Y:S01]  /*55f0*/  LDC R10, c[0x0][0x230] ;  /* 0x00008c00ff0a7b82 */ /* 0x000ea20000000800 */
[----:B------:R-:W-:Y:S01]  /*5600*/  LEA.HI.X.SX32 R7, R0, UR7, 0x2, P0 ;  /* 0x0000000700077c11 */ /* 0x000fe200080f16ff */
[----:B---3--:R-:W-:Y:S01]  /*5610*/  VIADD R0, R13, 0xffffffe7 ;  /* 0xffffffe70d007836 */ /* 0x008fe20000000000 */
[----:B------:R-:W-:Y:S01]  /*5620*/  LEA.HI.X.SX32 R5, R5, UR7, 0x2, P1 ;  /* 0x0000000705057c11 */ /* 0x000fe200088f16ff */
[----:B------:R-:W-:Y:S01]  /*5630*/  IMAD.WIDE R26, R32, 0x4, R14 ;  /* 0x00000004201a7825 */ /* 0x000fe200078e020e */
[----:B------:R-:W-:Y:S01]  /*5640*/  LEA R12, P1, R3, UR6, 0x2 ;  /* 0x00000006030c7c11 */ /* 0x000fe2000f8210ff */
[----:B------:R-:W-:Y:S01]  /*5650*/  ULDC UR5, c[0x0][0x230] ;  /* 0x00008c0000057ab9 */ /* 0x000fe20000000800 */
[----:B------:R-:W-:Y:S01]  /*5660*/  ISETP.GE.U32.AND P0, PT, R8, 0x7fffffac, PT ;  /* 0x7fffffac0800780c */ /* 0x000fe20003f06070 */
[----:B------:R-:W-:Y:S01]  /*5670*/  VIADD R8, R11, 0xffffffe3 ;  /* 0xffffffe30b087836 */ /* 0x000fe20000000000 */
[----:B------:R-:W-:Y:S01]  /*5680*/  LEA.HI.X.SX32 R13, R3, UR7, 0x2, P1 ;  /* 0x00000007030d7c11 */ /* 0x000fe200088f16ff */
[----:B------:R-:W-:Y:S01]  /*5690*/  IMAD.WIDE R28, R32, 0x4, R4 ;  /* 0x00000004201c7825 */ /* 0x000fe200078e0204 */
[----:B------:R-:W-:Y:S01]  /*56a0*/  IADD3 R3, R16, UR4, RZ ;  /* 0x0000000410037c10 */ /* 0x000fe2000fffe0ff */
[----:B------:R-:W3:Y:S01]  /*56b0*/  LDC R11, c[0x0][0x230] ;  /* 0x00008c00ff0b7b82 */ /* 0x000ee20000000800 */
[----:B------:R-:W-:Y:S01]  /*56c0*/  ISETP.GE.U32.AND P1, PT, R0, 0x7fffffa8, PT ;  /* 0x7fffffa80000780c */ /* 0x000fe20003f26070 */
[----:B------:R-:W-:Y:S01]  /*56d0*/  IMAD.SHL.U32 R0, R2, 0x4, RZ ;  /* 0x0000000402007824 */ /* 0x000fe200078e00ff */
[----:B------:R-:W-:Y:S01]  /*56e0*/  ULDC UR6, c[0x0][0x230] ;  /* 0x00008c0000067ab9 */ /* 0x000fe20000000800 */
[----:B------:R-:W-:Y:S01]  /*56f0*/  @!PT LDS RZ, [RZ] ;  /* 0x00000000fffff984 */ /* 0x000fe20000000800 */
[----:B------:R-:W-:Y:S01]  /*5700*/  @!PT LDS RZ, [RZ] ;  /* 0x00000000fffff984 */ /* 0x000fe20000000800 */
[----:B------:R-:W-:Y:S01]  /*5710*/  @!PT LDS RZ, [RZ] ;  /* 0x00000000fffff984 */ /* 0x000fe20000000800 */
[----:B------:R-:W-:Y:S01]  /*5720*/  LDGSTS.E [R3], desc[UR8][R14.64], !P5 ;  /* 0x000000000e037fae */ /* 0x000fe2000e921848 */
[----:B------:R-:W-:-:S03]  /*5730*/  IMAD.WIDE R30, R32, 0x4, R6 ;  /* 0x00000004201e7825 */ /* 0x000fc600078e0206 */
[----:B------:R-:W-:Y:S01]  /*5740*/  LDGSTS.E [R3+0x80], desc[UR8][R4.64], !P5 ;  /* 0x0008000004037fae */ /* 0x000fe2000e921848 */
[----:B------:R-:W-:-:S03]  /*5750*/  IMAD.WIDE R22, R0, 0x4, R14 ;  /* 0x0000000400167825 */ /* 0x000fc600078e020e */
[----:B------:R-:W-:Y:S01]  /*5760*/  LDGSTS.E [R3+0x100], desc[UR8][R6.64], !P5 ;  /* 0x0010000006037fae */ /* 0x000fe2000e921848 */
[----:B------:R-:W-:-:S03]  /*5770*/  IMAD.WIDE R20, R0, 0x4, R4 ;  /* 0x0000000400147825 */ /* 0x000fc600078e0204 */
[----:B------:R-:W-:Y:S01]  /*5780*/  LDGSTS.E [R3+0x180], desc[UR8][R12.64], !P5 ;  /* 0x001800000c037fae */ /* 0x000fe2000e921848 */
[----:B------:R-:W-:Y:S01]  /*5790*/  ISETP.GE.U32.AND P5, PT, R8, 0x7fffffa4, PT ;  /* 0x7fffffa40800780c */ /* 0x000fe20003fa6070 */
[C---:B------:R-:W-:Y:S01]  /*57a0*/  IMAD.WIDE R18, R0.reuse, 0x4, R6 ;  /* 0x0000000400127825 */ /* 0x040fe200078e0206 */
[----:B------:R-:W4:Y:S01]  /*57b0*/  LDC R8, c[0x0][0x230] ;  /* 0x00008c00ff087b82 */ /* 0x000f220000000800 */
[----:B------:R5:W-:Y:S02]  /*57c0*/  LDGSTS.E [R3+0x800], desc[UR8][R22.64], !P2 ;  /* 0x0080000016037fae */ /* 0x000be4000d121848 */
[----:B------:R-:W-:Y:S02]  /*57d0*/  IMAD.WIDE R16, R0, 0x4, R12 ;  /* 0x0000000400107825 */ /* 0x000fe400078e020c */
[----:B------:R2:W-:Y:S02]  /*57e0*/  LDGSTS.E [R3+0x880], desc[UR8][R20.64], !P2 ;  /* 0x0088000014037fae */ /* 0x0005e4000d121848 */
[----:B-1----:R-:W-:-:S02]  /*57f0*/  VIADD R0, R9, 0xffffffdf ;  /* 0xffffffdf09007836 */ /* 0x002fc40000000000 */
[----:B------:R-:W1:Y:S01]  /*5800*/  LDC R9, c[0x0][0x230] ;  /* 0x00008c00ff097b82 */ /* 0x000e620000000800 */
[----:B------:R5:W-:Y:S01]  /*5810*/  STL.64 [R1+0x18], R22 ;  /* 0x0000181601007387 */ /* 0x000be20000100a00 */
[----:B------:R-:W-:-:S03]  /*5820*/  IMAD.WIDE R32, R32, 0x4, R12 ;  /* 0x0000000420207825 */ /* 0x000fc600078e020c */
[----:B------:R-:W-:Y:S01]  /*5830*/  LDGSTS.E [R3+0x900], desc[UR8][R18.64], !P2 ;  /* 0x0090000012037fae */ /* 0x000fe2000d121848 */
[----:B------:R-:W-:-:S03]  /*5840*/  IMAD.WIDE R34, R40, 0x4, R14 ;  /* 0x0000000428227825 */ /* 0x000fc600078e020e */
[----:B------:R3:W-:Y:S01]  /*5850*/  STL.64 [R1+0x10], R20 ;  /* 0x0000101401007387 */ /* 0x0007e20000100a00 */
[----:B------:R-:W-:-:S03]  /*5860*/  IMAD.WIDE R36, R40, 0x4, R4 ;  /* 0x0000000428247825 */ /* 0x000fc600078e0204 */
[----:B------:R-:W-:Y:S01]  /*5870*/  LDGSTS.E [R3+0x980], desc[UR8][R16.64], !P2 ;  /* 0x0098000010037fae */ /* 0x000fe2000d121848 */
[----:B------:R-:W-:Y:S01]  /*5880*/  ISETP.GE.U32.AND P2, PT, R0, 0x7fffffa0, PT ;  /* 0x7fffffa00000780c */ /* 0x000fe20003f46070 */
[--C-:B-----5:R-:W-:Y:S01]  /*5890*/  IMAD.WIDE R22, R24, 0x4, R6.reuse ;  /* 0x0000000418167825 */ /* 0x120fe200078e0206 */
[----:B--2---:R-:W-:Y:S01]  /*58a0*/  IADD3 R0, R10, -0x25, RZ ;  /* 0xffffffdb0a007810 */ /* 0x004fe20007ffe0ff */
[----:B------:R-:W-:Y:S01]  /*58b0*/  LDGSTS.E [R3+0x1000], desc[UR8][R242.64], !P3 ;  /* 0x01000000f2037fae */ /* 0x000fe2000d921848 */
[----:B------:R-:W2:Y:S01]  /*58c0*/  LDC R10, c[0x0][0x230] ;  /* 0x00008c00ff0a7b82 */ /* 0x000ea20000000800 */
[----:B------:R-:W-:Y:S02]  /*58d0*/  IMAD.WIDE R38, R40, 0x4, R6 ;  /* 0x0000000428267825 */ /* 0x000fe400078e0206 */
[----:B------:R-:W-:Y:S02]  /*58e0*/  STL.64 [R1+0x8], R18 ;  /* 0x0000081201007387 */ /* 0x000fe40000100a00 */
[----:B---3--:R-:W-:-:S02]  /*58f0*/  IMAD.WIDE R20, R24, 0x4, R4 ;  /* 0x0000000418147825 */ /* 0x008fc400078e0204 */
[----:B------:R-:W-:Y:S02]  /*5900*/  STL.64 [R1], R16 ;  /* 0x0000001001007387 */ /* 0x000fe40000100a00 */
[--C-:B------:R-:W-:Y:S02]  /*5910*/  IMAD.WIDE R24, R24, 0x4, R12.reuse ;  /* 0x0000000418187825 */ /* 0x100fe400078e020c */
[----:B------:R3:W-:Y:S02]  /*5920*/  LDGSTS.E [R3+0x1080], desc[UR8][R20.64], !P3 ;  /* 0x0108000014037fae */ /* 0x0007e4000d921848 */
[----:B------:R-:W-:Y:S02]  /*5930*/  IMAD.WIDE R40, R40, 0x4, R12 ;  /* 0x0000000428287825 */ /* 0x000fe400078e020c */
[----:B------:R-:W-:Y:S02]  /*5940*/  LDGSTS.E [R3+0x1100], desc[UR8][R22.64], !P3 ;  /* 0x0110000016037fae */ /* 0x000fe4000d921848 */
[----:B------:R-:W-:-:S02]  /*5950*/  IMAD.WIDE R42, R48, 0x4, R14 ;  /* 0x00000004302a7825 */ /* 0x000fc400078e020e */
[----:B------:R5:W-:Y:S01]  /*5960*/  LDGSTS.E [R3+0x1180], desc[UR8][R24.64], !P3 ;  /* 0x0118000018037fae */ /* 0x000be2000d921848 */
[----:B------:R-:W-:Y:S01]  /*5970*/  ISETP.GE.U32.AND P3, PT, R0, 0x7fffff9c, PT ;  /* 0x7fffff9c0000780c */ /* 0x000fe20003f66070 */
[----:B----4-:R-:W-:Y:S02]  /*5980*/  VIADD R0, R8, 0xffffffd7 ;  /* 0xffffffd708007836 */ /* 0x010fe40000000000 */
[----:B------:R4:W-:Y:S01]  /*5990*/  LDGSTS.E [R3+0x1800], desc[UR8][R26.64], !P6 ;  /* 0x018000001a037fae */ /* 0x0009e2000f121848 */
[----:B------:R-:W3:Y:S01]  /*59a0*/  LDC R8, c[0x0][0x230] ;  /* 0x00008c00ff087b82 */ /* 0x000ee20000000800 */
[C---:B------:R-:W-:Y:S02]  /*59b0*/  IMAD.WIDE R44, R48.reuse, 0x4, R4 ;  /* 0x00000004302c7825 */ /* 0x040fe400078e0204 */
[----:B------:R4:W-:Y:S02]  /*59c0*/  LDGSTS.E [R3+0x1880], desc[UR8][R28.64], !P6 ;  /* 0x018800001c037fae */ /* 0x0009e4000f121848 */
[----:B------:R-:W-:-:S02]  /*59d0*/  IMAD.WIDE R46, R48, 0x4, R6 ;  /* 0x00000004302e7825 */ /* 0x000fc400078e0206 */
[----:B------:R-:W-:Y:S02]  /*59e0*/  LDGSTS.E [R3+0x1900], desc[UR8][R30.64], !P6 ;  /* 0x019000001e037fae */ /* 0x000fe4000f121848 */
[----:B------:R-:W-:Y:S02]  /*59f0*/  IMAD.WIDE R48, R48, 0x4, R12 ;  /* 0x0000000430307825 */ /* 0x000fe400078e020c */
[----:B------:R4:W-:Y:S01]  /*5a00*/  LDGSTS.E [R3+0x1980], desc[UR8][R32.64], !P6 ;  /* 0x0198000020037fae */ /* 0x0009e2000f121848 */
[----:B------:R-:W-:Y:S01]  /*5a10*/  ISETP.GE.U32.AND P6, PT, R0, 0x7fffff98, PT ;  /* 0x7fffff980000780c */ /* 0x000fe20003fc6070 */
[C---:B------:R-:W-:Y:S01]  /*5a20*/  IMAD.WIDE R50, R56.reuse, 0x4, R14 ;  /* 0x0000000438327825 */ /* 0x040fe200078e020e */
[----:B-1----:R-:W-:Y:S01]  /*5a30*/  IADD3 R0, R9, -0x2d, RZ ;  /* 0xffffffd309007810 */ /* 0x002fe20007ffe0ff */
[----:B------:R1:W-:Y:S01]  /*5a40*/  LDGSTS.E [R3+0x2000], desc[UR8][R34.64], !P4 ;  /* 0x0200000022037fae */ /* 0x0003e2000e121848 */
[----:B------:R-:W5:Y:S01]  /*5a50*/  LDC R9, c[0x0][0x230] ;  /* 0x00008c00ff097b82 */ /* 0x000f620000000800 */
[----:B------:R-:W-:-:S02]  /*5a60*/  IMAD.WIDE R52, R56, 0x4, R4 ;  /* 0x0000000438347825 */ /* 0x000fc400078e0204 */
[----:B------:R1:W-:Y:S02]  /*5a70*/  LDGSTS.E [R3+0x2080], desc[UR8][R36.64], !P4 ;  /* 0x0208000024037fae */ /* 0x0003e4000e121848 */
[C---:B------:R-:W-:Y:S02]  /*5a80*/  IMAD.WIDE R54, R56.reuse, 0x4, R6 ;  /* 0x0000000438367825 */ /* 0x040fe400078e0206 */
[----:B------:R1:W-:Y:S02]  /*5a90*/  LDGSTS.E [R3+0x2100], desc[UR8][R38.64], !P4 ;  /* 0x0210000026037fae */ /* 0x0003e4000e121848 */
[----:B------:R-:W-:Y:S02]  /*5aa0*/  IMAD.WIDE R56, R56, 0x4, R12 ;  /* 0x0000000438387825 */ /* 0x000fe400078e020c */
[----:B------:R1:W-:Y:S01]  /*5ab0*/  LDGSTS.E [R3+0x2180], desc[UR8][R40.64], !P4 ;  /* 0x0218000028037fae */ /* 0x0003e2000e121848 */
[----:B------:R-:W-:Y:S01]  /*5ac0*/  ISETP.GE.U32.AND P4, PT, R0, 0x7fffff94, PT ;  /* 0x7fffff940000780c */ /* 0x000fe20003f86070 */
[----:B--2---:R-:W-:-:S02]  /*5ad0*/  VIADD R0, R10, 0xffffffcf ;  /* 0xffffffcf0a007836 */ /* 0x004fc40000000000 */
[----:B------:R-:W2:Y:S01]  /*5ae0*/  LDC R10, c[0x0][0x230] ;  /* 0x00008c00ff0a7b82 */ /* 0x000ea20000000800 */
[----:B------:R1:W-:Y:S01]  /*5af0*/  LDGSTS.E [R3+0x2800], desc[UR8][R42.64], !P0 ;  /* 0x028000002a037fae */ /* 0x0003e2000c121848 */
[----:B------:R-:W-:-:S03]  /*5b00*/  IMAD.WIDE R58, R64, 0x4, R14 ;  /* 0x00000004403a7825 */ /* 0x000fc600078e020e */
[----:B------:R1:W-:Y:S01]  /*5b10*/  LDGSTS.E [R3+0x2880], desc[UR8][R44.64], !P0 ;  /* 0x028800002c037fae */ /* 0x0003e2000c121848 */
[----:B------:R-:W-:-:S03]  /*5b20*/  IMAD.WIDE R60, R64, 0x4, R4 ;  /* 0x00000004403c7825 */ /* 0x000fc600078e0204 */
[----:B------:R1:W-:Y:S01]  /*5b30*/  LDGSTS.E [R3+0x2900], desc[UR8][R46.64], !P0 ;  /* 0x029000002e037fae */ /* 0x0003e2000c121848 */
[----:B------:R-:W-:-:S03]  /*5b40*/  IMAD.WIDE R62, R64, 0x4, R6 ;  /* 0x00000004403e7825 */ /* 0x000fc600078e0206 */
[----:B------:R1:W-:Y:S01]  /*5b50*/  LDGSTS.E [R3+0x2980], desc[UR8][R48.64], !P0 ;  /* 0x0298000030037fae */ /* 0x0003e2000c121848 */
[----:B------:R-:W-:Y:S01]  /*5b60*/  ISETP.GE.U32.AND P0, PT, R0, 0x7fffff90, PT ;  /* 0x7fffff900000780c */ /* 0x000fe20003f06070 */
[----:B---3--:R-:W-:Y:S02]  /*5b70*/  VIADD R0, R8, 0xffffffcb ;  /* 0xffffffcb08007836 */ /* 0x008fe40000000000 */
[----:B------:R3:W-:Y:S01]  /*5b80*/  LDGSTS.E [R3+0x3000], desc[UR8][R50.64], !P1 ;  /* 0x0300000032037fae */ /* 0x0007e2000c921848 */
[----:B------:R-:W4:Y:S01]  /*5b90*/  LDC R8, c[0x0][0x230] ;  /* 0x00008c00ff087b82 */ /* 0x000f220000000800 */
[----:B------:R-:W-:Y:S02]  /*5ba0*/  IMAD.WIDE R64, R64, 0x4, R12 ;  /* 0x0000000440407825 */ /* 0x000fe400078e020c */
[----:B------:R3:W-:Y:S02]  /*5bb0*/  LDGSTS.E [R3+0x3080], desc[UR8][R52.64], !P1 ;  /* 0x0308000034037fae */ /* 0x0007e4000c921848 */
[----:B------:R-:W-:-:S02]  /*5bc0*/  IMAD.WIDE R66, R72, 0x4, R14 ;  /* 0x0000000448427825 */ /* 0x000fc400078e020e */
[----:B------:R3:W-:Y:S02]  /*5bd0*/  LDGSTS.E [R3+0x3100], desc[UR8][R54.64], !P1 ;  /* 0x0310000036037fae */ /* 0x0007e4000c921848 */
[----:B------:R-:W-:Y:S02]  /*5be0*/  IMAD.WIDE R68, R72, 0x4, R4 ;  /* 0x0000000448447825 */ /* 0x000fe400078e0204 */
[----:B------:R-:W-:Y:S01]  /*5bf0*/  LDGSTS.E [R3+0x3180], desc[UR8][R56.64], !P1 ;  /* 0x0318000038037fae */ /* 0x000fe2000c921848 */
[----:B------:R-:W-:Y:S01]  /*5c00*/  ISETP.GE.U32.AND P1, PT, R0, 0x7fffff8c, PT ;  /* 0x7fffff8c0000780c */ /* 0x000fe20003f26070 */
[----:B-----5:R-:W-:Y:S02]  /*5c10*/  VIADD R0, R9, 0xffffffc7 ;  /* 0xffffffc709007836 */ /* 0x020fe40000000000 */
[----:B------:R-:W5:Y:S01]  /*5c20*/  LDC R9, c[0x0][0x230] ;  /* 0x00008c00ff097b82 */ /* 0x000f620000000800 */
[----:B------:R3:W-:Y:S01]  /*5c30*/  LDGSTS.E [R3+0x3800], desc[UR8][R58.64], !P5 ;  /* 0x038000003a037fae */ /* 0x0007e2000e921848 */
[----:B------:R-:W-:-:S03]  /*5c40*/  IMAD.WIDE R70, R72, 0x4, R6 ;  /* 0x0000000448467825 */ /* 0x000fc600078e0206 */
[----:B------:R3:W-:Y:S01]  /*5c50*/  LDGSTS.E [R3+0x3880], desc[UR8][R60.64], !P5 ;  /* 0x038800003c037fae */ /* 0x0007e2000e921848 */
[----:B------:R-:W-:-:S03]  /*5c60*/  IMAD.WIDE R72, R72, 0x4, R12 ;  /* 0x0000000448487825 */ /* 0x000fc600078e020c */
[----:B------:R3:W-:Y:S01]  /*5c70*/  LDGSTS.E [R3+0x3900], desc[UR8][R62.64], !P5 ;  /* 0x039000003e037fae */ /* 0x0007e2000e921848 */
[----:B------:R-:W-:-:S03]  /*5c80*/  IMAD.WIDE R74, R80, 0x4, R14 ;  /* 0x00000004504a7825 */ /* 0x000fc600078e020e */
[----:B------:R-:W-:Y:S01]  /*5c90*/  LDGSTS.E [R3+0x3980], desc[UR8][R64.64], !P5 ;  /* 0x0398000040037fae */ /* 0x000fe2000e921848 */
[----:B------:R-:W-:Y:S01]  /*5ca0*/  ISETP.GE.U32.AND P5, PT, R0, 0x7fffff88, PT ;  /* 0x7fffff880000780c */ /* 0x000fe20003fa6070 */
[----:B--2---:R-:W-:Y:S02]  /*5cb0*/  VIADD R0, R10, 0xffffffc3 ;  /* 0xffffffc30a007836 */ /* 0x004fe40000000000 */
[----:B------:R-:W2:Y:S01]  /*5cc0*/  LDC R10, c[0x0][0x230] ;  /* 0x00008c00ff0a7b82 */ /* 0x000ea20000000800 */
[----:B------:R-:W-:Y:S01]  /*5cd0*/  LDGSTS.E [R3+0x4000], desc[UR8][R66.64], !P2 ;  /* 0x0400000042037fae */ /* 0x000fe2000d121848 */
[----:B------:R-:W-:-:S03]  /*5ce0*/  IMAD.WIDE R76, R80, 0x4, R4 ;  /* 0x00000004504c7825 */ /* 0x000fc600078e0204 */
[----:B------:R-:W-:Y:S01]  /*5cf0*/  LDGSTS.E [R3+0x4080], desc[UR8][R68.64], !P2 ;  /* 0x0408000044037fae */ /* 0x000fe2000d121848 */
[----:B------:R-:W-:-:S03]  /*5d00*/  IMAD.WIDE R78, R80, 0x4, R6 ;  /* 0x00000004504e7825 */ /* 0x000fc600078e0206 */
[----:B------:R-:W-:Y:S01]  /*5d10*/  LDGSTS.E [R3+0x4100], desc[UR8][R70.64], !P2 ;  /* 0x0410000046037fae */ /* 0x000fe2000d121848 */
[----:B------:R-:W-:-:S03]  /*5d20*/  IMAD.WIDE R80, R80, 0x4, R12 ;  /* 0x0000000450507825 */ /* 0x000fc600078e020c */
[----:B------:R-:W-:Y:S01]  /*5d30*/  LDGSTS.E [R3+0x4180], desc[UR8][R72.64], !P2 ;  /* 0x0418000048037fae */ /* 0x000fe2000d121848 */
[----:B------:R-:W-:Y:S01]  /*5d40*/  ISETP.GE.U32.AND P2, PT, R0, 0x7fffff84, PT ;  /* 0x7fffff840000780c */ /* 0x000fe20003f46070 */
[----:B------:R-:W-:Y:S01]  /*5d50*/  IMAD.WIDE R82, R88, 0x4, R14 ;  /* 0x0000000458527825 */ /* 0x000fe200078e020e */
[----:B----4-:R-:W-:Y:S01]  /*5d60*/  IADD3 R0, R8, -0x2, RZ ;  /* 0xfffffffe08007810 */ /* 0x010fe20007ffe0ff */
[----:B------:R-:W-:Y:S01]  /*5d70*/  LDGSTS.E [R3+0x4800], desc[UR8][R74.64], !P3 ;  /* 0x048000004a037fae */ /* 0x000fe2000d921848 */
[----:B------:R-:W4:Y:S01]  /*5d80*/  LDC R8, c[0x0][0x230] ;  /* 0x00008c00ff087b82 */ /* 0x000f220000000800 */
[C---:B------:R-:W-:Y:S02]  /*5d90*/  IMAD.WIDE R84, R88.reuse, 0x4, R4 ;  /* 0x0000000458547825 */ /* 0x040fe400078e0204 */
[----:B------:R-:W-:Y:S02]  /*5da0*/  LDGSTS.E [R3+0x4880], desc[UR8][R76.64], !P3 ;  /* 0x048800004c037fae */ /* 0x000fe4000d921848 */
[----:B------:R-:W-:-:S02]  /*5db0*/  IMAD.WIDE R86, R88, 0x4, R6 ;  /* 0x0000000458567825 */ /* 0x000fc400078e0206 */
[----:B------:R-:W-:Y:S02]  /*5dc0*/  LDGSTS.E [R3+0x4900], desc[UR8][R78.64], !P3 ;  /* 0x049000004e037fae */ /* 0x000fe4000d921848 */
[----:B------:R-:W-:Y:S02]  /*5dd0*/  IMAD.WIDE R88, R88, 0x4, R12 ;  /* 0x0000000458587825 */ /* 0x000fe400078e020c */
[----:B------:R-:W-:Y:S01]  /*5de0*/  LDGSTS.E [R3+0x4980], desc[UR8][R80.64], !P3 ;  /* 0x0498000050037fae */ /* 0x000fe2000d921848 */
[----:B------:R-:W-:Y:S01]  /*5df0*/  ISETP.GE.U32.AND P3, PT, R0, 0x7fffffbf, PT ;  /* 0x7fffffbf0000780c */ /* 0x000fe20003f66070 */
[----:B-----5:R-:W-:Y:S02]  /*5e00*/  VIADD R0, R9, 0xfffffffa ;  /* 0xfffffffa09007836 */ /* 0x020fe40000000000 */
[----:B------:R-:W5:Y:S01]  /*5e10*/  LDC R9, c[0x0][0x230] ;  /* 0x00008c00ff097b82 */ /* 0x000f620000000800 */
        /* <DEDUP_REMOVED lines=8> */
[----:B--2---:R-:W-:Y:S02]  /*5ea0*/  VIADD R0, R10, 0xfffffff6 ;  /* 0xfffffff60a007836 */ /* 0x004fe40000000000 */
[----:B------:R-:W2:Y:S01]  /*5eb0*/  LDC R10, c[0x0][0x230] ;  /* 0x00008c00ff0a7b82 */ /* 0x000ea20000000800 */
[----:B------:R-:W-:Y:S01]  /*5ec0*/  IMAD.WIDE R96, R96, 0x4, R12 ;  /* 0x0000000460607825 */ /* 0x000fe200078e020c */
[----:B------:R-:W-:Y:S03]  /*5ed0*/  LDGSTS.E [R3+0x5800], desc[UR8][R90.64], !P4 ;  /* 0x058000005a037fae */ /* 0x000fe6000e121848 */
[C---:B------:R-:W-:Y:S01]  /*5ee0*/  IMAD.WIDE R98, R104.reuse, 0x4, R14 ;  /* 0x0000000468627825 */ /* 0x040fe200078e020e */
[----:B------:R-:W-:Y:S03]  /*5ef0*/  LDGSTS.E [R3+0x5880], desc[UR8][R92.64], !P4 ;  /* 0x058800005c037fae */ /* 0x000fe6000e121848 */
[C---:B------:R-:W-:Y:S01]  /*5f00*/  IMAD.WIDE R100, R104.reuse, 0x4, R4 ;  /* 0x0000000468647825 */ /* 0x040fe200078e0204 */
[----:B------:R-:W-:Y:S03]  /*5f10*/  LDGSTS.E [R3+0x5900], desc[UR8][R94.64], !P4 ;  /* 0x059000005e037fae */ /* 0x000fe6000e121848 */
[----:B------:R-:W-:Y:S01]  /*5f20*/  IMAD.WIDE R102, R104, 0x4, R6 ;  /* 0x0000000468667825 */ /* 0x000fe200078e0206 */
[----:B------:R-:W-:Y:S01]  /*5f30*/  LDGSTS.E [R3+0x5980], desc[UR8][R96.64], !P4 ;  /* 0x0598000060037fae */ /* 0x000fe2000e121848 */
[----:B------:R-:W-:-:S02]  /*5f40*/  ISETP.GE.U32.AND P4, PT, R0, 0x7fffffb7, PT ;  /* 0x7fffffb70000780c */ /* 0x000fc40003f86070 */
[----:B------:R-:W-:Y:S01]  /*5f50*/  IMAD.WIDE R104, R104, 0x4, R12 ;  /* 0x0000000468687825 */ /* 0x000fe200078e020c */
[----:B----4-:R-:W-:Y:S01]  /*5f60*/  IADD3 R0, R8, -0xe, RZ ;  /* 0xfffffff208007810 */ /* 0x010fe20007ffe0ff */
[----:B------:R-:W-:Y:S01]  /*5f70*/  LDGSTS.E [R3+0x6000], desc[UR8][R98.64], !P0 ;  /* 0x0600000062037fae */ /* 0x000fe2000c121848 */
[----:B------:R-:W4:Y:S01]  /*5f80*/  LDC R8, c[0x0][0x230] ;  /* 0x00008c00ff087b82 */ /* 0x000f220000000800 */
[C---:B------:R-:W-:Y:S02]  /*5f90*/  IMAD.WIDE R106, R112.reuse, 0x4, R14 ;  /* 0x00000004706a7825 */ /* 0x040fe400078e020e */
[----:B------:R-:W-:Y:S02]  /*5fa0*/  LDGSTS.E [R3+0x6080], desc[UR8][R100.64], !P0 ;  /* 0x0608000064037fae */ /* 0x000fe4000c121848 */
[C---:B------:R-:W-:Y:S02]  /*5fb0*/  IMAD.WIDE R108, R112.reuse, 0x4, R4 ;  /* 0x00000004706c7825 */ /* 0x040fe400078e0204 */
[----:B------:R-:W-:Y:S02]  /*5fc0*/  LDGSTS.E [R3+0x6100], desc[UR8][R102.64], !P0 ;  /* 0x0610000066037fae */ /* 0x000fe4000c121848 */
[----:B------:R-:W-:-:S02]  /*5fd0*/  IMAD.WIDE R110, R112, 0x4, R6 ;  /* 0x00000004706e7825 */ /* 0x000fc400078e0206 */
[----:B------:R-:W-:Y:S01]  /*5fe0*/  LDGSTS.E [R3+0x6180], desc[UR8][R104.64], !P0 ;  /* 0x0618000068037fae */ /* 0x000fe2000c121848 */
[----:B------:R-:W-:Y:S01]  /*5ff0*/  ISETP.GE.U32.AND P0, PT, R0, 0x7fffffb3, PT ;  /* 0x7fffffb30000780c */ /* 0x000fe20003f06070 */
[----:B-----5:R-:W-:Y:S02]  /*6000*/  VIADD R0, R9, 0xffffffee ;  /* 0xffffffee09007836 */ /* 0x020fe40000000000 */
[----:B------:R-:W5:Y:S01]  /*6010*/  LDC R9, c[0x0][0x230] ;  /* 0x00008c00ff097b82 */ /* 0x000f620000000800 */
[----:B------:R-:W-:Y:S01]  /*6020*/  IMAD.WIDE R112, R112, 0x4, R12 ;  /* 0x0000000470707825 */ /* 0x000fe200078e020c */
[----:B------:R-:W-:Y:S03]  /*6030*/  LDGSTS.E [R3+0x6800], desc[UR8][R106.64], !P1 ;  /* 0x068000006a037fae */ /* 0x000fe6000c921848 */
[C---:B------:R-:W-:Y:S01]  /*6040*/  IMAD.WIDE R114, R120.reuse, 0x4, R14 ;  /* 0x0000000478727825 */ /* 0x040fe200078e020e */
[----:B------:R-:W-:Y:S03]  /*6050*/  LDGSTS.E [R3+0x6880], desc[UR8][R108.64], !P1 ;  /* 0x068800006c037fae */ /* 0x000fe6000c921848 */
[C---:B------:R-:W-:Y:S01]  /*6060*/  IMAD.WIDE R116, R120.reuse, 0x4, R4 ;  /* 0x0000000478747825 */ /* 0x040fe200078e0204 */
[----:B------:R-:W-:Y:S03]  /*6070*/  STL.64 [R1+0x11f8], R242 ;  /* 0x0011f8f201007387 */ /* 0x000fe60000100a00 */
[C---:B------:R-:W-:Y:S01]  /*6080*/  IMAD.WIDE R118, R120.reuse, 0x4, R6 ;  /* 0x0000000478767825 */ /* 0x040fe200078e0206 */
[----:B------:R-:W-:Y:S03]  /*6090*/  LDGSTS.E [R3+0x6900], desc[UR8][R110.64], !P1 ;  /* 0x069000006e037fae */ /* 0x000fe6000c921848 */
[----:B------:R-:W-:Y:S01]  /*60a0*/  IMAD.WIDE R120, R120, 0x4, R12 ;  /* 0x0000000478787825 */ /* 0x000fe200078e020c */
[----:B------:R1:W-:Y:S03]  /*60b0*/  STL.64 [R1+0x1200], R20 ;  /* 0x0012001401007387 */ /* 0x0003e60000100a00 */
[----:B------:R-:W-:Y:S01]  /*60c0*/  IMAD.WIDE R124, R128, 0x4, R4 ;  /* 0x00000004807c7825 */ /* 0x000fe200078e0204 */
[----:B------:R-:W-:Y:S01]  /*60d0*/  LDGSTS.E [R3+0x6980], desc[UR8][R112.64], !P1 ;  /* 0x0698000070037fae */ /* 0x000fe2000c921848 */
[----:B------:R-:W-:-:S02]  /*60e0*/  ISETP.GE.U32.AND P1, PT, R0, 0x7fffffaf, PT ;  /* 0x7fffffaf0000780c */ /* 0x000fc40003f26070 */
[----:B--2---:R-:W-:Y:S01]  /*60f0*/  VIADD R0, R10, 0xffffffea ;  /* 0xffffffea0a007836 */ /* 0x004fe20000000000 */
[----:B------:R-:W-:Y:S01]  /*6100*/  STL.64 [R1+0x1208], R22 ;  /* 0x0012081601007387 */ /* 0x000fe20000100a00 */
[----:B------:R-:W2:Y:S01]  /*6110*/  LDC R10, c[0x0][0x230] ;  /* 0x00008c00ff0a7b82 */ /* 0x000ea20000000800 */
[----:B------:R-:W-:Y:S02]  /*6120*/  IMAD.WIDE R126, R128, 0x4, R6 ;  /* 0x00000004807e7825 */ /* 0x000fe400078e0206 */
[----:B------:R3:W-:Y:S01]  /*6130*/  STL.64 [R1+0x1210], R24 ;  /* 0x0012101801007387 */ /* 0x0007e20000100a00 */
[----:B-1----:R-:W-:Y:S01]  /*6140*/  LOP3.LUT R20, R122, 0x1f, RZ, 0xc0, !PT ;  /* 0x0000001f7a147812 */ /* 0x002fe200078ec0ff */
[----:B------:R-:W-:Y:S02]  /*6150*/  IMAD.WIDE R122, R128, 0x4, R14 ;  /* 0x00000004807a7825 */ /* 0x000fe400078e020e */
[----:B------:R1:W-:Y:S02]  /*6160*/  STL.64 [R1+0x1218], R26 ;  /* 0x0012181a01007387 */ /* 0x0003e40000100a00 */
[----:B------:R-:W-:-:S02]  /*6170*/  IMAD.SHL.U32 R21, R20, 0x4, RZ ;  /* 0x0000000414157824 */ /* 0x000fc400078e00ff */
[----:B------:R4:W-:Y:S01]  /*6180*/  STL.64 [R1+0x1220], R28 ;  /* 0x0012201c01007387 */ /* 0x0009e20000100a00 */
[----:B------:R-:W-:Y:S02]  /*6190*/  IMAD.WIDE R128, R128, 0x4, R12 ;  /* 0x0000000480807825 */ /* 0x000fe400078e020c */
[----:B------:R-:W-:Y:S01]  /*61a0*/  LOP3.LUT R16, R21, 0x20, RZ, 0x3c, !PT ;  /* 0x0000002015107812 */ /* 0x000fe200078e3cff */
[----:B------:R-:W-:Y:S01]  /*61b0*/  STL.64 [R1+0x1228], R30 ;  /* 0x0012281e01007387 */ /* 0x000fe20000100a00 */
[----:B---3--:R-:W-:-:S03]  /*61c0*/  IMAD.WIDE R24, R2, 0x4, R14 ;  /* 0x0000000402187825 */ /* 0x008fc600078e020e */
[----:B------:R3:W-:Y:S01]  /*61d0*/  STL.64 [R1+0x1230], R32 ;  /* 0x0012302001007387 */ /* 0x0007e20000100a00 */
[C---:B------:R-:W-:Y:S01]  /*61e0*/  IMAD.WIDE R22, R2.reuse, 0x4, R4 ;  /* 0x0000000402167825 */ /* 0x040fe200078e0204 */
[----:B-1----:R-:W-:Y:S02]  /*61f0*/  MOV R27, R145 ;  /* 0x00000091001b7202 */ /* 0x002fe40000000f00 */
[----:B------:R-:W-:Y:S01]  /*6200*/  LDGSTS.E [R3+0x7000], desc[UR8][R114.64], !P5 ;  /* 0x0700000072037fae */ /* 0x000fe2000e921848 */
[----:B------:R-:W-:Y:S01]  /*6210*/  IMAD.WIDE R18, R2, 0x4, R6 ;  /* 0x0000000402127825 */ /* 0x000fe200078e0206 */
[----:B----4-:R-:W-:Y:S02]  /*6220*/  MOV R28, R158 ;  /* 0x0000009e001c7202 */ /* 0x010fe40000000f00 */
[----:B------:R1:W-:Y:S01]  /*6230*/  STL.64 [R1+0x1238], R34 ;  /* 0x0012382201007387 */ /* 0x0003e20000100a00 */
[----:B------:R-:W-:-:S03]  /*6240*/  IMAD.WIDE R250, R244, 0x4, R14 ;  /* 0x00000004f4fa7825 */ /* 0x000fc600078e020e */
[----:B------:R-:W-:Y:S01]  /*6250*/  LDGSTS.E [R3+0x7080], desc[UR8][R116.64], !P5 ;  /* 0x0708000074037fae */ /* 0x000fe2000e921848 */
[C---:B------:R-:W-:Y:S01]  /*6260*/  IMAD.WIDE R248, R244.reuse, 0x4, R4 ;  /* 0x00000004f4f87825 */ /* 0x040fe200078e0204 */
[----:B---3--:R-:W-:Y:S02]  /*6270*/  MOV R33, R163 ;  /* 0x000000a300217202 */ /* 0x008fe40000000f00 */
[----:B------:R3:W-:Y:S01]  /*6280*/  STL.64 [R1+0x1240], R36 ;  /* 0x0012402401007387 */ /* 0x0007e20000100a00 */
[----:B------:R-:W-:-:S03]  /*6290*/  IMAD.WIDE R246, R244, 0x4, R6 ;  /* 0x00000004f4f67825 */ /* 0x000fc600078e0206 */
[----:B------:R-:W-:Y:S01]  /*62a0*/  LDGSTS.E [R3+0x7100], desc[UR8][R118.64], !P5 ;  /* 0x0710000076037fae */ /* 0x000fe2000e921848 */
[----:B------:R-:W-:Y:S01]  /*62b0*/  IMAD.WIDE R244, R244, 0x4, R12 ;  /* 0x00000004f4f47825 */ /* 0x000fe200078e020c */
[----:B-1----:R-:W-:Y:S02]  /*62c0*/  MOV R35, R139 ;  /* 0x0000008b00237202 */ /* 0x002fe40000000f00 */
[----:B------:R1:W-:Y:S01]  /*62d0*/  STL.64 [R1+0x1248], R38 ;  /* 0x0012482601007387 */ /* 0x0003e20000100a00 */
[----:B------:R-:W-:Y:S02]  /*62e0*/  IMAD.MOV.U32 R26, RZ, RZ, R144 ;  /* 0x000000ffff1a7224 */ /* 0x000fe400078e0090 */
[----:B------:R-:W-:Y:S01]  /*62f0*/  IMAD R144, R2, 0xd, RZ ;  /* 0x0000000d02907824 */ /* 0x000fe200078e02ff */
[----:B------:R-:W-:Y:S01]  /*6300*/  LDGSTS.E [R3+0x7180], desc[UR8][R120.64], !P5 ;  /* 0x0718000078037fae */ /* 0x000fe2000e921848 */
[----:B------:R-:W-:Y:S01]  /*6310*/  ISETP.GE.U32.AND P5, PT, R0, 0x7fffffab, PT ;  /* 0x7fffffab0000780c */ /* 0x000fe20003fa6070 */
[----:B---3--:R-:W-:Y:S01]  /*6320*/  IMAD.MOV.U32 R36, RZ, RZ, R132 ;  /* 0x000000ffff247224 */ /* 0x008fe200078e0084 */
[----:B------:R-:W-:Y:S01]  /*6330*/  IADD3 R0, R8, -0x1a, RZ ;  /* 0xffffffe608007810 */ /* 0x000fe20007ffe0ff */
[----:B------:R3:W-:Y:S01]  /*6340*/  STL.64 [R1+0x1250], R40 ;  /* 0x0012502801007387 */ /* 0x0007e20000100a00 */
[----:B------:R-:W-:Y:S01]  /*6350*/  VIADD R8, R16, UR4 ;  /* 0x0000000410087c36 */ /* 0x000fe20008000000 */
[----:B------:R-:W-:Y:S01]  /*6360*/  MOV R37, R133 ;  /* 0x0000008500257202 */ /* 0x000fe20000000f00 */
[----:B------:R-:W-:Y:S01]  /*6370*/  IMAD.WIDE R16, R2, 0x4, R12 ;  /* 0x0000000402107825 */ /* 0x000fe200078e020c */
[----:B------:R4:W-:Y:S01]  /*6380*/  STL.64 [R1+0x1258], R42 ;  /* 0x0012582a01007387 */ /* 0x0009e20000100a00 */
[----:B-1----:R-:W-:-:S02]  /*6390*/  MOV R38, R164 ;  /* 0x000000a400267202 */ /* 0x002fc40000000f00 */
[----:B------:R-:W-:Y:S01]  /*63a0*/  IMAD.MOV.U32 R34, RZ, RZ, R138 ;  /* 0x000000ffff227224 */ /* 0x000fe200078e008a */
[----:B------:R-:W-:Y:S01]  /*63b0*/  LDGSTS.E [R3+0x7800], desc[UR8][R122.64], !P2 ;  /* 0x078000007a037fae */ /* 0x000fe2000d121848 */
[----:B------:R-:W-:-:S03]  /*63c0*/  IMAD.WIDE R138, R144, 0x4, R14 ;  /* 0x00000004908a7825 */ /* 0x000fc600078e020e */
[----:B------:R1:W-:Y:S01]  /*63d0*/  STL.64 [R1+0x1260], R44 ;  /* 0x0012602c01007387 */ /* 0x0003e20000100a00 */
[----:B------:R-:W-:Y:S01]  /*63e0*/  IMAD.MOV.U32 R30, RZ, RZ, R148 ;  /* 0x000000ffff1e7224 */ /* 0x000fe200078e0094 */
[----:B---3--:R-:W-:Y:S01]  /*63f0*/  MOV R41, R157 ;  /* 0x0000009d00297202 */ /* 0x008fe20000000f00 */
[----:B------:R-:W-:Y:S01]  /*6400*/  IMAD.MOV.U32 R31, RZ, RZ, R149 ;  /* 0x000000ffff1f7224 */ /* 0x000fe200078e0095 */
[----:B------:R-:W-:Y:S01]  /*6410*/  LDGSTS.E [R3+0x7880], desc[UR8][R124.64], !P2 ;  /* 0x078800007c037fae */ /* 0x000fe2000d121848 */
[----:B------:R-:W-:Y:S01]  /*6420*/  IMAD.MOV.U32 R242, RZ, RZ, R160 ;  /* 0x000000fffff27224 */ /* 0x000fe200078e00a0 */
[----:B----4-:R-:W-:Y:S01]  /*6430*/  MOV R43, R169 ;  /* 0x000000a9002b7202 */ /* 0x010fe20000000f00 */
[C---:B------:R-:W-:Y:S01]  /*6440*/  IMAD R160, R2.reuse, 0x15, RZ ;  /* 0x0000001502a07824 */ /* 0x040fe200078e02ff */
[----:B------:R3:W-:Y:S01]  /*6450*/  STL.64 [R1+0x1268], R46 ;  /* 0x0012682e01007387 */ /* 0x0007e20000100a00 */
[----:B------:R-:W-:Y:S02]  /*6460*/  IMAD.MOV.U32 R40, RZ, RZ, R156 ;  /* 0x000000ffff287224 */ /* 0x000fe400078e009c */
[----:B------:R-:W-:Y:S01]  /*6470*/  IMAD.MOV.U32 R29, RZ, RZ, R159 ;  /* 0x000000ffff1d7224 */ /* 0x000fe200078e009f */
[----:B------:R-:W-:Y:S01]  /*6480*/  LDGSTS.E [R3+0x7900], desc[UR8][R126.64], !P2 ;  /* 0x079000007e037fae */ /* 0x000fe2000d121848 */
[----:B-1----:R-:W-:Y:S01]  /*6490*/  MOV R44, R152 ;  /* 0x00000098002c7202 */ /* 0x002fe20000000f00 */
[----:B------:R-:W-:-:S02]  /*64a0*/  IMAD R152, R2, 0x11, RZ ;  /* 0x0000001102987824 */ /* 0x000fc400078e02ff */
[----:B------:R1:W-:Y:S01]  /*64b0*/  STL.64 [R1+0x1270], R48 ;  /* 0x0012703001007387 */ /* 0x0003e20000100a00 */
[----:B------:R-:W-:Y:S02]  /*64c0*/  IMAD.MOV.U32 R45, RZ, RZ, R153 ;  /* 0x000000ffff2d7224 */ /* 0x000fe400078e0099 */
[----:B------:R-:W-:Y:S01]  /*64d0*/  IMAD.WIDE R148, R152, 0x4, R4 ;  /* 0x0000000498947825 */ /* 0x000fe200078e0204 */
[----:B------:R-:W-:Y:S01]  /*64e0*/  LDGSTS.E [R3+0x7980], desc[UR8][R128.64], !P2 ;  /* 0x0798000080037fae */ /* 0x000fe2000d121848 */
[----:B------:R-:W-:Y:S02]  /*64f0*/  ISETP.GE.U32.AND P2, PT, R0, 0x7fffffa7, PT ;  /* 0x7fffffa70000780c */ /* 0x000fe40003f46070 */
[----:B-----5:R-:W-:Y:S01]  /*6500*/  IADD3 R0, R9, -0x1e, RZ ;  /* 0xffffffe209007810 */ /* 0x020fe20007ffe0ff */
[----:B------:R4:W-:Y:S01]  /*6510*/  STL.64 [R1+0x1278], R50 ;  /* 0x0012783201007387 */ /* 0x0009e20000100a00 */
[----:B------:R-:W5:Y:S01]  /*6520*/  LDC R9, c[0x0][0x230] ;  /* 0x00008c00ff097b82 */ /* 0x000f620000000800 */
[----:B---3--:R-:W-:-:S02]  /*6530*/  IMAD.MOV.U32 R46, RZ, RZ, R142 ;  /* 0x000000ffff2e7224 */ /* 0x008fc400078e008e */
[----:B------:R3:W-:Y:S01]  /*6540*/  STL.64 [R1+0x1280], R52 ;  /* 0x0012803401007387 */ /* 0x0007e20000100a00 */
[----:B------:R-:W-:Y:S01]  /*6550*/  IMAD.MOV.U32 R47, RZ, RZ, R143 ;  /* 0x000000ffff2f7224 */ /* 0x000fe200078e008f */
[----:B-1----:R-:W-:Y:S01]  /*6560*/  MOV R49, R151 ;  /* 0x0000009700317202 */ /* 0x002fe20000000f00 */
[----:B------:R-:W-:Y:S01]  /*6570*/  IMAD.WIDE R142, R144, 0x4, R6 ;  /* 0x00000004908e7825 */ /* 0x000fe200078e0206 */
[----:B------:R1:W-:Y:S03]  /*6580*/  STL.64 [R1+0x1288], R54 ;  /* 0x0012883601007387 */ /* 0x0003e60000100a00 */
[----:B------:R-:W-:Y:S01]  /*6590*/  IMAD.MOV.U32 R48, RZ, RZ, R150 ;  /* 0x000000ffff307224 */ /* 0x000fe200078e0096 */
[----:B------:R-:W-:Y:S01]  /*65a0*/  STL.64 [R1+0x1290], R56 ;  /* 0x0012903801007387 */ /* 0x000fe20000100a00 */
[----:B----4-:R-:W-:Y:S01]  /*65b0*/  MOV R50, R146 ;  /* 0x0000009200327202 */ /* 0x010fe20000000f00 */
[----:B------:R-:W-:-:S02]  /*65c0*/  IMAD.MOV.U32 R51, RZ, RZ, R147 ;  /* 0x000000ffff337224 */ /* 0x000fc400078e0093 */
[----:B------:R4:W-:Y:S01]  /*65d0*/  STL.64 [R1+0x1298], R58 ;  /* 0x0012983a01007387 */ /* 0x0009e20000100a00 */
[----:B---3--:R-:W-:Y:S02]  /*65e0*/  IMAD.MOV.U32 R52, RZ, RZ, R136 ;  /* 0x000000ffff347224 */ /* 0x008fe400078e0088 */
[----:B------:R-:W-:Y:S01]  /*65f0*/  IMAD R136, R2, 0x9, RZ ;  /* 0x0000000902887824 */ /* 0x000fe200078e02ff */
[----:B------:R3:W-:Y:S01]  /*6600*/  STL.64 [R1+0x12a0], R60 ;  /* 0x0012a03c01007387 */ /* 0x0007e20000100a00 */
[----:B-1----:R-:W-:Y:S02]  /*6610*/  IMAD.MOV.U32 R54, RZ, RZ, R130 ;  /* 0x000000ffff367224 */ /* 0x002fe400078e0082 */
[----:B------:R-:W-:Y:S01]  /*6620*/  IMAD.MOV.U32 R55, RZ, RZ, R131 ;  /* 0x000000ffff377224 */ /* 0x000fe200078e0083 */
[----:B------:R1:W-:Y:S01]  /*6630*/  STL.64 [R1+0x12a8], R62 ;  /* 0x0012a83e01007387 */ /* 0x0003e20000100a00 */
[----:B------:R-:W-:-:S03]  /*6640*/  IMAD.WIDE R130, R136, 0x4, R14 ;  /* 0x0000000488827825 */ /* 0x000fc600078e020e */
[----:B------:R-:W-:Y:S01]  /*6650*/  STL.64 [R1+0x12b0], R64 ;  /* 0x0012b04001007387 */ /* 0x000fe20000100a00 */
[----:B------:R-:W-:Y:S01]  /*6660*/  IMAD.WIDE R132, R136, 0x4, R4 ;  /* 0x0000000488847825 */ /* 0x000fe200078e0204 */
[----:B----4-:R-:W-:Y:S02]  /*6670*/  MOV R58, R140 ;  /* 0x0000008c003a7202 */ /* 0x010fe40000000f00 */
[----:B------:R4:W-:Y:S01]  /*6680*/  LDGSTS.E [R8+0x200], desc[UR8][R24.64], !P3 ;  /* 0x0020000018087fae */ /* 0x0009e2000d921848 */
[----:B------:R-:W-:Y:S01]  /*6690*/  IMAD.MOV.U32 R53, RZ, RZ, R137 ;  /* 0x000000ffff357224 */ /* 0x000fe200078e0089 */
[----:B---3--:R-:W-:Y:S01]  /*66a0*/  MOV R60, R170 ;  /* 0x000000aa003c7202 */ /* 0x008fe20000000f00 */
[----:B------:R-:W-:Y:S01]  /*66b0*/  IMAD.MOV.U32 R59, RZ, RZ, R141 ;  /* 0x000000ffff3b7224 */ /* 0x000fe200078e008d */
[----:B------:R-:W-:Y:S01]  /*66c0*/  STL.64 [R1+0x12b8], R66 ;  /* 0x0012b84201007387 */ /* 0x000fe20000100a00 */
[----:B------:R-:W-:Y:S01]  /*66d0*/  IMAD.WIDE R140, R144, 0x4, R4 ;  /* 0x00000004908c7825 */ /* 0x000fe200078e0204 */
[----:B-1----:R-:W-:-:S02]  /*66e0*/  LOP3.LUT R62, R21, 0x40, RZ, 0x3c, !PT ;  /* 0x00000040153e7812 */ /* 0x002fc400078e3cff */
[----:B------:R1:W-:Y:S01]  /*66f0*/  LDGSTS.E [R8+0x280], desc[UR8][R22.64], !P3 ;  /* 0x0028000016087fae */ /* 0x0003e2000d921848 */
[----:B------:R-:W-:-:S03]  /*6700*/  IMAD.WIDE R144, R144, 0x4, R12 ;  /* 0x0000000490907825 */ /* 0x000fc600078e020c */
[----:B------:R-:W-:Y:S01]  /*6710*/  STL.64 [R1+0x12c0], R68 ;  /* 0x0012c04401007387 */ /* 0x000fe20000100a00 */
[----:B------:R-:W-:-:S03]  /*6720*/  IMAD.WIDE R146, R152, 0x4, R14 ;  /* 0x0000000498927825 */ /* 0x000fc600078e020e */
[----:B------:R3:W-:Y:S01]  /*6730*/  LDGSTS.E [R8+0x300], desc[UR8][R18.64], !P3 ;  /* 0x0030000012087fae */ /* 0x0007e2000d921848 */
[----:B------:R-:W-:-:S03]  /*6740*/  IMAD.WIDE R150, R152, 0x4, R6 ;  /* 0x0000000498967825 */ /* 0x000fc600078e0206 */
[----:B------:R-:W-:Y:S01]  /*6750*/  STL.64 [R1+0x12c8], R70 ;  /* 0x0012c84601007387 */ /* 0x000fe20000100a00 */
[----:B------:R-:W-:-:S03]  /*6760*/  IMAD.WIDE R152, R152, 0x4, R12 ;  /* 0x0000000498987825 */ /* 0x000fc600078e020c */
[----:B------:R5:W-:Y:S01]  /*6770*/  LDGSTS.E [R8+0x380], desc[UR8][R16.64], !P3 ;  /* 0x0038000010087fae */ /* 0x000be2000d921848 */
[----:B------:R-:W-:Y:S01]  /*6780*/  ISETP.GE.U32.AND P3, PT, R0, 0x7fffffa3, PT ;  /* 0x7fffffa30000780c */ /* 0x000fe20003f66070 */
[----:B------:R-:W-:Y:S01]  /*6790*/  IMAD.WIDE R156, R160, 0x4, R4 ;  /* 0x00000004a09c7825 */ /* 0x000fe200078e0204 */
[----:B--2---:R-:W-:Y:S01]  /*67a0*/  IADD3 R0, R10, -0x22, RZ ;  /* 0xffffffde0a007810 */ /* 0x004fe20007ffe0ff */
[----:B------:R-:W-:Y:S01]  /*67b0*/  STL.64 [R1+0x12d0], R72 ;  /* 0x0012d04801007387 */ /* 0x000fe20000100a00 */
[----:B------:R-:W2:Y:S01]  /*67c0*/  LDC R10, c[0x0][0x230] ;  /* 0x00008c00ff0a7b82 */ /* 0x000ea20000000800 */
[----:B------:R-:W-:Y:S02]  /*67d0*/  IMAD.MOV.U32 R243, RZ, RZ, R161 ;  /* 0x000000fffff37224 */ /* 0x000fe400078e00a1 */
[----:B------:R-:W-:Y:S01]  /*67e0*/  STL.64 [R1+0x12d8], R74 ;  /* 0x0012d84a01007387 */ /* 0x000fe20000100a00 */
[----:B------:R-:W-:-:S03]  /*67f0*/  IMAD.WIDE R158, R160, 0x4, R6 ;  /* 0x00000004a09e7825 */ /* 0x000fc600078e0206 */
[----:B------:R-:W-:Y:S01]  /*6800*/  LDGSTS.E [R8+0xa00], desc[UR8][R250.64], !P6 ;  /* 0x00a00000fa087fae */ /* 0x000fe2000f121848 */
[----:B------:R-:W-:Y:S02]  /*6810*/  IMAD.MOV.U32 R42, RZ, RZ, R168 ;  /* 0x000000ffff2a7224 */ /* 0x000fe400078e00a8 */
[----:B------:R-:W-:Y:S01]  /*6820*/  IMAD R168, R2, 0x19, RZ ;  /* 0x0000001902a87824 */ /* 0x000fe200078e02ff */
[----:B------:R-:W-:Y:S01]  /*6830*/  STL.64 [R1+0x12e0], R76 ;  /* 0x0012e04c01007387 */ /* 0x000fe20000100a00 */
[----:B------:R-:W-:Y:S02]  /*6840*/  IMAD.MOV.U32 R32, RZ, RZ, R162 ;  /* 0x000000ffff207224 */ /* 0x000fe400078e00a2 */
[----:B------:R-:W-:Y:S01]  /*6850*/  IMAD.MOV.U32 R39, RZ, RZ, R165 ;  /* 0x000000ffff277224 */ /* 0x000fe200078e00a5 */
[----:B------:R-:W-:Y:S01]  /*6860*/  LDGSTS.E [R8+0xa80], desc[UR8][R248.64], !P6 ;  /* 0x00a80000f8087fae */ /* 0x000fe2000f121848 */
[----:B------:R-:W-:-:S03]  /*6870*/  IMAD.WIDE R162, R168, 0x4, R14 ;  /* 0x00000004a8a27825 */ /* 0x000fc600078e020e */
[----:B------:R-:W-:Y:S01]  /*6880*/  STL.64 [R1+0x12e8], R78 ;  /* 0x0012e84e01007387 */ /* 0x000fe20000100a00 */
[----:B------:R-:W-:-:S03]  /*6890*/  IMAD.WIDE R164, R168, 0x4, R4 ;  /* 0x00000004a8a47825 */ /* 0x000fc600078e0204 */
[----:B------:R-:W-:Y:S01]  /*68a0*/  LDGSTS.E [R8+0xb00], desc[UR8][R246.64], !P6 ;  /* 0x00b00000f6087fae */ /* 0x000fe2000f121848 */
[----:B------:R-:W-:Y:S02]  /*68b0*/  IMAD.MOV.U32 R61, RZ, RZ, R171 ;  /* 0x000000ffff3d7224 */ /* 0x000fe400078e00ab */
[----:B------:R-:W-:Y:S01]  /*68c0*/  IMAD.MOV.U32 R56, RZ, RZ, R172 ;  /* 0x000000ffff387224 */ /* 0x000fe200078e00ac */
[----:B------:R4:W-:Y:S01]  /*68d0*/  STL.64 [R1+0x40], R24 ;  /* 0x0000401801007387 */ /* 0x0009e20000100a00 */
[----:B------:R-:W-:Y:S02]  /*68e0*/  IMAD.MOV.U32 R57, RZ, RZ, R173 ;  /* 0x000000ffff397224 */ /* 0x000fe400078e00ad */
[----:B------:R-:W-:Y:S01]  /*68f0*/  IMAD.WIDE R170, R176, 0x4, R14 ;  /* 0x00000004b0aa7825 */ /* 0x000fe200078e020e */
[----:B------:R-:W-:Y:S01]  /*6900*/  LDGSTS.E [R8+0xb80], desc[UR8][R244.64], !P6 ;  /* 0x00b80000f4087fae */ /* 0x000fe2000f121848 */
[----:B------:R-:W-:Y:S02]  /*6910*/  ISETP.GE.U32.AND P6, PT, R0, 0x7fffff9f, PT ;  /* 0x7fffff9f0000780c */ /* 0x000fe40003fc6070 */
[----:B------:R-:W-:Y:S01]  /*6920*/  VIADD R0, R11, 0xffffffda ;  /* 0xffffffda0b007836 */ /* 0x000fe20000000000 */
[----:B------:R1:W-:Y:S01]  /*6930*/  STL.64 [R1+0x38], R22 ;  /* 0x0000381601007387 */ /* 0x0003e20000100a00 */
[----:B------:R-:W2:Y:S01]  /*6940*/  LDC R11, c[0x0][0x230] ;  /* 0x00008c00ff0b7b82 */ /* 0x000ea20000000800 */
[----:B------:R-:W-:-:S02]  /*6950*/  IMAD.WIDE R172, R176, 0x4, R4 ;  /* 0x00000004b0ac7825 */ /* 0x000fc400078e0204 */
[----:B------:R-:W-:Y:S02]  /*6960*/  LDGSTS.E [R8+0x1200], desc[UR8][R130.64], !P4 ;  /* 0x0120000082087fae */ /* 0x000fe4000e121848 */
[----:B----4-:R-:W-:Y:S02]  /*6970*/  IMAD.MOV.U32 R24, RZ, RZ, R166 ;  /* 0x000000ffff187224 */ /* 0x010fe400078e00a6 */
[----:B------:R-:W-:Y:S01]  /*6980*/  LDGSTS.E [R8+0x1280], desc[UR8][R132.64], !P4 ;  /* 0x0128000084087fae */ /* 0x000fe2000e121848 */
[----:B------:R-:W-:Y:S02]  /*6990*/  IMAD.MOV.U32 R25, RZ, RZ, R167 ;  /* 0x000000ffff197224 */ /* 0x000fe400078e00a7 */
[----:B------:R-:W-:Y:S01]  /*69a0*/  IMAD.WIDE R166, R168, 0x4, R6 ;  /* 0x00000004a8a67825 */ /* 0x000fe200078e0206 */
[----:B-1----:R-:W-:Y:S01]  /*69b0*/  MOV R22, R134 ;  /* 0x0000008600167202 */ /* 0x002fe20000000f00 */
[----:B------:R3:W-:Y:S02]  /*69c0*/  STL.64 [R1+0x30], R18 ;  /* 0x0000301201007387 */ /* 0x0007e40000100a00 */
[----:B------:R-:W-:-:S02]  /*69d0*/  IMAD.MOV.U32 R23, RZ, RZ, R135 ;  /* 0x000000ffff177224 */ /* 0x000fc400078e0087 */
[C---:B------:R-:W-:Y:S01]  /*69e0*/  IMAD.WIDE R134, R136.reuse, 0x4, R6 ;  /* 0x0000000488867825 */ /* 0x040fe200078e0206 */
[----:B------:R1:W-:Y:S03]  /*69f0*/  STL.64 [R1+0x28], R16 ;  /* 0x0000281001007387 */ /* 0x0003e60000100a00 */
[----:B------:R-:W-:Y:S01]  /*6a00*/  IMAD.WIDE R136, R136, 0x4, R12 ;  /* 0x0000000488887825 */ /* 0x000fe200078e020c */
[----:B------:R-:W-:Y:S03]  /*6a10*/  LDGSTS.E [R8+0x1300], desc[UR8][R134.64], !P4 ;  /* 0x0130000086087fae */ /* 0x000fe6000e121848 */
[----:B---3--:R-:W-:Y:S01]  /*6a20*/  IMAD.MOV.U32 R18, RZ, RZ, R154 ;  /* 0x000000ffff127224 */ /* 0x008fe200078e009a */
[----:B------:R-:W-:Y:S01]  /*6a30*/  LDGSTS.E [R8+0x1380], desc[UR8][R136.64], !P4 ;  /* 0x0138000088087fae */ /* 0x000fe2000e121848 */
[----:B------:R-:W-:Y:S01]  /*6a40*/  ISETP.GE.U32.AND P4, PT, R0, 0x7fffff9b, PT ;  /* 0x7fffff9b0000780c */ /* 0x000fe20003f86070 */
[----:B-----5:R-:W-:-:S02]  /*6a50*/  VIADD R0, R9, 0xffffffd6 ;  /* 0xffffffd609007836 */ /* 0x020fc40000000000 */
[----:B------:R-:W3:Y:S01]  /*6a60*/  LDC R9, c[0x0][0x230] ;  /* 0x00008c00ff097b82 */ /* 0x000ee20000000800 */
[----:B------:R-:W-:Y:S01]  /*6a70*/  LDGSTS.E [R8+0x1a00], desc[UR8][R138.64], !P0 ;  /* 0x01a000008a087fae */ /* 0x000fe2000c121848 */
[----:B------:R-:W-:Y:S02]  /*6a80*/  IMAD.MOV.U32 R19, RZ, RZ, R155 ;  /* 0x000000ffff137224 */ /* 0x000fe400078e009b */
[C---:B------:R-:W-:Y:S01]  /*6a90*/  IMAD.WIDE R154, R160.reuse, 0x4, R14 ;  /* 0x00000004a09a7825 */ /* 0x040fe200078e020e */
[----:B------:R-:W-:Y:S03]  /*6aa0*/  LDGSTS.E [R8+0x1a80], desc[UR8][R140.64], !P0 ;  /* 0x01a800008c087fae */ /* 0x000fe6000c121848 */
[--C-:B------:R-:W-:Y:S01]  /*6ab0*/  IMAD.WIDE R160, R160, 0x4, R12.reuse ;  /* 0x00000004a0a07825 */ /* 0x100fe200078e020c */
[----:B------:R-:W-:Y:S01]  /*6ac0*/  LDGSTS.E [R8+0x1b00], desc[UR8][R142.64], !P0 ;  /* 0x01b000008e087fae */ /* 0x000fe2000c121848 */
[----:B-1----:R-:W1:Y:S02]  /*6ad0*/  LDC R16, c[0x0][0x230] ;  /* 0x00008c00ff107b82 */ /* 0x002e640000000800 */
[----:B------:R-:W-:Y:S01]  /*6ae0*/  IMAD.WIDE R168, R168, 0x4, R12 ;  /* 0x00000004a8a87825 */ /* 0x000fe200078e020c */
[----:B------:R-:W-:Y:S01]  /*6af0*/  LDGSTS.E [R8+0x1b80], desc[UR8][R144.64], !P0 ;  /* 0x01b8000090087fae */ /* 0x000fe2000c121848 */
[----:B------:R-:W-:-:S02]  /*6b00*/  ISETP.GE.U32.AND P0, PT, R0, 0x7fffff97, PT ;  /* 0x7fffff970000780c */ /* 0x000fc40003f06070 */
[----:B--2---:R-:W-:Y:S01]  /*6b10*/  IADD3 R0, R10, -0x2e, RZ ;  /* 0xffffffd20a007810 */ /* 0x004fe20007ffe0ff */
[----:B------:R-:W-:Y:S01]  /*6b20*/  LDGSTS.E [R8+0x2200], desc[UR8][R146.64], !P1 ;  /* 0x0220000092087fae */ /* 0x000fe2000c921848 */
[----:B------:R-:W2:Y:S01]  /*6b30*/  LDC R10, c[0x0][0x230] ;  /* 0x00008c00ff0a7b82 */ /* 0x000ea20000000800 */
[C---:B------:R-:W-:Y:S02]  /*6b40*/  IMAD.WIDE R174, R176.reuse, 0x4, R6 ;  /* 0x00000004b0ae7825 */ /* 0x040fe400078e0206 */
[----:B------:R-:W-:Y:S02]  /*6b50*/  LDGSTS.E [R8+0x2280], desc[UR8][R148.64], !P1 ;  /* 0x0228000094087fae */ /* 0x000fe4000c921848 */
[----:B------:R-:W-:Y:S02]  /*6b60*/  IMAD.WIDE R176, R176, 0x4, R12 ;  /* 0x00000004b0b07825 */ /* 0x000fe400078e020c */
[----:B------:R-:W-:Y:S01]  /*6b70*/  LDGSTS.E [R8+0x2300], desc[UR8][R150.64], !P1 ;  /* 0x0230000096087fae */ /* 0x000fe2000c921848 */
[----:B------:R-:W4:Y:S01]  /*6b80*/  LDC R17, c[0x0][0x230] ;  /* 0x00008c00ff117b82 */ /* 0x000f220000000800 */
[----:B------:R-:W-:-:S02]  /*6b90*/  IMAD.WIDE R178, R184, 0x4, R14 ;  /* 0x00000004b8b27825 */ /* 0x000fc400078e020e */
[----:B------:R-:W-:Y:S01]  /*6ba0*/  LDGSTS.E [R8+0x2380], desc[UR8][R152.64], !P1 ;  /* 0x0238000098087fae */ /* 0x000fe2000c921848 */
[----:B------:R-:W-:Y:S01]  /*6bb0*/  ISETP.GE.U32.AND P1, PT, R0, 0x7fffff93, PT ;  /* 0x7fffff930000780c */ /* 0x000fe20003f26070 */
[----:B------:R-:W-:Y:S02]  /*6bc0*/  VIADD R0, R11, 0xffffffce ;  /* 0xffffffce0b007836 */ /* 0x000fe40000000000 */
[----:B------:R-:W-:Y:S01]  /*6bd0*/  LDGSTS.E [R8+0x2a00], desc[UR8][R154.64], !P5 ;  /* 0x02a000009a087fae */ /* 0x000fe2000e921848 */
[----:B------:R-:W5:Y:S01]  /*6be0*/  LDC R11, c[0x0][0x230] ;  /* 0x00008c00ff0b7b82 */ /* 0x000f620000000800 */
[C---:B------:R-:W-:Y:S02]  /*6bf0*/  IMAD.WIDE R180, R184.reuse, 0x4, R4 ;  /* 0x00000004b8b47825 */ /* 0x040fe400078e0204 */
[----:B------:R-:W-:Y:S02]  /*6c00*/  LDGSTS.E [R8+0x2a80], desc[UR8][R156.64], !P5 ;  /* 0x02a800009c087fae */ /* 0x000fe4000e921848 */
[----:B------:R-:W-:-:S02]  /*6c10*/  IMAD.WIDE R182, R184, 0x4, R6 ;  /* 0x00000004b8b67825 */ /* 0x000fc400078e0206 */
[----:B------:R-:W-:Y:S02]  /*6c20*/  LDGSTS.E [R8+0x2b00], desc[UR8][R158.64], !P5 ;  /* 0x02b000009e087fae */ /* 0x000fe4000e921848 */
[----:B------:R-:W-:Y:S02]  /*6c30*/  IMAD.WIDE R184, R184, 0x4, R12 ;  /* 0x00000004b8b87825 */ /* 0x000fe400078e020c */
[----:B------:R-:W-:Y:S01]  /*6c40*/  LDGSTS.E [R8+0x2b80], desc[UR8][R160.64], !P5 ;  /* 0x02b80000a0087fae */ /* 0x000fe2000e921848 */
[----:B------:R-:W-:Y:S01]  /*6c50*/  ISETP.GE.U32.AND P5, PT, R0, 0x7fffff8f, PT ;  /* 0x7fffff8f0000780c */ /* 0x000fe20003fa6070 */
[----:B---3--:R-:W-:Y:S02]  /*6c60*/  VIADD R0, R9, 0xffffffca ;  /* 0xffffffca09007836 */ /* 0x008fe40000000000 */
[----:B------:R-:W3:Y:S01]  /*6c70*/  LDC R9, c[0x0][0x230] ;  /* 0x00008c00ff097b82 */ /* 0x000ee20000000800 */
        /* <DEDUP_REMOVED lines=9> */
[----:B--2---:R-:W-:Y:S01]  /*6d10*/  IADD3 R0, R10, -0x3a, RZ ;  /* 0xffffffc60a007810 */ /* 0x004fe20007ffe0ff */
[----:B------:R-:W-:Y:S01]  /*6d20*/  LDGSTS.E [R8+0x3a00], desc[UR8][R170.64], !P3 ;  /* 0x03a00000aa087fae */ /* 0x000fe2000d921848 */
[----:B------:R-:W2:Y:S01]  /*6d30*/  LDC R10, c[0x0][0x230] ;  /* 0x00008c00ff0a7b82 */ /* 0x000ea20000000800 */
        /* <DEDUP_REMOVED lines=60> */
[----:B------:R-:W-:Y:S02]  /*7100*/  LDGSTS.E [R8+0x6a00], desc[UR8][R218.64], !P2 ;  /* 0x06a00000da087fae */ /* 0x000fe4000d121848 */
[C---:B------:R-:W-:Y:S02]  /*7110*/  IMAD.WIDE R234, R240.reuse, 0x4, R14 ;  /* 0x00000004f0ea7825 */ /* 0x040fe400078e020e */
[----:B------:R-:W-:Y:S02]  /*7120*/  LDGSTS.E [R8+0x6a80], desc[UR8][R220.64], !P2 ;  /* 0x06a80000dc087fae */ /* 0x000fe4000d121848 */
[C---:B------:R-:W-:Y:S01]  /*7130*/  IMAD.WIDE R236, R240.reuse, 0x4, R4 ;  /* 0x00000004f0ec7825 */ /* 0x040fe200078e0204 */
[----:B---3--:R-:W-:Y:S01]  /*7140*/  IADD3 R9, R9, -0x1b, RZ ;  /* 0xffffffe509097810 */ /* 0x008fe20007ffe0ff */
[----:B------:R-:W-:Y:S02]  /*7150*/  LDGSTS.E [R8+0x6b00], desc[UR8][R222.64], !P2 ;  /* 0x06b00000de087fae */ /* 0x000fe4000d121848 */
[----:B------:R-:W-:-:S02]  /*7160*/  IMAD.WIDE R238, R240, 0x4, R6 ;  /* 0x00000004f0ee7825 */ /* 0x000fc400078e0206 */
[----:B------:R-:W-:Y:S01]  /*7170*/  LDGSTS.E [R8+0x6b80], desc[UR8][R224.64], !P2 ;  /* 0x06b80000e0087fae */ /* 0x000fe2000d121848 */
[----:B------:R-:W-:Y:S01]  /*7180*/  ISETP.GE.U32.AND P2, PT, R0, 0x7fffffae, PT ;  /* 0x7fffffae0000780c */ /* 0x000fe20003f46070 */
[----:B-----5:R-:W-:Y:S02]  /*7190*/  VIADD R0, R11, 0xffffffe9 ;  /* 0xffffffe90b007836 */ /* 0x020fe40000000000 */
[----:B------:R-:W2:Y:S01]  /*71a0*/  LDC R11, c[0x0][0x230] ;  /* 0x00008c00ff0b7b82 */ /* 0x000ea20000000800 */
[----:B------:R-:W-:Y:S01]  /*71b0*/  LDGSTS.E [R8+0x7200], desc[UR8][R226.64], !P3 ;  /* 0x07200000e2087fae */ /* 0x000fe2000d921848 */
[----:B------:R-:W-:-:S03]  /*71c0*/  IMAD.WIDE R240, R240, 0x4, R12 ;  /* 0x00000004f0f07825 */ /* 0x000fc600078e020c */
[----:B------:R-:W-:Y:S01]  /*71d0*/  LDGSTS.E [R8+0x7280], desc[UR8][R228.64], !P3 ;  /* 0x07280000e4087fae */ /* 0x000fe2000d921848 */
[----:B------:R-:W-:-:S03]  /*71e0*/  IMAD R10, R2, 0x6, RZ ;  /* 0x00000006020a7824 */ /* 0x000fc600078e02ff */
[----:B------:R-:W-:Y:S04]  /*71f0*/  LDGSTS.E [R8+0x7300], desc[UR8][R230.64], !P3 ;  /* 0x07300000e6087fae */ /* 0x000fe8000d921848 */
[----:B------:R-:W-:Y:S01]  /*7200*/  LDGSTS.E [R8+0x7380], desc[UR8][R232.64], !P3 ;  /* 0x07380000e8087fae */ /* 0x000fe2000d921848 */
[----:B------:R-:W-:Y:S01]  /*7210*/  ISETP.GE.U32.AND P3, PT, R0, 0x7fffffaa, PT ;  /* 0x7fffffaa0000780c */ /* 0x000fe20003f66070 */
[----:B------:R-:W-:Y:S02]  /*7220*/  IMAD.SHL.U32 R0, R2, 0x2, RZ ;  /* 0x0000000202007824 */ /* 0x000fe400078e00ff */
[----:B------:R-:W-:Y:S02]  /*7230*/  LDGSTS.E [R8+0x7a00], desc[UR8][R234.64], !P6 ;  /* 0x07a00000ea087fae */ /* 0x000fe4000f121848 */
[----:B------:R-:W-:-:S02]  /*7240*/  IMAD.WIDE R68, R0, 0x4, R14 ;  /* 0x0000000400447825 */ /* 0x000fc400078e020e */
[----:B------:R-:W-:Y:S02]  /*7250*/  LDGSTS.E [R8+0x7a80], desc[UR8][R236.64], !P6 ;  /* 0x07a80000ec087fae */ /* 0x000fe4000f121848 */
[C---:B------:R-:W-:Y:S02]  /*7260*/  IMAD.WIDE R66, R0.reuse, 0x4, R4 ;  /* 0x0000000400427825 */ /* 0x040fe400078e0204 */
[----:B------:R-:W-:Y:S02]  /*7270*/  LDGSTS.E [R8+0x7b00], desc[UR8][R238.64], !P6 ;  /* 0x07b00000ee087fae */ /* 0x000fe4000f121848 */
[----:B------:R-:W-:Y:S02]  /*7280*/  IMAD.WIDE R64, R0, 0x4, R6 ;  /* 0x0000000400407825 */ /* 0x000fe400078e0206 */
[----:B------:R-:W-:Y:S01]  /*7290*/  LDGSTS.E [R8+0x7b80], desc[UR8][R240.64], !P6 ;  /* 0x07b80000f0087fae */ /* 0x000fe2000f121848 */
[----:B------:R-:W-:Y:S01]  /*72a0*/  ISETP.GE.U32.AND P6, PT, R9, 0x7fffffa6, PT ;  /* 0x7fffffa60900780c */ /* 0x000fe20003fc6070 */
[----:B------:R-:W-:-:S02]  /*72b0*/  VIADD R9, R62, UR4 ;  /* 0x000000043e097c36 */ /* 0x000fc40008000000 */
[----:B------:R-:W-:Y:S01]  /*72c0*/  IMAD.WIDE R62, R0, 0x4, R12 ;  /* 0x00000004003e7825 */ /* 0x000fe200078e020c */
[----:B------:R3:W-:Y:S03]  /*72d0*/  STL.64 [R1+0x20], R68 ;  /* 0x0000204401007387 */ /* 0x0007e60000100a00 */
[----:B-1----:R-:W-:Y:S01]  /*72e0*/  VIADD R0, R16, 0xffffffe1 ;  /* 0xffffffe110007836 */ /* 0x002fe20000000000 */
[----:B------:R3:W-:Y:S01]  /*72f0*/  LDGSTS.E [R9+0x400], desc[UR8][R68.64], !P4 ;  /* 0x0040000044097fae */ /* 0x0007e2000e121848 */
[----:B------:R-:W1:Y:S03]  /*7300*/  LDC R16, c[0x0][0x230] ;  /* 0x00008c00ff107b82 */ /* 0x000e660000000800 */
[----:B------:R5:W-:Y:S04]  /*7310*/  STL.64 [R1+0x48], R66 ;  /* 0x0000484201007387 */ /* 0x000be80000100a00 */
[----:B------:R5:W-:Y:S01]  /*7320*/  LDGSTS.E [R9+0x480], desc[UR8][R66.64], !P4 ;  /* 0x0048000042097fae */ /* 0x000be2000e121848 */
[----:B---3--:R-:W-:-:S03]  /*7330*/  IMAD.WIDE R68, R10, 0x4, R14 ;  /* 0x000000040a447825 */ /* 0x008fc600078e020e */
[----:B------:R3:W-:Y:S04]  /*7340*/  STL.64 [R1+0x50], R64 ;  /* 0x0000504001007387 */ /* 0x0007e80000100a00 */
[----:B------:R3:W-:Y:S01]  /*7350*/  LDGSTS.E [R9+0x500], desc[UR8][R64.64], !P4 ;  /* 0x0050000040097fae */ /* 0x0007e2000e121848 */
[----:B-----5:R-:W-:-:S03]  /*7360*/  IMAD.WIDE R66, R10, 0x4, R4 ;  /* 0x000000040a427825 */ /* 0x020fc600078e0204 */
[----:B------:R5:W-:Y:S04]  /*7370*/  STL.64 [R1+0x58], R62 ;  /* 0x0000583e01007387 */ /* 0x000be80000100a00 */
[----:B------:R5:W-:Y:S01]  /*7380*/  LDGSTS.E [R9+0x580], desc[UR8][R62.64], !P4 ;  /* 0x005800003e097fae */ /* 0x000be2000e121848 */
[----:B------:R-:W-:Y:S01]  /*7390*/  ISETP.GE.U32.AND P4, PT, R0, 0x7fffffa2, PT ;  /* 0x7fffffa20000780c */ /* 0x000fe20003f86070 */
[----:B------:R-:W-:Y:S02]  /*73a0*/  IMAD R0, R2, 0xa, RZ ;  /* 0x0000000a02007824 */ /* 0x000fe400078e02ff */
[C---:B---3--:R-:W-:Y:S01]  /*73b0*/  IMAD.WIDE R64, R10.reuse, 0x4, R6 ;  /* 0x000000040a407825 */ /* 0x048fe200078e0206 */
[----:B------:R3:W-:Y:S04]  /*73c0*/  STL.64 [R1+0x60], R68 ;  /* 0x0000604401007387 */ /* 0x0007e80000100a00 */
[----:B------:R3:W-:Y:S01]  /*73d0*/  LDGSTS.E [R9+0xc00], desc[UR8][R68.64], !P0 ;  /* 0x00c0000044097fae */ /* 0x0007e2000c121848 */
[----:B-----5:R-:W-:Y:S01]  /*73e0*/  IMAD.WIDE R62, R10, 0x4, R12 ;  /* 0x000000040a3e7825 */ /* 0x020fe200078e020c */
[----:B--2---:R-:W-:-:S02]  /*73f0*/  IADD3 R10, R11, -0x23, RZ ;  /* 0xffffffdd0b0a7810 */ /* 0x004fc40007ffe0ff */
[----:B------:R2:W-:Y:S01]  /*7400*/  STL.64 [R1+0x68], R66 ;  /* 0x0000684201007387 */ /* 0x0005e20000100a00 */
[----:B------:R-:W5:Y:S03]  /*7410*/  LDC R11, c[0x0][0x230] ;  /* 0x00008c00ff0b7b82 */ /* 0x000f660000000800 */
[----:B------:R2:W-:Y:S01]  /*7420*/  LDGSTS.E [R9+0xc80], desc[UR8][R66.64], !P0 ;  /* 0x00c8000042097fae */ /* 0x0005e2000c121848 */
[----:B---3--:R-:W-:-:S03]  /*7430*/  IMAD.WIDE R68, R0, 0x4, R14 ;  /* 0x0000000400447825 */ /* 0x008fc600078e020e */
[----:B------:R3:W-:Y:S04]  /*7440*/  STL.64 [R1+0x70], R64 ;  /* 0x0000704001007387 */ /* 0x0007e80000100a00 */
[----:B------:R3:W-:Y:S04]  /*7450*/  LDGSTS.E [R9+0xd00], desc[UR8][R64.64], !P0 ;  /* 0x00d0000040097fae */ /* 0x0007e8000c121848 */
[----:B------:R4:W-:Y:S01]  /*7460*/  STL.64 [R1+0x78], R62 ;  /* 0x0000783e01007387 */ /* 0x0009e20000100a00 */
[----:B--2---:R-:W-:-:S03]  /*7470*/  IMAD.WIDE R66, R0, 0x4, R4 ;  /* 0x0000000400427825 */ /* 0x004fc600078e0204 */
[----:B------:R4:W-:Y:S01]  /*7480*/  LDGSTS.E [R9+0xd80], desc[UR8][R62.64], !P0 ;  /* 0x00d800003e097fae */ /* 0x0009e2000c121848 */
[----:B------:R-:W-:Y:S01]  /*7490*/  ISETP.GE.U32.AND P0, PT, R10, 0x7fffff9e, PT ;  /* 0x7fffff9e0a00780c */ /* 0x000fe20003f06070 */
[----:B------:R-:W-:Y:S02]  /*74a0*/  IMAD R10, R2, 0xe, RZ ;  /* 0x0000000e020a7824 */ /* 0x000fe400078e02ff */
[C---:B---3--:R-:W-:Y:S01]  /*74b0*/  IMAD.WIDE R64, R0.reuse, 0x4, R6 ;  /* 0x0000000400407825 */ /* 0x048fe200078e0206 */
[----:B------:R2:W-:Y:S04]  /*74c0*/  STL.64 [R1+0x80], R68 ;  /* 0x0000804401007387 */ /* 0x0005e80000100a00 */
[----:B------:R2:W-:Y:S01]  /*74d0*/  LDGSTS.E [R9+0x1400], desc[UR8][R68.64], !P1 ;  /* 0x0140000044097fae */ /* 0x0005e2000c921848 */
[----:B----4-:R-:W-:-:S03]  /*74e0*/  IMAD.WIDE R62, R0, 0x4, R12 ;  /* 0x00000004003e7825 */ /* 0x010fc600078e020c */
[----:B------:R3:W-:Y:S01]  /*74f0*/  STL.64 [R1+0x88], R66 ;  /* 0x0000884201007387 */ /* 0x0007e20000100a00 */
[----:B------:R-:W-:-:S03]  /*7500*/  VIADD R0, R17, 0xffffffd9 ;  /* 0xffffffd911007836 */ /* 0x000fc60000000000 */
[----:B------:R3:W-:Y:S01]  /*7510*/  LDGSTS.E [R9+0x1480], desc[UR8][R66.64], !P1 ;  /* 0x0148000042097fae */ /* 0x0007e2000c921848 */
[----:B------:R-:W4:Y:S03]  /*7520*/  LDC R17, c[0x0][0x230] ;  /* 0x00008c00ff117b82 */ /* 0x000f260000000800 */
[----:B------:R1:W-:Y:S01]  /*7530*/  STL.64 [R1+0x90], R64 ;  /* 0x0000904001007387 */ /* 0x0003e20000100a00 */
[----:B--2---:R-:W-:-:S03]  /*7540*/  IMAD.WIDE R68, R10, 0x4, R14 ;  /* 0x000000040a447825 */ /* 0x004fc600078e020e */
[----:B------:R1:W-:Y:S04]  /*7550*/  LDGSTS.E [R9+0x1500], desc[UR8][R64.64], !P1 ;  /* 0x0150000040097fae */ /* 0x0003e8000c921848 */
[----:B------:R2:W-:Y:S01]  /*7560*/  STL.64 [R1+0x98], R62 ;  /* 0x0000983e01007387 */ /* 0x0005e20000100a00 */
[----:B---3--:R-:W-:-:S03]  /*7570*/  IMAD.WIDE R66, R10, 0x4, R4 ;  /* 0x000000040a427825 */ /* 0x008fc600078e0204 */
[----:B------:R2:W-:Y:S01]  /*7580*/  LDGSTS.E [R9+0x1580], desc[UR8][R62.64], !P1 ;  /* 0x015800003e097fae */ /* 0x0005e2000c921848 */
[----:B------:R-:W-:Y:S01]  /*7590*/  ISETP.GE.U32.AND P1, PT, R0, 0x7fffff9a, PT ;  /* 0x7fffff9a0000780c */ /* 0x000fe20003f26070 */
[----:B------:R-:W-:Y:S02]  /*75a0*/  IMAD R0, R2, 0x12, RZ ;  /* 0x0000001202007824 */ /* 0x000fe400078e02ff */
[C---:B-1----:R-:W-:Y:S01]  /*75b0*/  IMAD.WIDE R64, R10.reuse, 0x4, R6 ;  /* 0x000000040a407825 */ /* 0x042fe200078e0206 */
[----:B------:R1:W-:Y:S04]  /*75c0*/  STL.64 [R1+0x238], R68 ;  /* 0x0002384401007387 */ /* 0x0003e80000100a00 */
[----:B------:R1:W-:Y:S01]  /*75d0*/  LDGSTS.E [R9+0x1c00], desc[UR8][R68.64], !P5 ;  /* 0x01c0000044097fae */ /* 0x0003e2000e921848 */
[----:B--2---:R-:W-:-:S03]  /*75e0*/  IMAD.WIDE R62, R10, 0x4, R12 ;  /* 0x000000040a3e7825 */ /* 0x004fc600078e020c */
[----:B------:R2:W-:Y:S01]  /*75f0*/  STL.64 [R1+0x230], R66 ;  /* 0x0002304201007387 */ /* 0x0005e20000100a00 */
[----:B------:R-:W-:-:S03]  /*7600*/  VIADD R10, R16, 0xffffffd5 ;  /* 0xffffffd5100a7836 */ /* 0x000fc60000000000 */
[----:B------:R2:W-:Y:S01]  /*7610*/  LDGSTS.E [R9+0x1c80], desc[UR8][R66.64], !P5 ;  /* 0x01c8000042097fae */ /* 0x0005e2000e921848 */
[----:B------:R-:W3:Y:S01]  /*7620*/  LDC R16, c[0x0][0x230] ;  /* 0x00008c00ff107b82 */ /* 0x000ee20000000800 */
[C---:B-1----:R-:W-:Y:S02]  /*7630*/  IMAD.WIDE R68, R0.reuse, 0x4, R14 ;  /* 0x0000000400447825 */ /* 0x042fe400078e020e */
[----:B------:R1:W-:Y:S04]  /*7640*/  STL.64 [R1+0x228], R64 ;  /* 0x0002284001007387 */ /* 0x0003e80000100a00 */
[----:B------:R1:W-:Y:S01]  /*7650*/  LDGSTS.E [R9+0x1d00], desc[UR8][R64.64], !P5 ;  /* 0x01d0000040097fae */ /* 0x0003e2000e921848 */
[----:B--2---:R-:W-:-:S03]  /*7660*/  IMAD.WIDE R66, R0, 0x4, R4 ;  /* 0x0000000400427825 */ /* 0x004fc600078e0204 */
[----:B------:R2:W-:Y:S04]  /*7670*/  STL.64 [R1+0x220], R62 ;  /* 0x0002203e01007387 */ /* 0x0005e80000100a00 */
[----:B------:R2:W-:Y:S01]  /*7680*/  LDGSTS.E [R9+0x1d80], desc[UR8][R62.64], !P5 ;  /* 0x01d800003e097fae */ /* 0x0005e2000e921848 */
[----:B------:R-:W-:Y:S01]  /*7690*/  ISETP.GE.U32.AND P5, PT, R10, 0x7fffff96, PT ;  /* 0x7fffff960a00780c */ /* 0x000fe20003fa6070 */
[----:B------:R-:W-:Y:S02]  /*76a0*/  IMAD R10, R2, 0x16, RZ ;  /* 0x00000016020a7824 */ /* 0x000fe400078e02ff */
[C---:B-1----:R-:W-:Y:S01]  /*76b0*/  IMAD.WIDE R64, R0.reuse, 0x4, R6 ;  /* 0x0000000400407825 */ /* 0x042fe200078e0206 */
[----:B------:R1:W-:Y:S04]  /*76c0*/  STL.64 [R1+0x218], R68 ;  /* 0x0002184401007387 */ /* 0x0003e80000100a00 */
[----:B------:R1:W-:Y:S01]  /*76d0*/  LDGSTS.E [R9+0x2400], desc[UR8][R68.64], !P2 ;  /* 0x0240000044097fae */ /* 0x0003e2000d121848 */
[----:B--2---:R-:W-:Y:S01]  /*76e0*/  IMAD.WIDE R62, R0, 0x4, R12 ;  /* 0x00000004003e7825 */ /* 0x004fe200078e020c */
[----:B-----5:R-:W-:-:S02]  /*76f0*/  IADD3 R0, R11, -0x2f, RZ ;  /* 0xffffffd10b007810 */ /* 0x020fc40007ffe0ff */
[----:B------:R2:W-:Y:S01]  /*7700*/  STL.64 [R1+0x210], R66 ;  /* 0x0002104201007387 */ /* 0x0005e20000100a00 */
[----:B------:R-:W5:Y:S03]  /*7710*/  LDC R11, c[0x0][0x230] ;  /* 0x00008c00ff0b7b82 */ /* 0x000f660000000800 */
[----:B------:R2:W-:Y:S01]  /*7720*/  LDGSTS.E [R9+0x2480], desc[UR8][R66.64], !P2 ;  /* 0x0248000042097fae */ /* 0x0005e2000d121848 */
[----:B-1----:R-:W-:-:S03]  /*7730*/  IMAD.WIDE R68, R10, 0x4, R14 ;  /* 0x000000040a447825 */ /* 0x002fc600078e020e */
[----:B------:R1:W-:Y:S04]  /*7740*/  STL.64 [R1+0x208], R64 ;  /* 0x0002084001007387 */ /* 0x0003e80000100a00 */
[----:B------:R1:W-:Y:S04]  /*7750*/  LDGSTS.E [R9+0x2500], desc[UR8][R64.64], !P2 ;  /* 0x0250000040097fae */ /* 0x0003e8000d121848 */
[----:B------:R4:W-:Y:S01]  /*7760*/  STL.64 [R1+0x200], R62 ;  /* 0x0002003e01007387 */ /* 0x0009e20000100a00 */
[----:B--2---:R-:W-:-:S03]  /*7770*/  IMAD.WIDE R66, R10, 0x4, R4 ;  /* 0x000000040a427825 */ /* 0x004fc600078e0204 */
[----:B------:R4:W-:Y:S01]  /*7780*/  LDGSTS.E [R9+0x2580], desc[UR8][R62.64], !P2 ;  /* 0x025800003e097fae */ /* 0x0009e2000d121848 */
[----:B------:R-:W-:Y:S01]  /*7790*/  ISETP.GE.U32.AND P2, PT, R0, 0x7fffff92, PT ;  /* 0x7fffff920000780c */ /* 0x000fe20003f46070 */
[----:B------:R-:W-:Y:S02]  /*77a0*/  IMAD R0, R2, 0x1a, RZ ;  /* 0x0000001a02007824 */ /* 0x000fe400078e02ff */
[C---:B-1----:R-:W-:Y:S01]  /*77b0*/  IMAD.WIDE R64, R10.reuse, 0x4, R6 ;  /* 0x000000040a407825 */ /* 0x042fe200078e0206 */
        /* <DEDUP_REMOVED lines=8> */
[----:B-1----:R-:W-:-:S03]  /*7840*/  IMAD.WIDE R68, R0, 0x4, R14 ;  /* 0x0000000400447825 */ /* 0x002fc600078e020e */
        /* <DEDUP_REMOVED lines=9> */
[----:B-1----:R-:W-:-:S03]  /*78e0*/  IMAD.WIDE R62, R0, 0x4, R12 ;  /* 0x00000004003e7825 */ /* 0x002fc600078e020c */
[----:B------:R1:W-:Y:S01]  /*78f0*/  STL.64 [R1+0x1d0], R66 ;  /* 0x0001d04201007387 */ /* 0x0003e20000100a00 */
[----:B------:R-:W-:-:S03]  /*7900*/  VIADD R0, R16, 0xffffffc9 ;  /* 0xffffffc910007836 */ /* 0x000fc60000000000 */
[----:B------:R1:W-:Y:S01]  /*7910*/  LDGSTS.E [R9+0x3480], desc[UR8][R66.64], !P6 ;  /* 0x0348000042097fae */ /* 0x0003e2000f121848 */
[----:B------:R-:W3:Y:S01]  /*7920*/  LDC R16, c[0x0][0x230] ;  /* 0x00008c00ff107b82 */ /* 0x000ee20000000800 */
[C---:B--2---:R-:W-:Y:S02]  /*7930*/  IMAD.WIDE R68, R10.reuse, 0x4, R14 ;  /* 0x000000040a447825 */ /* 0x044fe400078e020e */
[----:B------:R2:W-:Y:S04]  /*7940*/  STL.64 [R1+0x1c8], R64 ;  /* 0x0001c84001007387 */ /* 0x0005e80000100a00 */
[----:B------:R2:W-:Y:S01]  /*7950*/  LDGSTS.E [R9+0x3500], desc[UR8][R64.64], !P6 ;  /* 0x0350000040097fae */ /* 0x0005e2000f121848 */
[----:B-1----:R-:W-:-:S03]  /*7960*/  IMAD.WIDE R66, R10, 0x4, R4 ;  /* 0x000000040a427825 */ /* 0x002fc600078e0204 */
[----:B------:R1:W-:Y:S04]  /*7970*/  STL.64 [R1+0x1c0], R62 ;  /* 0x0001c03e01007387 */ /* 0x0003e80000100a00 */
[----:B------:R1:W-:Y:S01]  /*7980*/  LDGSTS.E [R9+0x3580], desc[UR8][R62.64], !P6 ;  /* 0x035800003e097fae */ /* 0x0003e2000f121848 */
[----:B------:R-:W-:Y:S01]  /*7990*/  ISETP.GE.U32.AND P6, PT, R0, 0x7fffff8a, PT ;  /* 0x7fffff8a0000780c */ /* 0x000fe20003fc6070 */
[----:B------:R-:W-:Y:S02]  /*79a0*/  IMAD R0, R2, 0x22, RZ ;  /* 0x0000002202007824 */ /* 0x000fe400078e02ff */
[C---:B--2---:R-:W-:Y:S01]  /*79b0*/  IMAD.WIDE R64, R10.reuse, 0x4, R6 ;  /* 0x000000040a407825 */ /* 0x044fe200078e0206 */
[----:B------:R2:W-:Y:S04]  /*79c0*/  STL.64 [R1+0x1b8], R68 ;  /* 0x0001b84401007387 */ /* 0x0005e80000100a00 */
[----:B------:R2:W-:Y:S01]  /*79d0*/  LDGSTS.E [R9+0x3c00], desc[UR8][R68.64], !P4 ;  /* 0x03c0000044097fae */ /* 0x0005e2000e121848 */
[----:B-1----:R-:W-:Y:S01]  /*79e0*/  IMAD.WIDE R62, R10, 0x4, R12 ;  /* 0x000000040a3e7825 */ /* 0x002fe200078e020c */
[----:B-----5:R-:W-:-:S02]  /*79f0*/  IADD3 R10, R11, -0x3b, RZ ;  /* 0xffffffc50b0a7810 */ /* 0x020fc40007ffe0ff */
[----:B------:R1:W-:Y:S01]  /*7a00*/  STL.64 [R1+0x1b0], R66 ;  /* 0x0001b04201007387 */ /* 0x0003e20000100a00 */
[----:B------:R-:W5:Y:S03]  /*7a10*/  LDC R11, c[0x0][0x230] ;  /* 0x00008c00ff0b7b82 */ /* 0x000f660000000800 */
[----:B------:R1:W-:Y:S01]  /*7a20*/  LDGSTS.E [R9+0x3c80], desc[UR8][R66.64], !P4 ;  /* 0x03c8000042097fae */ /* 0x0003e2000e121848 */
[----:B--2---:R-:W-:-:S03]  /*7a30*/  IMAD.WIDE R68, R0, 0x4, R14 ;  /* 0x0000000400447825 */ /* 0x004fc600078e020e */
[----:B------:R2:W-:Y:S04]  /*7a40*/  STL.64 [R1+0x1a8], R64 ;  /* 0x0001a84001007387 */ /* 0x0005e80000100a00 */
[----:B------:R2:W-:Y:S04]  /*7a50*/  LDGSTS.E [R9+0x3d00], desc[UR8][R64.64], !P4 ;  /* 0x03d0000040097fae */ /* 0x0005e8000e121848 */
[----:B------:R4:W-:Y:S01]  /*7a60*/  STL.64 [R1+0x1a0], R62 ;  /* 0x0001a03e01007387 */ /* 0x0009e20000100a00 */
[----:B-1----:R-:W-:-:S03]  /*7a70*/  IMAD.WIDE R66, R0, 0x4, R4 ;  /* 0x0000000400427825 */ /* 0x002fc600078e0204 */
[----:B------:R4:W-:Y:S01]  /*7a80*/  LDGSTS.E [R9+0x3d80], desc[UR8][R62.64], !P4 ;  /* 0x03d800003e097fae */ /* 0x0009e2000e121848 */
[----:B------:R-:W-:Y:S01]  /*7a90*/  ISETP.GE.U32.AND P4, PT, R10, 0x7fffff86, PT ;  /* 0x7fffff860a00780c */ /* 0x000fe20003f86070 */
[----:B------:R-:W-:Y:S02]  /*7aa0*/  IMAD R10, R2, 0x26, RZ ;  /* 0x00000026020a7824 */ /* 0x000fe400078e02ff */
[C---:B--2---:R-:W-:Y:S01]  /*7ab0*/  IMAD.WIDE R64, R0.reuse, 0x4, R6 ;  /* 0x0000000400407825 */ /* 0x044fe200078e0206 */
[----:B------:R1:W-:Y:S04]  /*7ac0*/  STL.64 [R1+0x198], R68 ;  /* 0x0001984401007387 */ /* 0x0003e80000100a00 */
[----:B------:R1:W-:Y:S01]  /*7ad0*/  LDGSTS.E [R9+0x4400], desc[UR8][R68.64], !P0 ;  /* 0x0440000044097fae */ /* 0x0003e2000c121848 */
[----:B----4-:R-:W-:-:S03]  /*7ae0*/  IMAD.WIDE R62, R0, 0x4, R12 ;  /* 0x00000004003e7825 */ /* 0x010fc600078e020c */
[----:B------:R2:W-:Y:S01]  /*7af0*/  STL.64 [R1+0x190], R66 ;  /* 0x0001904201007387 */ /* 0x0005e20000100a00 */
[----:B------:R-:W-:-:S03]  /*7b00*/  VIADD R0, R17, 0xffffffc1 ;  /* 0xffffffc111007836 */ /* 0x000fc60000000000 */
[----:B------:R2:W-:Y:S01]  /*7b10*/  LDGSTS.E [R9+0x4480], desc[UR8][R66.64], !P0 ;  /* 0x0448000042097fae */ /* 0x0005e2000c121848 */
[----:B------:R-:W4:Y:S01]  /*7b20*/  LDC R17, c[0x0][0x230] ;  /* 0x00008c00ff117b82 */ /* 0x000f220000000800 */
        /* <DEDUP_REMOVED lines=9> */
[----:B------:R1:W-:Y:S04]  /*7bc0*/  LDGSTS.E [R9+0x4c00], desc[UR8][R68.64], !P1 ;  /* 0x04c0000044097fae */ /* 0x0003e8000c921848 */
[----:B------:R5:W-:Y:S01]  /*7bd0*/  LDGSTS.E [R9+0x4c80], desc[UR8][R66.64], !P1 ;  /* 0x04c8000042097fae */ /* 0x000be2000c921848 */
[----:B--2---:R-:W-:-:S03]  /*7be0*/  IMAD.WIDE R62, R10, 0x4, R12 ;  /* 0x000000040a3e7825 */ /* 0x004fc600078e020c */
[----:B------:R1:W-:Y:S01]  /*7bf0*/  STL.64 [R1+0x178], R68 ;  /* 0x0001784401007387 */ /* 0x0003e20000100a00 */
[----:B---3--:R-:W-:-:S03]  /*7c00*/  VIADD R10, R16, 0xfffffffc ;  /* 0xfffffffc100a7836 */ /* 0x008fc60000000000 */
[----:B------:R2:W-:Y:S01]  /*7c10*/  LDGSTS.E [R9+0x4d00], desc[UR8][R64.64], !P1 ;  /* 0x04d0000040097fae */ /* 0x0005e2000c921848 */
[----:B------:R-:W3:Y:S03]  /*7c20*/  LDC R16, c[0x0][0x230] ;  /* 0x00008c00ff107b82 */ /* 0x000ee60000000800 */
[----:B------:R5:W-:Y:S04]  /*7c30*/  STL.64 [R1+0x170], R66 ;  /* 0x0001704201007387 */ /* 0x000be80000100a00 */
[----:B------:R4:W-:Y:S01]  /*7c40*/  LDGSTS.E [R9+0x4d80], desc[UR8][R62.64], !P1 ;  /* 0x04d800003e097fae */ /* 0x0009e2000c921848 */
[----:B-1----:R-:W-:Y:S01]  /*7c50*/  IMAD.WIDE R68, R0, 0x4, R14 ;  /* 0x0000000400447825 */ /* 0x002fe200078e020e */
[----:B------:R-:W-:-:S02]  /*7c60*/  ISETP.GE.U32.AND P1, PT, R10, 0x7fffffbd, PT ;  /* 0x7fffffbd0a00780c */ /* 0x000fc40003f26070 */
[----:B------:R2:W-:Y:S01]  /*7c70*/  STL.64 [R1+0x168], R64 ;  /* 0x0001684001007387 */ /* 0x0005e20000100a00 */
[----:B------:R-:W-:Y:S02]  /*7c80*/  IMAD R10, R2, 0x2e, RZ ;  /* 0x0000002e020a7824 */ /* 0x000fe400078e02ff */
[C---:B-----5:R-:W-:Y:S01]  /*7c90*/  IMAD.WIDE R66, R0.reuse, 0x4, R4 ;  /* 0x0000000400427825 */ /* 0x060fe200078e0204 */
[----:B------:R4:W-:Y:S04]  /*7ca0*/  STL.64 [R1+0x160], R62 ;  /* 0x0001603e01007387 */ /* 0x0009e80000100a00 */
[----:B------:R1:W-:Y:S01]  /*7cb0*/  STL.64 [R1+0x158], R68 ;  /* 0x0001584401007387 */ /* 0x0003e20000100a00 */
[----:B--2---:R-:W-:-:S03]  /*7cc0*/  IMAD.WIDE R64, R0, 0x4, R6 ;  /* 0x0000000400407825 */ /* 0x004fc600078e0206 */
[----:B------:R1:W-:Y:S01]  /*7cd0*/  LDGSTS.E [R9+0x5400], desc[UR8][R68.64], !P5 ;  /* 0x0540000044097fae */ /* 0x0003e2000e921848 */
[----:B----4-:R-:W-:Y:S01]  /*7ce0*/  IMAD.WIDE R62, R0, 0x4, R12 ;  /* 0x00000004003e7825 */ /* 0x010fe200078e020c */
[----:B------:R-:W-:Y:S02]  /*7cf0*/  IADD3 R0, R11, -0x8, RZ ;  /* 0xfffffff80b007810 */ /* 0x000fe40007ffe0ff */
[----:B------:R2:W-:Y:S01]  /*7d00*/  STL.64 [R1+0x150], R66 ;  /* 0x0001504201007387 */ /* 0x0005e20000100a00 */
[----:B------:R-:W4:Y:S03]  /*7d10*/  LDC R11, c[0x0][0x230] ;  /* 0x00008c00ff0b7b82 */ /* 0x000f260000000800 */
[----:B------:R2:W-:Y:S01]  /*7d20*/  LDGSTS.E [R9+0x5480], desc[UR8][R66.64], !P5 ;  /* 0x0548000042097fae */ /* 0x0005e2000e921848 */
[----:B-1----:R-:W-:-:S03]  /*7d30*/  IMAD.WIDE R68, R10, 0x4, R14 ;  /* 0x000000040a447825 */ /* 0x002fc600078e020e */
        /* <DEDUP_REMOVED lines=12> */
[----:B------:R-:W-:-:S03]  /*7e00*/  VIADD R10, R17, 0xfffffff4 ;  /* 0xfffffff4110a7836 */ /* 0x000fc60000000000 */
[----:B------:R2:W-:Y:S01]  /*7e10*/  LDGSTS.E [R9+0x5d00], desc[UR8][R64.64], !P2 ;  /* 0x05d0000040097fae */ /* 0x0005e2000d121848 */
[----:B------:R-:W4:Y:S03]  /*7e20*/  LDC R17, c[0x0][0x230] ;  /* 0x00008c00ff117b82 */ /* 0x000f260000000800 */
        /* <DEDUP_REMOVED lines=11> */
[----:B---3--:R-:W-:-:S03]  /*7ee0*/  IMAD.WIDE R62, R0, 0x4, R12 ;  /* 0x00000004003e7825 */ /* 0x008fc600078e020c */
        /* <DEDUP_REMOVED lines=12> */
[----:B-1----:R-:W-:Y:S01]  /*7fb0*/  IMAD.WIDE R64, R10, 0x4, R6 ;  /* 0x000000040a407825 */ /* 0x002fe200078e0206 */
[----:B------:R1:W-:Y:S03]  /*7fc0*/  STL.64 [R1+0xf8], R68 ;  /* 0x0000f84401007387 */ /* 0x0003e60000100a00 */
[----:B------:R-:W-:Y:S01]  /*7fd0*/  IMAD.WIDE R70, R0, 0x4, R14 ;  /* 0x0000000400467825 */ /* 0x000fe200078e020e */
[----:B------:R1:W-:Y:S03]  /*7fe0*/  LDGSTS.E [R9+0x6c00], desc[UR8][R68.64], !P6 ;  /* 0x06c0000044097fae */ /* 0x0003e6000f121848 */
[----:B--2---:R-:W-:Y:S01]  /*7ff0*/  IMAD.WIDE R62, R10, 0x4, R12 ;  /* 0x000000040a3e7825 */ /* 0x004fe200078e020c */
[----:B------:R2:W-:Y:S01]  /*8000*/  STL.64 [R1+0xf0], R66 ;  /* 0x0000f04201007387 */ /* 0x0005e20000100a00 */
[----:B----4-:R-:W-:-:S02]  /*8010*/  IADD3 R10, R11, -0x14, RZ ;  /* 0xffffffec0b0a7810 */ /* 0x010fc40007ffe0ff */
[----:B------:R-:W-:Y:S01]  /*8020*/  IMAD R11, R2, 0x7, RZ ;  /* 0x00000007020b7824 */ /* 0x000fe200078e02ff */
[----:B------:R2:W-:Y:S04]  /*8030*/  LDGSTS.E [R9+0x6c80], desc[UR8][R66.64], !P6 ;  /* 0x06c8000042097fae */ /* 0x0005e8000f121848 */
        /* <DEDUP_REMOVED lines=8> */
[----:B----4-:R-:W-:Y:S01]  /*80c0*/  IMAD.WIDE R64, R0, 0x4, R12 ;  /* 0x0000000400407825 */ /* 0x010fe200078e020c */
[----:B------:R2:W-:Y:S03]  /*80d0*/  STL.64 [R1+0xd8], R70 ;  /* 0x0000d84601007387 */ /* 0x0005e60000100a00 */
[----:B------:R-:W-:Y:S01]  /*80e0*/  VIADD R0, R17, 0xffffffe8 ;  /* 0xffffffe811007836 */ /* 0x000fe20000000000 */
[----:B------:R2:W-:Y:S01]  /*80f0*/  LDGSTS.E [R9+0x7400], desc[UR8][R70.64], !P4 ;  /* 0x0740000046097fae */ /* 0x0005e2000e121848 */
[----:B------:R-:W4:Y:S01]  /*8100*/  LDC R17, c[0x0][0x230] ;  /* 0x00008c00ff117b82 */ /* 0x000f220000000800 */
[----:B-1----:R-:W-:Y:S01]  /*8110*/  IMAD.MOV.U32 R62, RZ, RZ, R60 ;  /* 0x000000ffff3e7224 */ /* 0x002fe200078e003c */
[----:B------:R-:W-:Y:S01]  /*8120*/  MOV R60, R58 ;  /* 0x0000003a003c7202 */ /* 0x000fe20000000f00 */
[----:B------:R-:W-:Y:S01]  /*8130*/  IMAD.MOV.U32 R58, RZ, RZ, R54 ;  /* 0x000000ffff3a7224 */ /* 0x000fe200078e0036 */
[----:B------:R1:W-:Y:S01]  /*8140*/  STL.64 [R1+0xd0], R68 ;  /* 0x0000d04401007387 */ /* 0x0003e20000100a00 */
[----:B------:R-:W-:Y:S01]  /*8150*/  IMAD.MOV.U32 R54, RZ, RZ, R48 ;  /* 0x000000ffff367224 */ /* 0x000fe200078e0030 */
[----:B------:R-:W-:Y:S01]  /*8160*/  MOV R48, R40 ;  /* 0x0000002800307202 */ /* 0x000fe20000000f00 */
[----:B------:R-:W-:Y:S01]  /*8170*/  IMAD.MOV.U32 R40, RZ, RZ, R18 ;  /* 0x000000ffff287224 */ /* 0x000fe200078e0012 */
[----:B------:R1:W-:Y:S01]  /*8180*/  LDGSTS.E [R9+0x7480], desc[UR8][R68.64], !P4 ;  /* 0x0748000044097fae */ /* 0x0003e2000e121848 */
[----:B------:R-:W5:Y:S01]  /*8190*/  LDC R18, c[0x0][0x230] ;  /* 0x00008c00ff127b82 */ /* 0x000f620000000800 */
[----:B--2---:R-:W-:-:S02]  /*81a0*/  IMAD.WIDE R70, R10, 0x4, R14 ;  /* 0x000000040a467825 */ /* 0x004fc400078e020e */
[----:B------:R2:W-:Y:S02]  /*81b0*/  STL.64 [R1+0xc8], R66 ;  /* 0x0000c84201007387 */ /* 0x0005e40000100a00 */
[----:B------:R-:W-:Y:S02]  /*81c0*/  IMAD.MOV.U32 R63, RZ, RZ, R61 ;  /* 0x000000ffff3f7224 */ /* 0x000fe400078e003d */
[----:B------:R2:W-:Y:S01]  /*81d0*/  LDGSTS.E [R9+0x7500], desc[UR8][R66.64], !P4 ;  /* 0x0750000042097fae */ /* 0x0005e2000e121848 */
[----:B------:R-:W-:Y:S01]  /*81e0*/  IMAD.MOV.U32 R61, RZ, RZ, R59 ;  /* 0x000000ffff3d7224 */ /* 0x000fe200078e003b */
[----:B------:R-:W-:Y:S01]  /*81f0*/  MOV R59, R55 ;  /* 0x00000037003b7202 */ /* 0x000fe20000000f00 */
[----:B------:R-:W-:Y:S01]  /*8200*/  IMAD.MOV.U32 R55, RZ, RZ, R49 ;  /* 0x000000ffff377224 */ /* 0x000fe200078e0031 */
[----:B------:R2:W-:Y:S01]  /*8210*/  STL.64 [R1+0xc0], R64 ;  /* 0x0000c04001007387 */ /* 0x0005e20000100a00 */
[----:B-1----:R-:W-:-:S03]  /*8220*/  IMAD.WIDE R68, R10, 0x4, R4 ;  /* 0x000000040a447825 */ /* 0x002fc600078e0204 */
[----:B------:R1:W-:Y:S01]  /*8230*/  LDGSTS.E [R9+0x7580], desc[UR8][R64.64], !P4 ;  /* 0x0758000040097fae */ /* 0x0003e2000e121848 */
[----:B------:R-:W-:Y:S01]  /*8240*/  ISETP.GE.U32.AND P4, PT, R0, 0x7fffffa9, PT ;  /* 0x7fffffa90000780c */ /* 0x000fe20003f86070 */
[----:B---3--:R-:W-:Y:S02]  /*8250*/  VIADD R0, R16, 0xffffffe4 ;  /* 0xffffffe410007836 */ /* 0x008fe40000000000 */
[C---:B--2---:R-:W-:Y:S01]  /*8260*/  IMAD.WIDE R66, R10.reuse, 0x4, R6 ;  /* 0x000000040a427825 */ /* 0x044fe200078e0206 */
[----:B------:R2:W-:Y:S01]  /*8270*/  LDGSTS.E [R9+0x7c00], desc[UR8][R70.64], !P0 ;  /* 0x07c0000046097fae */ /* 0x0005e2000c121848 */
[----:B------:R-:W3:Y:S02]  /*8280*/  LDC R16, c[0x0][0x230] ;  /* 0x00008c00ff107b82 */ /* 0x000ee40000000800 */
[----:B------:R-:W-:Y:S01]  /*8290*/  IMAD.MOV.U32 R49, RZ, RZ, R41 ;  /* 0x000000ffff317224 */ /* 0x000fe200078e0029 */
[----:B------:R4:W-:Y:S01]  /*82a0*/  LDGSTS.E [R9+0x7c80], desc[UR8][R68.64], !P0 ;  /* 0x07c8000044097fae */ /* 0x0009e2000c121848 */
[----:B------:R-:W-:Y:S01]  /*82b0*/  MOV R41, R19 ;  /* 0x0000001300297202 */ /* 0x000fe20000000f00 */
[----:B-1----:R-:W-:-:S02]  /*82c0*/  IMAD.WIDE R64, R10, 0x4, R12 ;  /* 0x000000040a407825 */ /* 0x002fc400078e020c */
[----:B------:R1:W-:Y:S01]  /*82d0*/  LDGSTS.E [R9+0x7d00], desc[UR8][R66.64], !P0 ;  /* 0x07d0000042097fae */ /* 0x0003e2000c121848 */
[----:B------:R-:W-:Y:S01]  /*82e0*/  LOP3.LUT R10, R21, 0x60, RZ, 0x3c, !PT ;  /* 0x00000060150a7812 */ /* 0x000fe200078e3cff */
[----:B------:R-:W1:Y:S02]  /*82f0*/  LDC R19, c[0x0][0x230] ;  /* 0x00008c00ff137b82 */ /* 0x000e640000000800 */
[----:B------:R5:W-:Y:S01]  /*8300*/  LDGSTS.E [R9+0x7d80], desc[UR8][R64.64], !P0 ;  /* 0x07d8000040097fae */ /* 0x000be2000c121848 */
[----:B------:R-:W-:Y:S01]  /*8310*/  ISETP.GE.U32.AND P0, PT, R0, 0x7fffffa5, PT ;  /* 0x7fffffa50000780c */ /* 0x000fe20003f06070 */
[----:B------:R-:W-:Y:S01]  /*8320*/  IMAD R0, R2, 0x3, RZ ;  /* 0x0000000302007824 */ /* 0x000fe200078e02ff */
[----:B------:R-:W-:Y:S01]  /*8330*/  IADD3 R10, R10, UR4, RZ ;  /* 0x000000040a0a7c10 */ /* 0x000fe2000fffe0ff */
[----:B------:R2:W-:Y:S04]  /*8340*/  STL.64 [R1+0xb8], R70 ;  /* 0x0000b84601007387 */ /* 0x0005e80000100a00 */
[----:B------:R4:W-:Y:S04]  /*8350*/  STL.64 [R1+0xb0], R68 ;  /* 0x0000b04401007387 */ /* 0x0009e80000100a00 */
[----:B------:R5:W-:Y:S04]  /*8360*/  STL.64 [R1+0xa8], R66 ;  /* 0x0000a84201007387 */ /* 0x000be80000100a00 */
[----:B------:R5:W-:Y:S01]  /*8370*/  STL.64 [R1+0xa0], R64 ;  /* 0x0000a04001007387 */ /* 0x000be20000100a00 */
[----:B--2---:R-:W-:-:S04]  /*8380*/  IMAD.WIDE R70, R0, 0x4, R14 ;  /* 0x0000000400467825 */ /* 0x004fc800078e020e */
[C---:B----4-:R-:W-:Y:S01]  /*8390*/  IMAD.WIDE R68, R0.reuse, 0x4, R4 ;  /* 0x0000000400447825 */ /* 0x050fe200078e0204 */
[----:B------:R2:W-:Y:S01]  /*83a0*/  STL.64 [R1+0x240], R70 ;  /* 0x0002404601007387 */ /* 0x0005e20000100a00 */
[----:B-1----:R-:W-:Y:S02]  /*83b0*/  IADD3 R19, R19, -0x40, RZ ;  /* 0xffffffc013137810 */ /* 0x002fe40007ffe0ff */
[C---:B-----5:R-:W-:Y:S01]  /*83c0*/  IMAD.WIDE R66, R0.reuse, 0x4, R6 ;  /* 0x0000000400427825 */ /* 0x060fe200078e0206 */
[----:B------:R2:W-:Y:S03]  /*83d0*/  LDGSTS.E [R10+0x600], desc[UR8][R70.64], !P1 ;  /* 0x00600000460a7fae */ /* 0x0005e6000c921848 */
[----:B------:R-:W-:Y:S01]  /*83e0*/  IMAD.WIDE R64, R0, 0x4, R12 ;  /* 0x0000000400407825 */ /* 0x000fe200078e020c */
[----:B------:R1:W-:Y:S03]  /*83f0*/  STL.64 [R1+0x248], R68 ;  /* 0x0002484401007387 */ /* 0x0003e60000100a00 */
[----:B------:R-:W-:Y:S01]  /*8400*/  VIADD R0, R18, 0xffffffe0 ;  /* 0xffffffe012007836 */ /* 0x000fe20000000000 */
[----:B------:R1:W-:Y:S01]  /*8410*/  LDGSTS.E [R10+0x680], desc[UR8][R68.64], !P1 ;  /* 0x00680000440a7fae */ /* 0x0003e2000c921848 */
[----:B------:R-:W4:Y:S01]  /*8420*/  LDC R18, c[0x0][0x230] ;  /* 0x00008c00ff127b82 */ /* 0x000f220000000800 */
[----:B--2---:R-:W-:-:S02]  /*8430*/  IMAD.WIDE R70, R11, 0x4, R14 ;  /* 0x000000040b467825 */ /* 0x004fc400078e020e */
        /* <DEDUP_REMOVED lines=10> */
[----:B-1----:R-:W-:-:S03]  /*84e0*/  IMAD.WIDE R64, R11, 0x4, R12 ;  /* 0x000000040b407825 */ /* 0x002fc600078e020c */
[----:B------:R1:W-:Y:S01]  /*84f0*/  STL.64 [R1+0x268], R68 ;  /* 0x0002684401007387 */ /* 0x0003e20000100a00 */
[----:B------:R-:W-:-:S03]  /*8500*/  VIADD R11, R17, 0xffffffdc ;  /* 0xffffffdc110b7836 */ /* 0x000fc60000000000 */
[----:B------:R1:W-:Y:S01]  /*8510*/  LDGSTS.E [R10+0xe80], desc[UR8][R68.64], !P5 ;  /* 0x00e80000440a7fae */ /* 0x0003e2000e921848 */
[----:B------:R-:W5:Y:S03]  /*8520*/  LDC R17, c[0x0][0x230] ;  /* 0x00008c00ff117b82 */ /* 0x000f660000000800 */
[----:B------:R3:W-:Y:S01]  /*8530*/  STL.64 [R1+0x270], R66 ;  /* 0x0002704201007387 */ /* 0x0007e20000100a00 */
[----:B--2---:R-:W-:-:S03]  /*8540*/  IMAD.WIDE R70, R0, 0x4, R14 ;  /* 0x0000000400467825 */ /* 0x004fc600078e020e */
[----:B------:R3:W-:Y:S04]  /*8550*/  LDGSTS.E [R10+0xf00], desc[UR8][R66.64], !P5 ;  /* 0x00f00000420a7fae */ /* 0x0007e8000e921848 */
[----:B------:R2:W-:Y:S01]  /*8560*/  STL.64 [R1+0x278], R64 ;  /* 0x0002784001007387 */ /* 0x0005e20000100a00 */
[----:B-1----:R-:W-:-:S03]  /*8570*/  IMAD.WIDE R68, R0, 0x4, R4 ;  /* 0x0000000400447825 */ /* 0x002fc600078e0204 */
[----:B------:R2:W-:Y:S01]  /*8580*/  LDGSTS.E [R10+0xf80], desc[UR8][R64.64], !P5 ;  /* 0x00f80000400a7fae */ /* 0x0005e2000e921848 */
[----:B------:R-:W-:Y:S01]  /*8590*/  ISETP.GE.U32.AND P5, PT, R11, 0x7fffff9d, PT ;  /* 0x7fffff9d0b00780c */ /* 0x000fe20003fa6070 */
[----:B------:R-:W-:Y:S02]  /*85a0*/  IMAD R11, R2, 0xf, RZ ;  /* 0x0000000f020b7824 */ /* 0x000fe400078e02ff */
[C---:B---3--:R-:W-:Y:S01]  /*85b0*/  IMAD.WIDE R66, R0.reuse, 0x4, R6 ;  /* 0x0000000400427825 */ /* 0x048fe200078e0206 */
[----:B------:R1:W-:Y:S04]  /*85c0*/  STL.64 [R1+0x280], R70 ;  /* 0x0002804601007387 */ /* 0x0003e80000100a00 */
[----:B------:R1:W-:Y:S01]  /*85d0*/  LDGSTS.E [R10+0x1600], desc[UR8][R70.64], !P2 ;  /* 0x01600000460a7fae */ /* 0x0003e2000d121848 */
[----:B--2---:R-:W-:Y:S01]  /*85e0*/  IMAD.WIDE R64, R0, 0x4, R12 ;  /* 0x0000000400407825 */ /* 0x004fe200078e020c */
[----:B------:R-:W-:-:S02]  /*85f0*/  IADD3 R0, R16, -0x28, RZ ;  /* 0xffffffd810007810 */ /* 0x000fc40007ffe0ff */
[----:B------:R2:W-:Y:S01]  /*8600*/  STL.64 [R1+0x288], R68 ;  /* 0x0002884401007387 */ /* 0x0005e20000100a00 */
[----:B------:R-:W3:Y:S03]  /*8610*/  LDC R16, c[0x0][0x230] ;  /* 0x00008c00ff107b82 */ /* 0x000ee60000000800 */
        /* <DEDUP_REMOVED lines=14> */
[----:B----4-:R-:W-:-:S03]  /*8700*/  VIADD R11, R18, 0xffffffd4 ;  /* 0xffffffd4120b7836 */ /* 0x010fc60000000000 */
        /* <DEDUP_REMOVED lines=25> */
[----:B-1----:R-:W-:Y:S01]  /*88a0*/  IMAD.WIDE R66, R11, 0x4, R6 ;  /* 0x000000040b427825 */ /* 0x002fe200078e0206 */
[----:B------:R-:W-:Y:S01]  /*88b0*/  IADD3 R0, R16, -0x34, RZ ;  /* 0xffffffcc10007810 */ /* 0x000fe20007ffe0ff */
[----:B------:R1:W-:Y:S02]  /*88c0*/  LDGSTS.E [R10+0x2e00], desc[UR8][R70.64], !P4 ;  /* 0x02e00000460a7fae */ /* 0x0003e4000e121848 */
[----:B------:R-:W-:-:S02]  /*88d0*/  IMAD R16, R2, 0x2b, RZ ;  /* 0x0000002b02107824 */ /* 0x000fc400078e02ff */
[----:B------:R5:W-:Y:S01]  /*88e0*/  LDGSTS.E [R10+0x2e80], desc[UR8][R68.64], !P4 ;  /* 0x02e80000440a7fae */ /* 0x000be2000e121848 */
[----:B--2---:R-:W-:-:S03]  /*88f0*/  IMAD.WIDE R64, R11, 0x4, R12 ;  /* 0x000000040b407825 */ /* 0x004fc600078e020c */
[----:B------:R2:W-:Y:S01]  /*8900*/  LDGSTS.E [R10+0x2f00], desc[UR8][R66.64], !P4 ;  /* 0x02f00000420a7fae */ /* 0x0005e2000e121848 */
[----:B------:R-:W-:-:S03]  /*8910*/  IMAD R11, R2, 0x1f, RZ ;  /* 0x0000001f020b7824 */ /* 0x000fc600078e02ff */
[----:B------:R4:W-:Y:S01]  /*8920*/  LDGSTS.E [R10+0x2f80], desc[UR8][R64.64], !P4 ;  /* 0x02f80000400a7fae */ /* 0x0009e2000e121848 */
[----:B------:R-:W-:Y:S01]  /*8930*/  ISETP.GE.U32.AND P4, PT, R0, 0x7fffff8d, PT ;  /* 0x7fffff8d0000780c */ /* 0x000fe20003f86070 */
[----:B------:R-:W-:Y:S02]  /*8940*/  IMAD R0, R2, 0x1b, RZ ;  /* 0x0000001b02007824 */ /* 0x000fe400078e02ff */
[----:B------:R1:W-:Y:S04]  /*8950*/  STL.64 [R1+0x390], R70 ;  /* 0x0003904601007387 */ /* 0x0003e80000100a00 */
[----:B------:R5:W-:Y:S04]  /*8960*/  STL.64 [R1+0x388], R68 ;  /* 0x0003884401007387 */ /* 0x000be80000100a00 */
[----:B------:R2:W-:Y:S01]  /*8970*/  STL.64 [R1+0x398], R66 ;  /* 0x0003984201007387 */ /* 0x0005e20000100a00 */
[----:B-1----:R-:W-:-:S03]  /*8980*/  IMAD.WIDE R70, R0, 0x4, R14 ;  /* 0x0000000400467825 */ /* 0x002fc600078e020e */
[----:B------:R4:W-:Y:S01]  /*8990*/  STL.64 [R1+0x380], R64 ;  /* 0x0003804001007387 */ /* 0x0009e20000100a00 */
[----:B-----5:R-:W-:-:S03]  /*89a0*/  IMAD.WIDE R68, R0, 0x4, R4 ;  /* 0x0000000400447825 */ /* 0x020fc600078e0204 */
[----:B------:R1:W-:Y:S01]  /*89b0*/  STL.64 [R1+0x3a8], R70 ;  /* 0x0003a84601007387 */ /* 0x0003e20000100a00 */
[----:B--2---:R-:W-:-:S03]  /*89c0*/  IMAD.WIDE R66, R0, 0x4, R6 ;  /* 0x0000000400427825 */ /* 0x004fc600078e0206 */
[----:B------:R1:W-:Y:S01]  /*89d0*/  LDGSTS.E [R10+0x3600], desc[UR8][R70.64], !P0 ;  /* 0x03600000460a7fae */ /* 0x0003e2000c121848 */
[----:B----4-:R-:W-:-:S03]  /*89e0*/  IMAD.WIDE R64, R0, 0x4, R12 ;  /* 0x0000000400407825 */ /* 0x010fc600078e020c */
[----:B------:R2:W-:Y:S01]  /*89f0*/  STL.64 [R1+0x3a0], R68 ;  /* 0x0003a04401007387 */ /* 0x0005e20000100a00 */
[----:B------:R-:W-:-:S03]  /*8a00*/  VIADD R0, R18, 0xffffffc8 ;  /* 0xffffffc812007836 */ /* 0x000fc60000000000 */
[----:B------:R2:W-:Y:S01]  /*8a10*/  LDGSTS.E [R10+0x3680], desc[UR8][R68.64], !P0 ;  /* 0x03680000440a7fae */ /* 0x0005e2000c121848 */
[----:B------:R-:W-:Y:S01]  /*8a20*/  LOP3.LUT R18, R20, 0x20, RZ, 0xfc, !PT ;  /* 0x0000002014127812 */ /* 0x000fe200078efcff */
[C---:B-1----:R-:W-:Y:S02]  /*8a30*/  IMAD.WIDE R70, R11.reuse, 0x4, R14 ;  /* 0x000000040b467825 */ /* 0x042fe400078e020e */
[----:B------:R1:W-:Y:S04]  /*8a40*/  STL.64 [R1+0x378], R66 ;  /* 0x0003784201007387 */ /* 0x0003e80000100a00 */
[----:B------:R1:W-:Y:S01]  /*8a50*/  LDGSTS.E [R10+0x3700], desc[UR8][R66.64], !P0 ;  /* 0x03700000420a7fae */ /* 0x0003e2000c121848 */
[----:B--2---:R-:W-:-:S03]  /*8a60*/  IMAD.WIDE R68, R11, 0x4, R4 ;  /* 0x000000040b447825 */ /* 0x004fc600078e0204 */
[----:B------:R2:W-:Y:S04]  /*8a70*/  STL.64 [R1+0x370], R64 ;  /* 0x0003704001007387 */ /* 0x0005e80000100a00 */
[----:B------:R2:W-:Y:S01]  /*8a80*/  LDGSTS.E [R10+0x3780], desc[UR8][R64.64], !P0 ;  /* 0x03780000400a7fae */ /* 0x0005e2000c121848 */
[----:B------:R-:W-:Y:S01]  /*8a90*/  ISETP.GE.U32.AND P0, PT, R0, 0x7fffff89, PT ;  /* 0x7fffff890000780c */ /* 0x000fe20003f06070 */
[----:B---3--:R-:W-:Y:S02]  /*8aa0*/  VIADD R0, R17, 0xffffffc4 ;  /* 0xffffffc411007836 */ /* 0x008fe40000000000 */
[C---:B-1----:R-:W-:Y:S01]  /*8ab0*/  IMAD.WIDE R66, R11.reuse, 0x4, R6 ;  /* 0x000000040b427825 */ /* 0x042fe200078e0206 */
[----:B------:R1:W-:Y:S03]  /*8ac0*/  LDGSTS.E [R10+0x3e00], desc[UR8][R70.64], !P1 ;  /* 0x03e00000460a7fae */ /* 0x0003e6000c921848 */
[----:B------:R-:W-:Y:S01]  /*8ad0*/  IMAD R17, R2, 0x2f, RZ ;  /* 0x0000002f02117824 */ /* 0x000fe200078e02ff */
[----:B------:R3:W-:Y:S01]  /*8ae0*/  LDGSTS.E [R10+0x3e80], desc[UR8][R68.64], !P1 ;  /* 0x03e80000440a7fae */ /* 0x0007e2000c921848 */
[----:B--2---:R-:W-:-:S03]  /*8af0*/  IMAD.WIDE R64, R11, 0x4, R12 ;  /* 0x000000040b407825 */ /* 0x004fc600078e020c */
[----:B------:R2:W-:Y:S01]  /*8b00*/  LDGSTS.E [R10+0x3f00], desc[UR8][R66.64], !P1 ;  /* 0x03f00000420a7fae */ /* 0x0005e2000c921848 */
[----:B------:R-:W-:-:S03]  /*8b10*/  IMAD R11, R2, 0x27, RZ ;  /* 0x00000027020b7824 */ /* 0x000fc600078e02ff */
[----:B------:R4:W-:Y:S01]  /*8b20*/  LDGSTS.E [R10+0x3f80], desc[UR8][R64.64], !P1 ;  /* 0x03f80000400a7fae */ /* 0x0009e2000c921848 */
[----:B------:R-:W-:Y:S01]  /*8b30*/  ISETP.GE.U32.AND P1, PT, R0, 0x7fffff85, PT ;  /* 0x7fffff850000780c */ /* 0x000fe20003f26070 */
[----:B------:R-:W-:Y:S02]  /*8b40*/  IMAD R0, R2, 0x23, RZ ;  /* 0x0000002302007824 */ /* 0x000fe400078e02ff */
[----:B------:R1:W-:Y:S01]  /*8b50*/  STL.64 [R1+0x368], R70 ;  /* 0x0003684601007387 */ /* 0x0003e20000100a00 */
[----:B------:R-:W-:-:S03]  /*8b60*/  IMAD.WIDE R78, R11, 0x4, R14 ;  /* 0x000000040b4e7825 */ /* 0x000fc600078e020e */
[----:B------:R3:W-:Y:S01]  /*8b70*/  STL.64 [R1+0x360], R68 ;  /* 0x0003604401007387 */ /* 0x0007e20000100a00 */
[----:B------:R-:W-:-:S03]  /*8b80*/  IMAD.WIDE R76, R11, 0x4, R4 ;  /* 0x000000040b4c7825 */ /* 0x000fc600078e0204 */
[----:B------:R2:W-:Y:S01]  /*8b90*/  STL.64 [R1+0x358], R66 ;  /* 0x0003584201007387 */ /* 0x0005e20000100a00 */
[----:B------:R-:W-:-:S03]  /*8ba0*/  IMAD.WIDE R74, R11, 0x4, R6 ;  /* 0x000000040b4a7825 */ /* 0x000fc600078e0206 */
[----:B------:R4:W-:Y:S01]  /*8bb0*/  STL.64 [R1+0x350], R64 ;  /* 0x0003504001007387 */ /* 0x0009e20000100a00 */
[----:B-1----:R-:W-:-:S04]  /*8bc0*/  IMAD.WIDE R70, R0, 0x4, R14 ;  /* 0x0000000400467825 */ /* 0x002fc800078e020e */
[C---:B---3--:R-:W-:Y:S01]  /*8bd0*/  IMAD.WIDE R68, R0.reuse, 0x4, R4 ;  /* 0x0000000400447825 */ /* 0x048fe200078e0204 */
[----:B------:R1:W-:Y:S03]  /*8be0*/  STL.64 [R1+0x348], R70 ;  /* 0x0003484601007387 */ /* 0x0003e60000100a00 */
[C---:B--2---:R-:W-:Y:S01]  /*8bf0*/  IMAD.WIDE R66, R0.reuse, 0x4, R6 ;  /* 0x0000000400427825 */ /* 0x044fe200078e0206 */
[----:B------:R1:W-:Y:S03]  /*8c00*/  LDGSTS.E [R10+0x4600], desc[UR8][R70.64], !P5 ;  /* 0x04600000460a7fae */ /* 0x0003e6000e921848 */
[--C-:B----4-:R-:W-:Y:S01]  /*8c10*/  IMAD.WIDE R64, R0, 0x4, R12.reuse ;  /* 0x0000000400407825 */ /* 0x110fe200078e020c */
[----:B------:R2:W-:Y:S03]  /*8c20*/  STL.64 [R1+0x340], R68 ;  /* 0x0003404401007387 */ /* 0x0005e60000100a00 */
[----:B------:R-:W-:Y:S01]  /*8c30*/  IMAD.WIDE R72, R11, 0x4, R12 ;  /* 0x000000040b487825 */ /* 0x000fe200078e020c */
[----:B------:R3:W-:Y:S03]  /*8c40*/  STL.64 [R1+0x338], R66 ;  /* 0x0003384201007387 */ /* 0x0007e60000100a00 */
[C---:B-1----:R-:W-:Y:S01]  /*8c50*/  IMAD.WIDE R70, R16.reuse, 0x4, R14 ;  /* 0x0000000410467825 */ /* 0x042fe200078e020e */
[----:B------:R2:W-:Y:S04]  /*8c60*/  LDGSTS.E [R10+0x4680], desc[UR8][R68.64], !P5 ;  /* 0x04680000440a7fae */ /* 0x0005e8000e921848 */
[----:B------:R1:W-:Y:S04]  /*8c70*/  STL.64 [R1+0x330], R64 ;  /* 0x0003304001007387 */ /* 0x0003e80000100a00 */
[----:B------:R3:W-:Y:S01]  /*8c80*/  LDGSTS.E [R10+0x4700], desc[UR8][R66.64], !P5 ;  /* 0x04700000420a7fae */ /* 0x0007e2000e921848 */
[----:B--2---:R-:W-:-:S03]  /*8c90*/  IMAD.WIDE R68, R16, 0x4, R4 ;  /* 0x0000000410447825 */ /* 0x004fc600078e0204 */
[----:B------:R1:W-:Y:S01]  /*8ca0*/  LDGSTS.E [R10+0x4780], desc[UR8][R64.64], !P5 ;  /* 0x04780000400a7fae */ /* 0x0003e2000e921848 */
[----:B------:R-:W-:-:S03]  /*8cb0*/  ISETP.GE.AND P5, PT, R20, UR5, PT ;  /* 0x0000000514007c0c */ /* 0x000fc6000bfa6270 */
[----:B------:R2:W-:Y:S01]  /*8cc0*/  STL.64 [R1+0x328], R78 ;  /* 0x0003284e01007387 */ /* 0x0005e20000100a00 */
[----:B---3--:R-:W-:-:S03]  /*8cd0*/  IMAD.WIDE R66, R16, 0x4, R6 ;  /* 0x0000000410427825 */ /* 0x008fc600078e0206 */
[----:B------:R3:W-:Y:S04]  /*8ce0*/  STL.64 [R1+0x320], R76 ;  /* 0x0003204c01007387 */ /* 0x0007e80000100a00 */
[----:B------:R-:W-:Y:S01]  /*8cf0*/  LDGSTS.E [R10+0x4e00], desc[UR8][R78.64], !P2 ;  /* 0x04e000004e0a7fae */ /* 0x000fe2000d121848 */
[----:B-1----:R-:W-:-:S03]  /*8d00*/  IMAD.WIDE R64, R16, 0x4, R12 ;  /* 0x0000000410407825 */ /* 0x002fc600078e020c */
[----:B------:R1:W-:Y:S04]  /*8d10*/  STL.64 [R1+0x460], R70 ;  /* 0x0004604601007387 */ /* 0x0003e80000100a00 */
[----:B------:R3:W-:Y:S04]  /*8d20*/  LDGSTS.E [R10+0x4e80], desc[UR8][R76.64], !P2 ;  /* 0x04e800004c0a7fae */ /* 0x0007e8000d121848 */
[----:B------:R-:W-:Y:S04]  /*8d30*/  STL.64 [R1+0x318], R74 ;  /* 0x0003184a01007387 */ /* 0x000fe80000100a00 */
[----:B------:R-:W-:Y:S04]  /*8d40*/  LDGSTS.E [R10+0x4f00], desc[UR8][R74.64], !P2 ;  /* 0x04f000004a0a7fae */ /* 0x000fe8000d121848 */
[----:B------:R4:W-:Y:S04]  /*8d50*/  STL.64 [R1+0x458], R68 ;  /* 0x0004584401007387 */ /* 0x0009e80000100a00 */
[----:B------:R-:W-:Y:S01]  /*8d60*/  LDGSTS.E [R10+0x4f80], desc[UR8][R72.64], !P2 ;  /* 0x04f80000480a7fae */ /* 0x000fe2000d121848 */
[----:B------:R-:W-:-:S03]  /*8d70*/  ISETP.GT.AND P2, PT, R252, 0x3f, PT ;  /* 0x0000003ffc00780c */ /* 0x000fc60003f44270 */
[----:B------:R5:W-:Y:S04]  /*8d80*/  STL.64 [R1+0x310], R72 ;  /* 0x0003104801007387 */ /* 0x000be80000100a00 */
[----:B------:R1:W-:Y:S04]  /*8d90*/  LDGSTS.E [R10+0x5600], desc[UR8][R70.64], !P3 ;  /* 0x05600000460a7fae */ /* 0x0003e8000d921848 */
[----:B--2---:R-:W2:Y:S01]  /*8da0*/  LDL.LU.64 R78, [R1+0x12e8] ;  /* 0x0012e800014e7983 */ /* 0x004ea20000300a00 */
[----:B------:R-:W-:Y:S01]  /*8db0*/  SEL R0, RZ, 0x4, !P2 ;  /* 0x00000004ff007807 */ /* 0x000fe20005000000 */
[----:B---3--:R-:W-:Y:S01]  /*8dc0*/  IMAD.MOV.U32 R76, RZ, RZ, R56 ;  /* 0x000000ffff4c7224 */ /* 0x008fe200078e0038 */
[----:B------:R-:W-:Y:S01]  /*8dd0*/  ISETP.GE.AND P2, PT, R18, UR6, PT ;  /* 0x0000000612007c0c */ /* 0x000fe2000bf46270 */
[----:B------:R4:W-:Y:S01]  /*8de0*/  LDGSTS.E [R10+0x5680], desc[UR8][R68.64], !P3 ;  /* 0x05680000440a7fae */ /* 0x0009e2000d921848 */
[----:B------:R-:W-:Y:S01]  /*8df0*/  SEL R16, R0, RZ, !P5 ;  /* 0x000000ff00107207 */ /* 0x000fe20006800000 */
[----:B------:R-:W-:Y:S01]  /*8e00*/  IMAD.MOV.U32 R77, RZ, RZ, R57 ;  /* 0x000000ffff4d7224 */ /* 0x000fe200078e0039 */
[----:B------:R-:W-:Y:S01]  /*8e10*/  ISETP.GE.AND P5, PT, R18, R19, PT ;  /* 0x000000131200720c */ /* 0x000fe20003fa6270 */
[----:B-1----:R-:W-:Y:S01]  /*8e20*/  IMAD.WIDE R70, R17, 0x4, R14 ;  /* 0x0000000411467825 */ /* 0x002fe200078e020e */
[----:B------:R1:W-:Y:S01]  /*8e30*/  STL.64 [R1+0x450], R66 ;  /* 0x0004504201007387 */ /* 0x0003e20000100a00 */
[----:B------:R-:W-:-:S02]  /*8e40*/  SEL R11, R0, RZ, !P2 ;  /* 0x000000ff000b7207 */ /* 0x000fc40005000000 */
[----:B------:R-:W-:Y:S01]  /*8e50*/  IMAD R18, R2, 0x37, RZ ;  /* 0x0000003702127824 */ /* 0x000fe200078e02ff */
[----:B------:R1:W-:Y:S01]  /*8e60*/  LDGSTS.E [R10+0x5700], desc[UR8][R66.64], !P3 ;  /* 0x05700000420a7fae */ /* 0x0003e2000d921848 */
[----:B------:R-:W-:Y:S01]  /*8e70*/  ISETP.NE.U32.AND P2, PT, R16, RZ, PT ;  /* 0x000000ff1000720c */ /* 0x000fe20003f45070 */
[----:B------:R-:W-:Y:S01]  /*8e80*/  IMAD.MOV.U32 R57, RZ, RZ, R35 ;  /* 0x000000ffff397224 */ /* 0x000fe200078e0023 */
[----:B------:R-:W-:Y:S01]  /*8e90*/  MOV R56, R34 ;  /* 0x0000002200387202 */ /* 0x000fe20000000f00 */
[----:B----4-:R-:W-:Y:S01]  /*8ea0*/  IMAD.WIDE R68, R17, 0x4, R4 ;  /* 0x0000000411447825 */ /* 0x010fe200078e0204 */
[----:B------:R3:W-:Y:S01]  /*8eb0*/  STL.64 [R1+0x448], R64 ;  /* 0x0004484001007387 */ /* 0x0007e20000100a00 */
[----:B------:R-:W-:Y:S02]  /*8ec0*/  MOV R74, R52 ;  /* 0x00000034004a7202 */ /* 0x000fe40000000f00 */
[----:B------:R-:W-:Y:S01]  /*8ed0*/  IMAD.MOV.U32 R75, RZ, RZ, R53 ;  /* 0x000000ffff4b7224 */ /* 0x000fe200078e0035 */
[----:B------:R3:W-:Y:S01]  /*8ee0*/  LDGSTS.E [R10+0x5780], desc[UR8][R64.64], !P3 ;  /* 0x05780000400a7fae */ /* 0x0007e2000d921848 */
[----:B------:R-:W-:Y:S01]  /*8ef0*/  ISETP.GE.U32.AND P3, PT, R19, 0x7fffff81, PT ;  /* 0x7fffff811300780c */ /* 0x000fe20003f66070 */
[----:B-----5:R-:W-:Y:S01]  /*8f00*/  IMAD.MOV.U32 R72, RZ, RZ, R50 ;  /* 0x000000ffff487224 */ /* 0x020fe200078e0032 */
[----:B------:R-:W-:Y:S01]  /*8f10*/  MOV R73, R51 ;  /* 0x0000003300497202 */ /* 0x000fe20000000f00 */
[----:B-1----:R-:W-:Y:S01]  /*8f20*/  IMAD.WIDE R66, R17, 0x4, R6 ;  /* 0x0000000411427825 */ /* 0x002fe200078e0206 */
[----:B------:R1:W-:Y:S01]  /*8f30*/  LDGSTS.E [R10+0x5e00], desc[UR8][R70.64], !P6 ;  /* 0x05e00000460a7fae */ /* 0x0003e2000f121848 */
[----:B------:R-:W-:-:S02]  /*8f40*/  MOV R50, R28 ;  /* 0x0000001c00327202 */ /* 0x000fc40000000f00 */
[----:B------:R-:W-:Y:S01]  /*8f50*/  IMAD.MOV.U32 R52, RZ, RZ, R30 ;  /* 0x000000ffff347224 */ /* 0x000fe200078e001e */
[----:B------:R4:W-:Y:S01]  /*8f60*/  LDGSTS.E [R10+0x5e80], desc[UR8][R68.64], !P6 ;  /* 0x05e80000440a7fae */ /* 0x0009e2000f121848 */
[----:B------:R-:W-:Y:S02]  /*8f70*/  IMAD.MOV.U32 R53, RZ, RZ, R31 ;  /* 0x000000ffff357224 */ /* 0x000fe400078e001f */
[----:B---3--:R-:W-:Y:S01]  /*8f80*/  IMAD.WIDE R64, R17, 0x4, R12 ;  /* 0x0000000411407825 */ /* 0x008fe200078e020c */
[----:B------:R3:W-:Y:S03]  /*8f90*/  LDGSTS.E [R10+0x5f00], desc[UR8][R66.64], !P6 ;  /* 0x05f00000420a7fae */ /* 0x0007e6000f121848 */
[----:B------:R-:W-:Y:S01]  /*8fa0*/  IMAD R17, R2, 0x33, RZ ;  /* 0x0000003302117824 */ /* 0x000fe200078e02ff */
[----:B------:R5:W-:Y:S01]  /*8fb0*/  LDGSTS.E [R10+0x5f80], desc[UR8][R64.64], !P6 ;  /* 0x05f80000400a7fae */ /* 0x000be2000f121848 */
[----:B------:R-:W-:Y:S01]  /*8fc0*/  ISETP.GE.AND P6, PT, R20, R19, PT ;  /* 0x000000131400720c */ /* 0x000fe20003fc6270 */
[----:B------:R-:W-:Y:S01]  /*8fd0*/  IMAD.MOV.U32 R51, RZ, RZ, R29 ;  /* 0x000000ffff337224 */ /* 0x000fe200078e001d */
[----:B------:R-:W5:Y:S01]  /*8fe0*/  LDC R19, c[0x0][0x230] ;  /* 0x00008c00ff137b82 */ /* 0x000f620000000800 */
[----:B------:R1:W-:Y:S01]  /*8ff0*/  STL.64 [R1+0x440], R70 ;  /* 0x0004404601007387 */ /* 0x0003e20000100a00 */
[----:B------:R-:W-:-:S02]  /*9000*/  SEL R0, RZ, 0x4, P6 ;  /* 0x00000004ff007807 */ /* 0x000fc40003000000 */
[----:B------:R-:W-:Y:S01]  /*9010*/  ISETP.NE.U32.AND P6, PT, R11, RZ, PT ;  /* 0x000000ff0b00720c */ /* 0x000fe20003fc5070 */
[----:B------:R4:W-:Y:S01]  /*9020*/  STL.64 [R1+0x438], R68 ;  /* 0x0004384401007387 */ /* 0x0009e20000100a00 */
[----:B------:R-:W-:Y:S02]  /*9030*/  SEL R11, RZ, 0x4, P5 ;  /* 0x00000004ff0b7807 */ /* 0x000fe40002800000 */
[----:B------:R-:W-:Y:S01]  /*9040*/  ISETP.GT.AND P5, PT, R252, 0x7f, PT ;  /* 0x0000007ffc00780c */ /* 0x000fe20003fa4270 */
[----:B------:R3:W-:Y:S01]  /*9050*/  STL.64 [R1+0x430], R66 ;  /* 0x0004304201007387 */ /* 0x0007e20000100a00 */
[----:B------:R-:W5:Y:S02]  /*9060*/  LDC R20, c[0x0][0x230] ;  /* 0x00008c00ff147b82 */ /* 0x000f640000000800 */
[----:B------:R-:W-:Y:S01]  /*9070*/  SEL R16, R0, RZ, P5 ;  /* 0x000000ff00107207 */ /* 0x000fe20002800000 */
[----:B-1----:R-:W-:Y:S01]  /*9080*/  IMAD.WIDE R70, R17, 0x4, R14 ;  /* 0x0000000411467825 */ /* 0x002fe200078e020e */
[----:B------:R5:W-:Y:S01]  /*9090*/  STL.64 [R1+0x428], R64 ;  /* 0x0004284001007387 */ /* 0x000be20000100a00 */
[----:B------:R-:W-:-:S02]  /*90a0*/  SEL R0, R11, RZ, P5 ;  /* 0x000000ff0b007207 */ /* 0x000fc40002800000 */
[C---:B----4-:R-:W-:Y:S01]  /*90b0*/  IMAD.WIDE R68, R17.reuse, 0x4, R4 ;  /* 0x0000000411447825 */ /* 0x050fe200078e0204 */
[----:B------:R1:W-:Y:S01]  /*90c0*/  STL.64 [R1+0x420], R70 ;  /* 0x0004204601007387 */ /* 0x0003e20000100a00 */
[----:B------:R-:W-:Y:S01]  /*90d0*/  ISETP.NE.U32.AND P5, PT, R16, RZ, PT ;  /* 0x000000ff1000720c */ /* 0x000fe20003fa5070 */
[----:B------:R-:W4:Y:S01]  /*90e0*/  LDC R11, c[0x0][0x230] ;  /* 0x00008c00ff0b7b82 */ /* 0x000f220000000800 */
[C---:B---3--:R-:W-:Y:S01]  /*90f0*/  IMAD.WIDE R66, R17.reuse, 0x4, R6 ;  /* 0x0000000411427825 */ /* 0x048fe200078e0206 */
[----:B------:R1:W-:Y:S03]  /*9100*/  LDGSTS.E [R10+0x6600], desc[UR8][R70.64], !P4 ;  /* 0x06600000460a7fae */ /* 0x0003e6000e121848 */
[----:B-----5:R-:W-:Y:S01]  /*9110*/  IMAD.WIDE R64, R17, 0x4, R12 ;  /* 0x0000000411407825 */ /* 0x020fe200078e020c */
[----:B------:R3:W-:Y:S02]  /*9120*/  STL.64 [R1+0x3f8], R68 ;  /* 0x0003f84401007387 */ /* 0x0007e40000100a00 */
[----:B------:R-:W5:Y:S02]  /*9130*/  LDC R16, c[0x0][0x230] ;  /* 0x00008c00ff107b82 */ /* 0x000f640000000800 */
[----:B------:R3:W-:Y:S01]  /*9140*/  LDGSTS.E [R10+0x6680], desc[UR8][R68.64], !P4 ;  /* 0x06680000440a7fae */ /* 0x0007e2000e121848 */
[----:B-1----:R-:W-:-:S03]  /*9150*/  IMAD.WIDE R70, R18, 0x4, R14 ;  /* 0x0000000412467825 */ /* 0x002fc600078e020e */
[----:B------:R1:W-:Y:S04]  /*9160*/  STL.64 [R1+0x3f0], R66 ;  /* 0x0003f04201007387 */ /* 0x0003e80000100a00 */
[----:B------:R1:W-:Y:S01]  /*9170*/  LDGSTS.E [R10+0x6700], desc[UR8][R66.64], !P4 ;  /* 0x06700000420a7fae */ /* 0x0003e2000e121848 */
[----:B---3--:R-:W-:-:S03]  /*9180*/  IMAD.WIDE R68, R18, 0x4, R4 ;  /* 0x0000000412447825 */ /* 0x008fc600078e0204 */
[----:B------:R3:W-:Y:S04]  /*9190*/  STL.64 [R1+0x3e8], R64 ;  /* 0x0003e84001007387 */ /* 0x0007e80000100a00 */
[----:B------:R3:W-:Y:S01]  /*91a0*/  LDGSTS.E [R10+0x6780], desc[UR8][R64.64], !P4 ;  /* 0x06780000400a7fae */ /* 0x0007e2000e121848 */
[----:B------:R-:W-:Y:S01]  /*91b0*/  ISETP.NE.U32.AND P4, PT, R0, RZ, PT ;  /* 0x000000ff0000720c */ /* 0x000fe20003f85070 */
[----:B------:R-:W-:Y:S02]  /*91c0*/  VIADD R0, R19, 0xffffffbf ;  /* 0xffffffbf13007836 */ /* 0x000fe40000000000 */
[C---:B-1----:R-:W-:Y:S01]  /*91d0*/  IMAD.WIDE R66, R18.reuse, 0x4, R6 ;  /* 0x0000000412427825 */ /* 0x042fe200078e0206 */
[----:B------:R1:W-:Y:S01]  /*91e0*/  LDGSTS.E [R10+0x6e00], desc[UR8][R70.64], !P0 ;  /* 0x06e00000460a7fae */ /* 0x0003e2000c121848 */
[----:B------:R-:W1:Y:S03]  /*91f0*/  LDC R19, c[0x0][0x230] ;  /* 0x00008c00ff137b82 */ /* 0x000e660000000800 */
[----:B------:R4:W-:Y:S01]  /*9200*/  LDGSTS.E [R10+0x6e80], desc[UR8][R68.64], !P0 ;  /* 0x06e80000440a7fae */ /* 0x0009e2000c121848 */
[----:B---3--:R-:W-:-:S03]  /*9210*/  IMAD.WIDE R64, R18, 0x4, R12 ;  /* 0x0000000412407825 */ /* 0x008fc600078e020c */
[----:B------:R3:W-:Y:S01]  /*9220*/  LDGSTS.E [R10+0x6f00], desc[UR8][R66.64], !P0 ;  /* 0x06f00000420a7fae */ /* 0x0007e2000c121848 */
[----:B------:R-:W-:-:S03]  /*9230*/  LOP3.LUT R18, R21, 0x70, RZ, 0x3c, !PT ;  /* 0x0000007015127812 */ /* 0x000fc600078e3cff */
[----:B------:R5:W-:Y:S01]  /*9240*/  LDGSTS.E [R10+0x6f80], desc[UR8][R64.64], !P0 ;  /* 0x06f80000400a7fae */ /* 0x000be2000c121848 */
[----:B------:R-:W-:Y:S01]  /*9250*/  ISETP.GE.U32.AND P0, PT, R0, 0x7fffff80, PT ;  /* 0x7fffff800000780c */ /* 0x000fe20003f06070 */
[----:B------:R-:W-:Y:S01]  /*9260*/  IMAD R0, R2, 0x3b, RZ ;  /* 0x0000003b02007824 */ /* 0x000fe200078e02ff */
[----:B------:R-:W-:Y:S01]  /*9270*/  IADD3 R18, R18, UR4, RZ ;  /* 0x0000000412127c10 */ /* 0x000fe2000fffe0ff */
[----:B------:R4:W-:Y:S01]  /*9280*/  STL.64 [R1+0x3e0], R70 ;  /* 0x0003e04601007387 */ /* 0x0009e20000100a00 */
[----:B------:R-:W-:-:S03]  /*9290*/  IMAD R2, R2, 0x3f, RZ ;  /* 0x0000003f02027824 */ /* 0x000fc600078e02ff */
[----:B------:R3:W-:Y:S04]  /*92a0*/  STL.64 [R1+0x3d8], R68 ;  /* 0x0003d84401007387 */ /* 0x0007e80000100a00 */
[----:B------:R5:W-:Y:S01]  /*92b0*/  STL.64 [R1+0x3d0], R66 ;  /* 0x0003d04201007387 */ /* 0x000be20000100a00 */
[----:B-1----:R-:W-:Y:S02]  /*92c0*/  VIADD R19, R19, 0xffffffaf ;  /* 0xffffffaf13137836 */ /* 0x002fe40000000000 */
[C---:B----4-:R-:W-:Y:S01]  /*92d0*/  IMAD.WIDE R70, R0.reuse, 0x4, R14 ;  /* 0x0000000400467825 */ /* 0x050fe200078e020e */
[----:B------:R1:W-:Y:S03]  /*92e0*/  STL.64 [R1+0x3c8], R64 ;  /* 0x0003c84001007387 */ /* 0x0003e60000100a00 */
[C---:B---3--:R-:W-:Y:S01]  /*92f0*/  IMAD.WIDE R68, R0.reuse, 0x4, R4 ;  /* 0x0000000400447825 */ /* 0x048fe200078e0204 */
[----:B------:R3:W-:Y:S03]  /*9300*/  STL.64 [R1+0x3c0], R70 ;  /* 0x0003c04601007387 */ /* 0x0007e60000100a00 */
[C---:B-----5:R-:W-:Y:S01]  /*9310*/  IMAD.WIDE R66, R0.reuse, 0x4, R6 ;  /* 0x0000000400427825 */ /* 0x060fe200078e0206 */
[----:B------:R3:W-:Y:S03]  /*9320*/  LDGSTS.E [R10+0x7600], desc[UR8][R70.64], !P1 ;  /* 0x07600000460a7fae */ /* 0x0007e6000c921848 */
[----:B-1----:R-:W-:Y:S01]  /*9330*/  IMAD.WIDE R64, R0, 0x4, R12 ;  /* 0x0000000400407825 */ /* 0x002fe200078e020c */
[----:B------:R1:W-:Y:S01]  /*9340*/  STL.64 [R1+0x3b8], R68 ;  /* 0x0003b84401007387 */ /* 0x0003e20000100a00 */
[----:B------:R-:W-:-:S02]  /*9350*/  IADD3 R0, R20, -0x45, RZ ;  /* 0xffffffbb14007810 */ /* 0x000fc40007ffe0ff */
[----:B------:R-:W4:Y:S01]  /*9360*/  LDC R20, c[0x0][0x230] ;  /* 0x00008c00ff147b82 */ /* 0x000f220000000800 */
[----:B------:R1:W-:Y:S01]  /*9370*/  LDGSTS.E [R10+0x7680], desc[UR8][R68.64], !P1 ;  /* 0x07680000440a7fae */ /* 0x0003e2000c921848 */
[----:B---3--:R-:W-:-:S03]  /*9380*/  IMAD.WIDE R70, R2, 0x4, R14 ;  /* 0x0000000402467825 */ /* 0x008fc600078e020e */
[----:B------:R3:W-:Y:S04]  /*9390*/  STL.64 [R1+0x3b0], R66 ;  /* 0x0003b04201007387 */ /* 0x0007e80000100a00 */
[----:B------:R3:W-:Y:S01]  /*93a0*/  LDGSTS.E [R10+0x7700], desc[UR8][R66.64], !P1 ;  /* 0x07700000420a7fae */ /* 0x0007e2000c921848 */
[----:B-1----:R-:W-:-:S03]  /*93b0*/  IMAD.WIDE R68, R2, 0x4, R4 ;  /* 0x0000000402447825 */ /* 0x002fc600078e0204 */
[----:B------:R1:W-:Y:S04]  /*93c0*/  STL.64 [R1+0x308], R64 ;  /* 0x0003084001007387 */ /* 0x0003e80000100a00 */
[----:B------:R1:W-:Y:S01]  /*93d0*/  LDGSTS.E [R10+0x7780], desc[UR8][R64.64], !P1 ;  /* 0x07780000400a7fae */ /* 0x0003e2000c921848 */
[----:B------:R-:W-:Y:S01]  /*93e0*/  ISETP.GE.U32.AND P1, PT, R0, 0x7fffff7c, PT ;  /* 0x7fffff7c0000780c */ /* 0x000fe20003f26070 */
[----:B------:R-:W-:Y:S02]  /*93f0*/  VIADD R0, R16, 0xffffffb7 ;  /* 0xffffffb710007836 */ /* 0x000fe40000000000 */
[C---:B---3--:R-:W-:Y:S01]  /*9400*/  IMAD.WIDE R66, R2.reuse, 0x4, R6 ;  /* 0x0000000402427825 */ /* 0x048fe200078e0206 */
[----:B------:R3:W-:Y:S01]  /*9410*/  STL.64 [R1+0x300], R70 ;  /* 0x0003004601007387 */ /* 0x0007e20000100a00 */
[----:B------:R-:W5:Y:S03]  /*9420*/  LDC.64 R16, c[0x0][0x238] ;  /* 0x00008e00ff107b82 */ /* 0x000f660000000a00 */
[----:B------:R3:W-:Y:S01]  /*9430*/  LDGSTS.E [R10+0x7e00], desc[UR8][R70.64], !P3 ;  /* 0x07e00000460a7fae */ /* 0x0007e2000d921848 */
[----:B-1----:R-:W-:-:S03]  /*9440*/  IMAD.WIDE R64, R2, 0x4, R12 ;  /* 0x0000000402407825 */ /* 0x002fc600078e020c */
[----:B------:R1:W-:Y:S04]  /*9450*/  STL.64 [R1+0x2f8], R68 ;  /* 0x0002f84401007387 */ /* 0x0003e80000100a00 */
[----:B------:R1:W-:Y:S04]  /*9460*/  LDGSTS.E [R10+0x7e80], desc[UR8][R68.64], !P3 ;  /* 0x07e80000440a7fae */ /* 0x0003e8000d921848 */
[----:B------:R4:W-:Y:S01]  /*9470*/  STL.64 [R1+0x2f0], R66 ;  /* 0x0002f04201007387 */ /* 0x0009e20000100a00 */
[----:B---3--:R-:W-:Y:S02]  /*9480*/  IMAD.MOV.U32 R70, RZ, RZ, R48 ;  /* 0x000000ffff467224 */ /* 0x008fe400078e0030 */
[----:B------:R-:W-:Y:S01]  /*9490*/  IMAD.MOV.U32 R71, RZ, RZ, R49 ;  /* 0x000000ffff477224 */ /* 0x000fe200078e0031 */
[----:B------:R4:W-:Y:S01]  /*94a0*/  LDGSTS.E [R10+0x7f00], desc[UR8][R66.64], !P3 ;  /* 0x07f00000420a7fae */ /* 0x0009e2000d921848 */
[----:B------:R-:W-:Y:S01]  /*94b0*/  IMAD.MOV.U32 R48, RZ, RZ, R26 ;  /* 0x000000ffff307224 */ /* 0x000fe200078e001a */
[----:B------:R-:W-:-:S02]  /*94c0*/  MOV R49, R27 ;  /* 0x0000001b00317202 */ /* 0x000fc40000000f00 */
[----:B------:R3:W-:Y:S01]  /*94d0*/  STL.64 [R1+0x2e0], R64 ;  /* 0x0002e04001007387 */ /* 0x0007e20000100a00 */
[----:B-1----:R-:W-:Y:S01]  /*94e0*/  MOV R68, R46 ;  /* 0x0000002e00447202 */ /* 0x002fe20000000f00 */
[----:B------:R-:W-:Y:S01]  /*94f0*/  IMAD.MOV.U32 R69, RZ, RZ, R47 ;  /* 0x000000ffff457224 */ /* 0x000fe200078e002f */
[----:B-----5:R-:W-:Y:S01]  /*9500*/  MOV R252, R17 ;  /* 0x0000001100fc7202 */ /* 0x020fe20000000f00 */
[----:B------:R3:W-:Y:S01]  /*9510*/  LDGSTS.E [R10+0x7f80], desc[UR8][R64.64], !P3 ;  /* 0x07f80000400a7fae */ /* 0x0007e2000d921848 */
[----:B------:R-:W-:Y:S01]  /*9520*/  IMAD.MOV.U32 R46, RZ, RZ, R242 ;  /* 0x000000ffff2e7224 */ /* 0x000fe200078e00f2 */
[----:B------:R-:W-:Y:S01]  /*9530*/  ISETP.GE.U32.AND P3, PT, R0, 0x7fffff78, PT ;  /* 0x7fffff780000780c */ /* 0x000fe20003f66070 */
[----:B------:R-:W-:Y:S01]  /*9540*/  IMAD.MOV.U32 R47, RZ, RZ, R243 ;  /* 0x000000ffff2f7224 */ /* 0x000fe200078e00f3 */
[----:B----4-:R-:W-:Y:S01]  /*9550*/  MOV R67, R45 ;  /* 0x0000002d00437202 */ /* 0x010fe20000000f00 */
[----:B------:R-:W-:Y:S01]  /*9560*/  IMAD.MOV.U32 R66, RZ, RZ, R44 ;  /* 0x000000ffff427224 */ /* 0x000fe200078e002c */
[----:B------:R-:W4:Y:S01]  /*9570*/  LDL.64 R242, [R1+0x9c8] ;  /* 0x0009c80001f27983 */ /* 0x000f220000100a00 */
[----:B------:R-:W-:Y:S01]  /*9580*/  VIADD R0, R11, 0xffffffb3 ;  /* 0xffffffb30b007836 */ /* 0x000fe20000000000 */
[C---:B------:R-:W-:Y:S01]  /*9590*/  LOP3.LUT R11, R21.reuse, 0x10, RZ, 0x3c, !PT ;  /* 0x00000010150b7812 */ /* 0x040fe200078e3cff */
[----:B------:R-:W-:Y:S01]  /*95a0*/  IMAD.MOV.U32 R2, RZ, RZ, R16 ;  /* 0x000000ffff027224 */ /* 0x000fe200078e0010 */
[----:B------:R-:W5:Y:S01]  /*95b0*/  LDL.64 R44, [R1+0xa38] ;  /* 0x000a3800012c7983 */ /* 0x000f620000100a00 */
[----:B------:R-:W-:Y:S01]  /*95c0*/  LOP3.LUT R16, R21, 0x30, RZ, 0x3c, !PT ;  /* 0x0000003015107812 */ /* 0x000fe200078e3cff */
[----:B---3--:R-:W-:Y:S01]  /*95d0*/  IMAD.MOV.U32 R64, RZ, RZ, R42 ;  /* 0x000000ffff407224 */ /* 0x008fe200078e002a */
[----:B------:R-:W-:Y:S01]  /*95e0*/  IADD3 R11, R11, UR4, RZ ;  /* 0x000000040b0b7c10 */ /* 0x000fe2000fffe0ff */
[----:B------:R-:W-:Y:S01]  /*95f0*/  IMAD.MOV.U32 R65, RZ, RZ, R43 ;  /* 0x000000ffff417224 */ /* 0x000fe200078e002b */
[----:B------:R-:W0:Y:S01]  /*9600*/  LDGDEPBAR ;  /* 0x00000000000079af */ /* 0x000e220000000000 */
[----:B------:R-:W-:Y:S01]  /*9610*/  VIADD R16, R16, UR4 ;  /* 0x0000000410107c36 */ /* 0x000fe20008000000 */
[----:B------:R-:W-:-:S02]  /*9620*/  LOP3.LUT R17, R21, 0x50, RZ, 0x3c, !PT ;  /* 0x0000005015117812 */ /* 0x000fc400078e3cff */
[----:B------:R-:W3:Y:S03]  /*9630*/  LDL.64 R42, [R1+0xa30] ;  /* 0x000a3000012a7983 */ /* 0x000ee60000100a00 */
[----:B------:R-:W-:Y:S01]  /*9640*/  VIADD R17, R17, UR4 ;  /* 0x0000000411117c36 */ /* 0x000fe20008000000 */
[----:B------:R1:W-:Y:S04]  /*9650*/  LDGSTS.E [R3+0x10000], desc[UR8][R62.64], P2 ;  /* 0x100000003e037fae */ /* 0x0003e80009121848 */
[----:B------:R1:W-:Y:S04]  /*9660*/  LDGSTS.E [R3+0x10080], desc[UR8][R60.64], P6 ;  /* 0x100800003c037fae */ /* 0x0003e8000b121848 */
[----:B------:R1:W-:Y:S02]  /*9670*/  LDGSTS.E [R3+0x10800], desc[UR8][R58.64], P2 ;  /* 0x108000003a037fae */ /* 0x0003e40009121848 */
[----:B-1----:R-:W-:Y:S01]  /*9680*/  MOV R62, R40 ;  /* 0x00000028003e7202 */ /* 0x002fe20000000f00 */
[----:B------:R-:W-:Y:S01]  /*9690*/  IMAD.MOV.U32 R63, RZ, RZ, R41 ;  /* 0x000000ffff3f7224 */ /* 0x000fe200078e0029 */
[----:B------:R1:W-:Y:S01]  /*96a0*/  LDGSTS.E [R3+0x10880], desc[UR8][R54.64], P6 ;  /* 0x1088000036037fae */ /* 0x0003e2000b121848 */
[----:B------:R-:W-:Y:S01]  /*96b0*/  IMAD.MOV.U32 R60, RZ, RZ, R38 ;  /* 0x000000ffff3c7224 */ /* 0x000fe200078e0026 */
[----:B------:R-:W-:-:S02]  /*96c0*/  MOV R61, R39 ;  /* 0x00000027003d7202 */ /* 0x000fc40000000f00 */
[----:B------:R-:W2:Y:S01]  /*96d0*/  LDL.64 R40, [R1+0x9c0] ;  /* 0x0009c00001287983 */ /* 0x000ea20000100a00 */
[----:B------:R-:W-:Y:S02]  /*96e0*/  IMAD.MOV.U32 R58, RZ, RZ, R36 ;  /* 0x000000ffff3a7224 */ /* 0x000fe400078e0024 */
[----:B------:R-:W-:Y:S01]  /*96f0*/  IMAD.MOV.U32 R59, RZ, RZ, R37 ;  /* 0x000000ffff3b7224 */ /* 0x000fe200078e0025 */
[----:B------:R-:W2:Y:S01]  /*9700*/  LDL.64 R38, [R1+0x998] ;  /* 0x0009980001267983 */ /* 0x000ea20000100a00 */
[----:B-1----:R-:W-:-:S03]  /*9710*/  IMAD.MOV.U32 R54, RZ, RZ, R32 ;  /* 0x000000ffff367224 */ /* 0x002fc600078e0020 */
[----:B------:R-:W2:Y:S01]  /*9720*/  LDL.64 R36, [R1+0x990] ;  /* 0x0009900001247983 */ /* 0x000ea20000100a00 */
[----:B------:R-:W-:-:S03]  /*9730*/  MOV R55, R33 ;  /* 0x0000002100377202 */ /* 0x000fc60000000f00 */
[----:B------:R-:W2:Y:S04]  /*9740*/  LDL.64 R34, [R1+0x948] ;  /* 0x0009480001227983 */ /* 0x000ea80000100a00 */
[----:B------:R-:W2:Y:S04]  /*9750*/  LDL.64 R32, [R1+0x940] ;  /* 0x0009400001207983 */ /* 0x000ea80000100a00 */
[----:B------:R-:W2:Y:S04]  /*9760*/  LDL.64 R30, [R1+0x8e8] ;  /* 0x0008e800011e7983 */ /* 0x000ea80000100a00 */
[----:B------:R-:W2:Y:S04]  /*9770*/  LDL.64 R28, [R1+0x8e0] ;  /* 0x0008e000011c7983 */ /* 0x000ea80000100a00 */
[----:B------:R-:W-:Y:S04]  /*9780*/  LDGSTS.E [R3+0x11000], desc[UR8][R24.64], P2 ;  /* 0x1100000018037fae */ /* 0x000fe80009121848 */
[----:B------:R-:W2:Y:S04]  /*9790*/  LDL.64 R26, [R1+0xac0] ;  /* 0x000ac000011a7983 */ /* 0x000ea80000100a00 */
[----:B------:R-:W-:Y:S04]  /*97a0*/  LDGSTS.E [R3+0x11080], desc[UR8][R76.64], P6 ;  /* 0x110800004c037fae */ /* 0x000fe8000b121848 */
[----:B------:R-:W2:Y:S04]  /*97b0*/  LDL.64 R24, [R1+0xab8] ;  /* 0x000ab80001187983 */ /* 0x000ea80000100a00 */
[----:B------:R-:W-:Y:S04]  /*97c0*/  LDGSTS.E [R3+0x11800], desc[UR8][R22.64], P2 ;  /* 0x1180000016037fae */ /* 0x000fe80009121848 */
        /* <DEDUP_REMOVED lines=16> */
[----:B------:R-:W2:Y:S04]  /*98d0*/  LDL.64 R76, [R1+0xa58] ;  /* 0x000a5800014c7983 */ /* 0x000ea80000100a00 */
        /* <DEDUP_REMOVED lines=15> */
[----:B-----5:R-:W-:Y:S04]  /*99d0*/  LDGSTS.E [R11+0x11900], desc[UR8][R44.64], P2 ;  /* 0x119000002c0b7fae */ /* 0x020fe80009121848 */
[----:B---3--:R-:W-:Y:S04]  /*99e0*/  LDGSTS.E [R11+0x11980], desc[UR8][R42.64], P6 ;  /* 0x119800002a0b7fae */ /* 0x008fe8000b121848 */
[----:B----4-:R-:W-:Y:S04]  /*99f0*/  LDGSTS.E [R11+0x12100], desc[UR8][R242.64], P2 ;  /* 0x12100000f20b7fae */ /* 0x010fe80009121848 */
[----:B------:R-:W3:Y:S04]  /*9a00*/  LDL.64 R44, [R1+0xa40] ;  /* 0x000a4000012c7983 */ /* 0x000ee80000100a00 */
[----:B------:R-:W4:Y:S04]  /*9a10*/  LDL.64 R42, [R1+0xa18] ;  /* 0x000a1800012a7983 */ /* 0x000f280000100a00 */
[----:B------:R-:W5:Y:S04]  /*9a20*/  LDL.64 R242, [R1+0xa80] ;  /* 0x000a800001f27983 */ /* 0x000f680000100a00 */
[----:B--2---:R-:W-:Y:S04]  /*9a30*/  LDGSTS.E [R11+0x12180], desc[UR8][R40.64], P6 ;  /* 0x12180000280b7fae */ /* 0x004fe8000b121848 */
        /* <DEDUP_REMOVED lines=8> */
[----:B------:R-:W2:Y:S04]  /*9ac0*/  LDL.64 R38, [R1+0x9a0] ;  /* 0x0009a00001267983 */ /* 0x000ea80000100a00 */
[----:B------:R-:W-:Y:S04]  /*9ad0*/  LDGSTS.E [R8+0x10280], desc[UR8][R24.64], P6 ;  /* 0x1028000018087fae */ /* 0x000fe8000b121848 */
[----:B------:R-:W2:Y:S04]  /*9ae0*/  LDL.64 R36, [R1+0x958] ;  /* 0x0009580001247983 */ /* 0x000ea80000100a00 */
[----:B------:R-:W2:Y:S04]  /*9af0*/  LDL.64 R34, [R1+0x950] ;  /* 0x0009500001227983 */ /* 0x000ea80000100a00 */
[----:B------:R-:W3:Y:S04]  /*9b00*/  LDL.64 R24, [R1+0xa50] ;  /* 0x000a500001187983 */ /* 0x000ee80000100a00 */
[----:B------:R-:W2:Y:S04]  /*9b10*/  LDL.64 R32, [R1+0x928] ;  /* 0x0009280001207983 */ /* 0x000ea80000100a00 */
[----:B------:R-:W2:Y:S04]  /*9b20*/  LDL.64 R30, [R1+0x920] ;  /* 0x00092000011e7983 */ /* 0x000ea80000100a00 */
[----:B------:R-:W2:Y:S04]  /*9b30*/  LDL.64 R28, [R1+0x8c8] ;  /* 0x0008c800011c7983 */ /* 0x000ea80000100a00 */
[----:B------:R-:W2:Y:S04]  /*9b40*/  LDL.64 R26, [R1+0x860] ;  /* 0x00086000011a7983 */ /* 0x000ea80000100a00 */
[----:B------:R-:W-:Y:S04]  /*9b50*/  LDGSTS.E [R8+0x10a00], desc[UR8][R22.64], P2 ;  /* 0x10a0000016087fae */ /* 0x000fe80009121848 */
[----:B------:R-:W2:Y:S04]  /*9b60*/  LDL.64 R22, [R1+0x9d0] ;  /* 0x0009d00001167983 */ /* 0x000ea80000100a00 */
[----:B-----5:R-:W-:Y:S04]  /*9b70*/  LDGSTS.E [R8+0x10a80], desc[UR8][R242.64], P6 ;  /* 0x10a80000f2087fae */ /* 0x020fe8000b121848 */
[----:B------:R-:W-:Y:S04]  /*9b80*/  LDGSTS.E [R8+0x11200], desc[UR8][R76.64], P2 ;  /* 0x112000004c087fae */ /* 0x000fe80009121848 */
[----:B------:R-:W5:Y:S04]  /*9b90*/  LDL.64 R242, [R1+0xaa0] ;  /* 0x000aa00001f27983 */ /* 0x000f680000100a00 */
[----:B------:R-:W5:Y:S04]  /*9ba0*/  LDL.64 R76, [R1+0xb60] ;  /* 0x000b6000014c7983 */ /* 0x000f680000100a00 */
[----:B---3--:R-:W-:Y:S04]  /*9bb0*/  LDGSTS.E [R8+0x11280], desc[UR8][R24.64], P6 ;  /* 0x1128000018087fae */ /* 0x008fe8000b121848 */
[----:B------:R-:W-:Y:S04]  /*9bc0*/  LDGSTS.E [R8+0x11a00], desc[UR8][R74.64], P2 ;  /* 0x11a000004a087fae */ /* 0x000fe80009121848 */
[----:B------:R-:W-:Y:S04]  /*9bd0*/  LDGSTS.E [R8+0x11a80], desc[UR8][R72.64], P6 ;  /* 0x11a8000048087fae */ /* 0x000fe8000b121848 */
[----:B------:R-:W3:Y:S04]  /*9be0*/  LDL.64 R24, [R1+0xb30] ;  /* 0x000b300001187983 */ /* 0x000ee80000100a00 */
        /* <DEDUP_REMOVED lines=14> */
[----:B----4-:R-:W-:Y:S04]  /*9cd0*/  LDGSTS.E [R16+0x11b00], desc[UR8][R42.64], P2 ;  /* 0x11b000002a107fae */ /* 0x010fe80009121848 */
[----:B--2---:R-:W-:Y:S04]  /*9ce0*/  LDGSTS.E [R16+0x11b80], desc[UR8][R22.64], P6 ;  /* 0x11b8000016107fae */ /* 0x004fe8000b121848 */
        /* <DEDUP_REMOVED lines=9> */
[----:B------:R-:W4:Y:S04]  /*9d80*/  LDL.64 R74, [R1+0xb50] ;  /* 0x000b5000014a7983 */ /* 0x000f280000100a00 */
        /* <DEDUP_REMOVED lines=24> */
[----:B-----5:R-:W-:Y:S04]  /*9f10*/  LDGSTS.E [R9+0x10400], desc[UR8][R242.64], P2 ;  /* 0x10400000f2097fae */ /* 0x020fe80009121848 */
[----:B------:R-:W5:Y:S04]  /*9f20*/  LDL.64 R242, [R1+0xb58] ;  /* 0x000b580001f27983 */ /* 0x000f680000100a00 */
[----:B---3--:R-:W-:Y:S04]  /*9f30*/  LDGSTS.E [R9+0x10480], desc[UR8][R24.64], P6 ;  /* 0x1048000018097fae */ /* 0x008fe8000b121848 */
[----:B------:R-:W3:Y:S04]  /*9f40*/  LDL.64 R24, [R1+0xbf8] ;  /* 0x000bf80001187983 */ /* 0x000ee80000100a00 */
[----:B--2---:R-:W-:Y:S04]  /*9f50*/  LDGSTS.E [R9+0x10c00], desc[UR8][R22.64], P2 ;  /* 0x10c0000016097fae */ /* 0x004fe80009121848 */
[----:B------:R-:W-:Y:S04]  /*9f60*/  LDGSTS.E [R9+0x10c80], desc[UR8][R76.64], P6 ;  /* 0x10c800004c097fae */ /* 0x000fe8000b121848 */
[----:B------:R-:W2:Y:S04]  /*9f70*/  LDL.64 R22, [R1+0xb80] ;  /* 0x000b800001167983 */ /* 0x000ea80000100a00 */
[----:B------:R-:W2:Y:S04]  /*9f80*/  LDL.64 R76, [R1+0xc20] ;  /* 0x000c2000014c7983 */ /* 0x000ea80000100a00 */
[----:B-----5:R-:W-:Y:S04]  /*9f90*/  LDGSTS.E [R9+0x11400], desc[UR8][R242.64], P2 ;  /* 0x11400000f2097fae */ /* 0x020fe80009121848 */
[----:B----4-:R-:W-:Y:S04]  /*9fa0*/  LDGSTS.E [R9+0x11480], desc[UR8][R74.64], P6 ;  /* 0x114800004a097fae */ /* 0x010fe8000b121848 */
        /* <DEDUP_REMOVED lines=8> */
[----:B------:R-:W4:Y:S04]  /*a030*/  LDL.64 R242, [R1+0xc10] ;  /* 0x000c100001f27983 */ /* 0x000f280000100a00 */
        /* <DEDUP_REMOVED lines=18> */
[----:B------:R-:W5:Y:S04]  /*a160*/  LDL.64 R74, [R1+0xc30] ;  /* 0x000c3000014a7983 */ /* 0x000f680000100a00 */
[----:B------:R-:W5:Y:S04]  /*a170*/  LDL.64 R72, [R1+0xc58] ;  /* 0x000c580001487983 */ /* 0x000f680000100a00 */
[----:B------:R-:W5:Y:S04]  /*a180*/  LDL.64 R70, [R1+0xca8] ;  /* 0x000ca80001467983 */ /* 0x000f680000100a00 */
[----:B------:R-:W5:Y:S04]  /*a190*/  LDL.64 R68, [R1+0xca0] ;  /* 0x000ca00001447983 */ /* 0x000f680000100a00 */
[----:B------:R-:W5:Y:S04]  /*a1a0*/  LDL.64 R66, [R1+0xc98] ;  /* 0x000c980001427983 */ /* 0x000f680000100a00 */
[----:B--2---:R-:W-:Y:S04]  /*a1b0*/  LDGSTS.E [R17+0x13d80], desc[UR8][R22.64], P6 ;  /* 0x13d8000016117fae */ /* 0x004fe8000b121848 */
[----:B------:R-:W2:Y:S04]  /*a1c0*/  LDL.64 R64, [R1+0xc90] ;  /* 0x000c900001407983 */ /* 0x000ea80000100a00 */
[----:B------:R-:W2:Y:S04]  /*a1d0*/  LDL.64 R62, [R1+0xc88] ;  /* 0x000c8800013e7983 */ /* 0x000ea80000100a00 */
[----:B------:R-:W5:Y:S04]  /*a1e0*/  LDL.64 R22, [R1+0xc28] ;  /* 0x000c280001167983 */ /* 0x000f680000100a00 */
        /* <DEDUP_REMOVED lines=18> */
[----:B----4-:R-:W-:Y:S04]  /*a310*/  LDGSTS.E [R10+0x10600], desc[UR8][R242.64], P2 ;  /* 0x10600000f20a7fae */ /* 0x010fe80009121848 */
[----:B------:R-:W4:Y:S04]  /*a320*/  LDL.64 R242, [R1+0xcd0] ;  /* 0x000cd00001f27983 */ /* 0x000f280000100a00 */
[----:B---3--:R-:W-:Y:S04]  /*a330*/  LDGSTS.E [R10+0x10680], desc[UR8][R24.64], P6 ;  /* 0x10680000180a7fae */ /* 0x008fe8000b121848 */
[----:B------:R-:W-:Y:S04]  /*a340*/  LDGSTS.E [R10+0x10e00], desc[UR8][R76.64], P2 ;  /* 0x10e000004c0a7fae */ /* 0x000fe80009121848 */
[----:B------:R-:W3:Y:S04]  /*a350*/  LDL.64 R24, [R1+0xdb0] ;  /* 0x000db00001187983 */ /* 0x000ee80000100a00 */
[----:B------:R-:W3:Y:S01]  /*a360*/  LDL.LU.64 R76, [R1+0x12e0] ;  /* 0x0012e000014c7983 */ /* 0x000ee20000300a00 */
[----:B------:R-:W-:-:S03]  /*a370*/  SHF.L.U32 R2, R2, 0x6, RZ ;  /* 0x0000000602027819 */ /* 0x000fc600000006ff */
[----:B-----5:R-:W-:Y:S04]  /*a380*/  LDGSTS.E [R10+0x10e80], desc[UR8][R22.64], P6 ;  /* 0x10e80000160a7fae */ /* 0x020fe8000b121848 */
[----:B------:R-:W-:Y:S04]  /*a390*/  LDGSTS.E [R10+0x11600], desc[UR8][R74.64], P2 ;  /* 0x116000004a0a7fae */ /* 0x000fe80009121848 */
[----:B------:R-:W-:Y:S04]  /*a3a0*/  LDGSTS.E [R10+0x11680], desc[UR8][R72.64], P6 ;  /* 0x11680000480a7fae */ /* 0x000fe8000b121848 */
[----:B------:R-:W5:Y:S04]  /*a3b0*/  LDL.64 R22, [R1+0xcf8] ;  /* 0x000cf80001167983 */ /* 0x000f680000100a00 */
[----:B------:R-:W5:Y:S04]  /*a3c0*/  LDL.LU.64 R74, [R1+0x12d8] ;  /* 0x0012d800014a7983 */ /* 0x000f680000300a00 */
[----:B------:R-:W-:Y:S04]  /*a3d0*/  LDGSTS.E [R10+0x11e00], desc[UR8][R70.64], P2 ;  /* 0x11e00000460a7fae */ /* 0x000fe80009121848 */
[----:B------:R-:W5:Y:S04]  /*a3e0*/  LDL.LU.64 R72, [R1+0x12d0] ;  /* 0x0012d00001487983 */ /* 0x000f680000300a00 */
[----:B------:R-:W-:Y:S04]  /*a3f0*/  LDGSTS.E [R10+0x11e80], desc[UR8][R68.64], P6 ;  /* 0x11e80000440a7fae */ /* 0x000fe8000b121848 */
[----:B------:R-:W5:Y:S04]  /*a400*/  LDL.LU.64 R70, [R1+0x12c8] ;  /* 0x0012c80001467983 */ /* 0x000f680000300a00 */
[----:B------:R-:W-:Y:S04]  /*a410*/  LDGSTS.E [R10+0x12600], desc[UR8][R66.64], P2 ;  /* 0x12600000420a7fae */ /* 0x000fe80009121848 */
[----:B------:R-:W5:Y:S04]  /*a420*/  LDL.LU.64 R68, [R1+0x12c0] ;  /* 0x0012c00001447983 */ /* 0x000f680000300a00 */
[----:B--2---:R-:W-:Y:S04]  /*a430*/  LDGSTS.E [R10+0x12680], desc[UR8][R64.64], P6 ;  /* 0x12680000400a7fae */ /* 0x004fe8000b121848 */
[----:B------:R-:W2:Y:S04]  /*a440*/  LDL.LU.64 R66, [R1+0x12b8] ;  /* 0x0012b80001427983 */ /* 0x000ea80000300a00 */
[----:B------:R-:W-:Y:S04]  /*a450*/  LDGSTS.E [R10+0x12e00], desc[UR8][R62.64], P2 ;  /* 0x12e000003e0a7fae */ /* 0x000fe80009121848 */
        /* <DEDUP_REMOVED lines=21> */
[----:B------:R-:W2:Y:S04]  /*a5b0*/  LDL.LU.64 R42, [R1+0x1258] ;  /* 0x00125800012a7983 */ /* 0x000ea80000300a00 */
[----:B----4-:R-:W-:Y:S04]  /*a5c0*/  LDGSTS.E [R18+0x11780], desc[UR8][R242.64], P6 ;  /* 0x11780000f2127fae */ /* 0x010fe8000b121848 */
[----:B------:R-:W-:Y:S04]  /*a5d0*/  LDGSTS.E [R18+0x11f00], desc[UR8][R40.64], P2 ;  /* 0x11f0000028127fae */ /* 0x000fe80009121848 */
[----:B------:R-:W-:Y:S04]  /*a5e0*/  LDGSTS.E [R18+0x11f80], desc[UR8][R38.64], P6 ;  /* 0x11f8000026127fae */ /* 0x000fe8000b121848 */
[----:B------:R-:W4:Y:S04]  /*a5f0*/  LDL.LU.64 R242, [R1+0x18] ;  /* 0x0000180001f27983 */ /* 0x000f280000300a00 */
        /* <DEDUP_REMOVED lines=13> */
[----:B---3--:R1:W-:Y:S04]  /*a6d0*/  LDGSTS.E [R18+0x13f00], desc[UR8][R24.64], P2 ;  /* 0x13f0000018127fae */ /* 0x0083e80009121848 */
[----:B------:R-:W3:Y:S01]  /*a6e0*/  LDL.LU.64 R26, [R1+0x1218] ;  /* 0x00121800011a7983 */ /* 0x000ee20000300a00 */
[----:B-1----:R-:W-:-:S03]  /*a6f0*/  IMAD.WIDE R24, R2, 0x4, R14 ;  /* 0x0000000402187825 */ /* 0x002fc600078e020e */
[----:B------:R-:W2:Y:S01]  /*a700*/  LDL.LU.64 R14, [R1+0x10] ;  /* 0x00001000010e7983 */ /* 0x000ea20000300a00 */
[----:B------:R-:W-:Y:S01]  /*a710*/  ISETP.GE.U32.AND P2, PT, R0, 0x7fffff74, PT ;  /* 0x7fffff740000780c */ /* 0x000fe20003f46070 */
[----:B------:R-:W-:Y:S02]  /*a720*/  VIADD R0, R20, 0xffffffab ;  /* 0xffffffab14007836 */ /* 0x000fe40000000000 */
[C---:B------:R-:W-:Y:S01]  /*a730*/  IMAD.WIDE R20, R2.reuse, 0x4, R6 ;  /* 0x0000000402147825 */ /* 0x040fe200078e0206 */
[----:B------:R1:W-:Y:S04]  /*a740*/  STL.64 [R1+0x630], R24 ;  /* 0x0006301801007387 */ /* 0x0003e80000100a00 */
[----:B------:R-:W3:Y:S04]  /*a750*/  LDL.LU.64 R6, [R1] ;  /* 0x0000000001067983 */ /* 0x000ee80000300a00 */
[----:B-----5:R5:W-:Y:S04]  /*a760*/  LDGSTS.E [R18+0x13f80], desc[UR8][R22.64], P6 ;  /* 0x13f8000016127fae */ /* 0x020be8000b121848 */
[----:B------:R-:W0:Y:S01]  /*a770*/  LDGDEPBAR ;  /* 0x00000000000079af */ /* 0x000e220000000000 */
[----:B------:R-:W-:Y:S01]  /*a780*/  BAR.SYNC.DEFER_BLOCKING 0x0 ;  /* 0x0000000000007b1d */ /* 0x000fe20000010000 */
[----:B-----5:R-:W-:-:S04]  /*a790*/  IMAD.WIDE R22, R2, 0x4, R4 ;  /* 0x0000000402167825 */ /* 0x020fc800078e0204 */
[C---:B------:R-:W-:Y:S01]  /*a7a0*/  IMAD.WIDE R4, R2.reuse, 0x4, R12 ;  /* 0x0000000402047825 */ /* 0x040fe200078e020c */
[----:B------:R5:W-:Y:S04]  /*a7b0*/  STL.64 [R1+0x638], R22 ;  /* 0x0006381601007387 */ /* 0x000be80000100a00 */
[----:B------:R-:W3:Y:S04]  /*a7c0*/  LDL.LU.64 R12, [R1+0x8] ;  /* 0x00000800010c7983 */ /* 0x000ee80000300a00 */
[----:B------:R5:W-:Y:S04]  /*a7d0*/  STL.64 [R1+0x640], R20 ;  /* 0x0006401401007387 */ /* 0x000be80000100a00 */
[----:B------:R4:W-:Y:S04]  /*a7e0*/  STL.64 [R1+0x648], R4 ;  /* 0x0006480401007387 */ /* 0x0009e80000100a00 */
[----:B------:R-:W-:Y:S01]  /*a7f0*/  @!PT LDS RZ, [RZ] ;  /* 0x00000000fffff984 */ /* 0x000fe20000000800 */
[----:B------:R-:W-:Y:S01]  /*a800*/  @!PT LDS RZ, [RZ] ;  /* 0x00000000fffff984 */ /* 0x000fe20000000800 */
[----:B------:R-:W-:Y:S01]  /*a810*/  @!PT LDS RZ, [RZ] ;  /* 0x00000000fffff984 */ /* 0x000fe20000000800 */
[----:B------:R-:W-:Y:S04]  /*a820*/  LDGSTS.E [R3+0x8000], desc[UR8][R24.64], !P0 ;  /* 0x0800000018037fae */ /* 0x000fe8000c121848 */
[----:B------:R-:W-:Y:S04]  /*a830*/  LDGSTS.E [R3+0x8080], desc[UR8][R22.64], !P0 ;  /* 0x0808000016037fae */ /* 0x000fe8000c121848 */
[----:B------:R-:W-:Y:S04]  /*a840*/  LDGSTS.E [R3+0x8100], desc[UR8][R20.64], !P0 ;  /* 0x0810000014037fae */ /* 0x000fe8000c121848 */
[----:B-1----:R-:W3:Y:S04]  /*a850*/  LDL.LU.64 R24, [R1+0x1210] ;  /* 0x0012100001187983 */ /* 0x002ee80000300a00 */
[----:B-----5:R-:W5:Y:S04]  /*a860*/  LDL.LU.64 R22, [R1+0x1208] ;  /* 0x0012080001167983 */ /* 0x020f680000300a00 */
[----:B------:R-:W5:Y:S04]  /*a870*/  LDL.LU.64 R20, [R1+0x1200] ;  /* 0x0012000001147983 */ /* 0x000f680000300a00 */
[----:B------:R1:W-:Y:S01]  /*a880*/  LDGSTS.E [R3+0x8180], desc[UR8][R4.64], !P0 ;  /* 0x0818000004037fae */ /* 0x0003e2000c121848 */
[C---:B----4-:R-:W-:Y:S01]  /*a890*/  IMAD.WIDE R242, R2.reuse, 0x4, R242 ;  /* 0x0000000402f27825 */ /* 0x050fe200078e02f2 */
[----:B-1----:R-:W1:Y:S04]  /*a8a0*/  LDC R5, c[0x0][0x230] ;  /* 0x00008c00ff057b82 */ /* 0x002e680000000800 */
[----:B------:R4:W-:Y:S04]  /*a8b0*/  STL.64 [R1+0x480], R242 ;  /* 0x000480f201007387 */ /* 0x0009e80000100a00 */
[----:B------:R-:W-:Y:S01]  /*a8c0*/  LDGSTS.E [R3+0x8800], desc[UR8][R242.64], !P1 ;  /* 0x08800000f2037fae */ /* 0x000fe2000c921848 */
[C---:B--2---:R-:W-:Y:S01]  /*a8d0*/  IMAD.WIDE R14, R2.reuse, 0x4, R14 ;  /* 0x00000004020e7825 */ /* 0x044fe200078e020e */
[----:B------:R-:W-:Y:S01]  /*a8e0*/  ISETP.GE.U32.AND P6, PT, R19, 0x7fffff70, PT ;  /* 0x7fffff701300780c */ /* 0x000fe20003fc6070 */
[----:B------:R-:W2:Y:S03]  /*a8f0*/  LDC R4, c[0x0][0x230] ;  /* 0x00008c00ff047b82 */ /* 0x000ea60000000800 */
[----:B------:R-:W-:Y:S04]  /*a900*/  STL.64 [R1+0x490], R14 ;  /* 0x0004900e01007387 */ /* 0x000fe80000100a00 */
[----:B----4-:R-:W4:Y:S01]  /*a910*/  LDL.LU.64 R242, [R1+0x11f8] ;  /* 0x0011f80001f27983 */ /* 0x010f220000300a00 */
[----:B------:R-:W2:Y:S01]  /*a920*/  LDC R19, c[0x0][0x230] ;  /* 0x00008c00ff137b82 */ /* 0x000ea20000000800 */
[----:B---3--:R-:W-:-:S02]  /*a930*/  IMAD.WIDE R6, R2, 0x4, R6 ;  /* 0x0000000402067825 */ /* 0x008fc400078e0206 */
[----:B------:R-:W-:Y:S01]  /*a940*/  LDGSTS.E [R3+0x8880], desc[UR8][R14.64], !P1 ;  /* 0x088800000e037fae */ /* 0x000fe2000c921848 */
[----:B------:R-:W-:Y:S01]  /*a950*/  ISETP.GE.U32.AND P0, PT, R0, 0x7fffff6c, PT ;  /* 0x7fffff6c0000780c */ /* 0x000fe20003f06070 */
[----:B-1----:R-:W-:-:S03]  /*a960*/  VIADD R0, R5, 0xffffffa7 ;  /* 0xffffffa705007836 */ /* 0x002fc60000000000 */
[----:B------:R-:W1:Y:S01]  /*a970*/  LDC R5, c[0x0][0x230] ;  /* 0x00008c00ff057b82 */ /* 0x000e620000000800 */
[----:B------:R-:W-:-:S05]  /*a980*/  IMAD.WIDE R12, R2, 0x4, R12 ;  /* 0x00000004020c7825 */ /* 0x000fca00078e020c */
[----:B------:R5:W-:Y:S04]  /*a990*/  STL.64 [R1+0x4a0], R12 ;  /* 0x0004a00c01007387 */ /* 0x000be80000100a00 */
[----:B------:R5:W-:Y:S04]  /*a9a0*/  LDGSTS.E [R3+0x8900], desc[UR8][R12.64], !P1 ;  /* 0x089000000c037fae */ /* 0x000be8000c921848 */
[----:B------:R3:W-:Y:S04]  /*a9b0*/  STL.64 [R1+0x4b0], R6 ;  /* 0x0004b00601007387 */ /* 0x0007e80000100a00 */
[----:B------:R3:W-:Y:S01]  /*a9c0*/  LDGSTS.E [R3+0x8980], desc[UR8][R6.64], !P1 ;  /* 0x0898000006037fae */ /* 0x0007e2000c921848 */
[----:B------:R-:W-:-:S02]  /*a9d0*/  ISETP.GE.U32.AND P1, PT, R0, 0x7fffff68, PT ;  /* 0x7fffff680000780c */ /* 0x000fc40003f26070 */
[----:B--2---:R-:W-:Y:S02]  /*a9e0*/  IADD3 R0, R19, -0x5d, RZ ;  /* 0xffffffa313007810 */ /* 0x004fe40007ffe0ff */
[----:B------:R-:W2:Y:S01]  /*a9f0*/  LDC R19, c[0x0][0x230] ;  /* 0x00008c00ff137b82 */ /* 0x000ea20000000800 */
[----:B-----5:R-:W-:-:S04]  /*aa00*/  IMAD.WIDE R12, R2, 0x4, R22 ;  /* 0x00000004020c7825 */ /* 0x020fc800078e0216 */
[----:B------:R-:W-:-:S04]  /*aa10*/  IMAD.WIDE R14, R2, 0x4, R20 ;  /* 0x00000004020e7825 */ /* 0x000fc800078e0214 */
[----:B---3--:R-:W-:-:S04]  /*aa20*/  IMAD.WIDE R6, R2, 0x4, R24 ;  /* 0x0000000402067825 */ /* 0x008fc800078e0218 */
[----:B------:R-:W-:-:S04]  /*aa30*/  IMAD.WIDE R22, R2, 0x4, R26 ;  /* 0x0000000402167825 */ /* 0x000fc800078e021a */
[----:B------:R-:W-:-:S04]  /*aa40*/  IMAD.WIDE R20, R2, 0x4, R28 ;  /* 0x0000000402147825 */ /* 0x000fc800078e021c */
[----:B------:R-:W-:-:S04]  /*aa50*/  IMAD.WIDE R26, R2, 0x4, R108 ;  /* 0x00000004021a7825 */ /* 0x000fc800078e026c */
[----:B------:R-:W-:-:S04]  /*aa60*/  IMAD.WIDE R24, R2, 0x4, R110 ;  /* 0x0000000402187825 */ /* 0x000fc800078e026e */
[----:B----4-:R-:W-:-:S05]  /*aa70*/  IMAD.WIDE R242, R2, 0x4, R242 ;  /* 0x0000000402f27825 */ /* 0x010fca00078e02f2 */
[----:B------:R-:W-:Y:S04]  /*aa80*/  STL.64 [R1+0x4c0], R242 ;  /* 0x0004c0f201007387 */ /* 0x000fe80000100a00 */
[----:B------:R-:W-:Y:S04]  /*aa90*/  LDGSTS.E [R3+0x9000], desc[UR8][R242.64], !P3 ;  /* 0x09000000f2037fae */ /* 0x000fe8000d921848 */
[----:B------:R3:W-:Y:S04]  /*aaa0*/  STL.64 [R1+0x4d0], R14 ;  /* 0x0004d00e01007387 */ /* 0x0007e80000100a00 */
[----:B------:R3:W-:Y:S04]  /*aab0*/  LDGSTS.E [R3+0x9080], desc[UR8][R14.64], !P3 ;  /* 0x090800000e037fae */ /* 0x0007e8000d921848 */
[----:B------:R4:W-:Y:S04]  /*aac0*/  STL.64 [R1+0x4e0], R12 ;  /* 0x0004e00c01007387 */ /* 0x0009e80000100a00 */
[----:B------:R4:W-:Y:S01]  /*aad0*/  LDGSTS.E [R3+0x9100], desc[UR8][R12.64], !P3 ;  /* 0x091000000c037fae */ /* 0x0009e2000d921848 */
[----:B---3--:R-:W-:-:S03]  /*aae0*/  IMAD.WIDE R14, R2, 0x4, R30 ;  /* 0x00000004020e7825 */ /* 0x008fc600078e021e */
[----:B------:R3:W-:Y:S04]  /*aaf0*/  STL.64 [R1+0x4f0], R6 ;  /* 0x0004f00601007387 */ /* 0x0007e80000100a00 */
[----:B------:R3:W-:Y:S01]  /*ab00*/  LDGSTS.E [R3+0x9180], desc[UR8][R6.64], !P3 ;  /* 0x0918000006037fae */ /* 0x0007e2000d921848 */
[----:B----4-:R-:W-:-:S03]  /*ab10*/  IMAD.WIDE R12, R2, 0x4, R32 ;  /* 0x00000004020c7825 */ /* 0x010fc600078e0220 */
[----:B------:R4:W-:Y:S04]  /*ab20*/  STL.64 [R1+0x500], R22 ;  /* 0x0005001601007387 */ /* 0x0009e80000100a00 */
[----:B------:R4:W-:Y:S01]  /*ab30*/  LDGSTS.E [R3+0x9800], desc[UR8][R22.64], !P2 ;  /* 0x0980000016037fae */ /* 0x0009e2000d121848 */
[----:B------:R-:W-:Y:S01]  /*ab40*/  ISETP.GE.U32.AND P3, PT, R0, 0x7fffff64, PT ;  /* 0x7fffff640000780c */ /* 0x000fe20003f66070 */
[----:B---3--:R-:W3:Y:S02]  /*ab50*/  LDC R7, c[0x0][0x230] ;  /* 0x00008c00ff077b82 */ /* 0x008ee40000000800 */
[----:B------:R5:W-:Y:S04]  /*ab60*/  STL.64 [R1+0x510], R20 ;  /* 0x0005101401007387 */ /* 0x000be80000100a00 */
[----:B------:R5:W-:Y:S01]  /*ab70*/  LDGSTS.E [R3+0x9880], desc[UR8][R20.64], !P2 ;  /* 0x0988000014037fae */ /* 0x000be2000d121848 */
[----:B----4-:R-:W-:-:S03]  /*ab80*/  IMAD.WIDE R22, R2, 0x4, R34 ;  /* 0x0000000402167825 */ /* 0x010fc600078e0222 */
[----:B------:R4:W-:Y:S01]  /*ab90*/  STL.64 [R1+0x520], R14 ;  /* 0x0005200e01007387 */ /* 0x0009e20000100a00 */
[----:B------:R-:W2:Y:S03]  /*aba0*/  LDC R6, c[0x0][0x230] ;  /* 0x00008c00ff067b82 */ /* 0x000ea60000000800 */
[----:B------:R4:W-:Y:S01]  /*abb0*/  LDGSTS.E [R3+0x9900], desc[UR8][R14.64], !P2 ;  /* 0x099000000e037fae */ /* 0x0009e2000d121848 */
[----:B------:R-:W-:Y:S02]  /*abc0*/  VIADD R0, R4, 0xffffff9f ;  /* 0xffffff9f04007836 */ /* 0x000fe40000000000 */
[C---:B-----5:R-:W-:Y:S01]  /*abd0*/  IMAD.WIDE R20, R2.reuse, 0x4, R36 ;  /* 0x0000000402147825 */ /* 0x060fe200078e0224 */
[----:B------:R5:W-:Y:S01]  /*abe0*/  STL.64 [R1+0x530], R12 ;  /* 0x0005300c01007387 */ /* 0x000be20000100a00 */
[----:B------:R-:W2:Y:S03]  /*abf0*/  LDC R4, c[0x0][0x230] ;  /* 0x00008c00ff047b82 */ /* 0x000ea60000000800 */
[----:B------:R5:W-:Y:S01]  /*ac00*/  LDGSTS.E [R3+0x9980], desc[UR8][R12.64], !P2 ;  /* 0x099800000c037fae */ /* 0x000be2000d121848 */
[----:B----4-:R-:W-:-:S03]  /*ac10*/  IMAD.WIDE R14, R2, 0x4, R38 ;  /* 0x00000004020e7825 */ /* 0x010fc600078e0226 */
[----:B------:R4:W-:Y:S04]  /*ac20*/  STL.64 [R1+0x540], R22 ;  /* 0x0005401601007387 */ /* 0x0009e80000100a00 */
[----:B------:R4:W-:Y:S01]  /*ac30*/  LDGSTS.E [R3+0xa000], desc[UR8][R22.64], !P6 ;  /* 0x0a00000016037fae */ /* 0x0009e2000f121848 */
[----:B-----5:R-:W-:-:S03]  /*ac40*/  IMAD.WIDE R12, R2, 0x4, R40 ;  /* 0x00000004020c7825 */ /* 0x020fc600078e0228 */
[----:B------:R5:W-:Y:S04]  /*ac50*/  STL.64 [R1+0x550], R20 ;  /* 0x0005501401007387 */ /* 0x000be80000100a00 */
        /* <DEDUP_REMOVED lines=14> */
[----:B------:R4:W-:Y:S01]  /*ad40*/  STL.64 [R1+0x5b8], R14 ;  /* 0x0005b80e01007387 */ /* 0x0009e20000100a00 */
[----:B------:R-:W-:-:S03]  /*ad50*/  ISETP.GE.U32.AND P2, PT, R0, 0x7fffff60, PT ;  /* 0x7fffff600000780c */ /* 0x000fc60003f46070 */
[----:B------:R4:W-:Y:S01]  /*ad60*/  LDGSTS.E [R3+0xa900], desc[UR8][R14.64], !P0 ;  /* 0x0a9000000e037fae */ /* 0x0009e2000c121848 */
[----:B-----5:R-:W-:-:S03]  /*ad70*/  IMAD.WIDE R20, R2, 0x4, R52 ;  /* 0x0000000402147825 */ /* 0x020fc600078e0234 */
[----:B------:R5:W-:Y:S04]  /*ad80*/  STL.64 [R1+0x5c8], R12 ;  /* 0x0005c80c01007387 */ /* 0x000be80000100a00 */
[----:B------:R5:W-:Y:S01]  /*ad90*/  LDGSTS.E [R3+0xa980], desc[UR8][R12.64], !P0 ;  /* 0x0a9800000c037fae */ /* 0x000be2000c121848 */
[----:B----4-:R-:W-:-:S03]  /*ada0*/  IMAD.WIDE R14, R2, 0x4, R54 ;  /* 0x00000004020e7825 */ /* 0x010fc600078e0236 */
[----:B------:R4:W-:Y:S01]  /*adb0*/  STL.64 [R1+0x5d8], R22 ;  /* 0x0005d81601007387 */ /* 0x0009e20000100a00 */
[----:B-1----:R-:W-:-:S03]  /*adc0*/  VIADD R0, R5, 0xffffff9b ;  /* 0xffffff9b05007836 */ /* 0x002fc60000000000 */
[----:B------:R4:W-:Y:S01]  /*add0*/  LDGSTS.E [R3+0xb000], desc[UR8][R22.64], !P1 ;  /* 0x0b00000016037fae */ /* 0x0009e2000c921848 */
[----:B------:R-:W1:Y:S01]  /*ade0*/  LDC R5, c[0x0][0x230] ;  /* 0x00008c00ff057b82 */ /* 0x000e620000000800 */
[C---:B-----5:R-:W-:Y:S02]  /*adf0*/  IMAD.WIDE R12, R2.reuse, 0x4, R56 ;  /* 0x00000004020c7825 */ /* 0x060fe400078e0238 */
        /* <DEDUP_REMOVED lines=11> */
[----:B---3--:R-:W-:Y:S02]  /*aeb0*/  IADD3 R0, R7, -0x69, RZ ;  /* 0xffffff9707007810 */ /* 0x008fe40007ffe0ff */
[----:B------:R-:W3:Y:S01]  /*aec0*/  LDC R7, c[0x0][0x230] ;  /* 0x00008c00ff077b82 */ /* 0x000ee20000000800 */
        /* <DEDUP_REMOVED lines=13> */
[----:B--2---:R-:W-:-:S03]  /*afa0*/  VIADD R0, R4, 0xffffff93 ;  /* 0xffffff9304007836 */ /* 0x004fc60000000000 */
[----:B------:R4:W-:Y:S01]  /*afb0*/  LDGSTS.E [R3+0xc000], desc[UR8][R22.64], !P2 ;  /* 0x0c00000016037fae */ /* 0x0009e2000d121848 */
[----:B------:R-:W2:Y:S01]  /*afc0*/  LDC R4, c[0x0][0x230] ;  /* 0x00008c00ff047b82 */ /* 0x000ea20000000800 */
        /* <DEDUP_REMOVED lines=12> */
[----:B------:R-:W-:-:S03]  /*b090*/  VIADD R0, R6, 0xffffff8f ;  /* 0xffffff8f06007836 */ /* 0x000fc60000000000 */
        /* <DEDUP_REMOVED lines=26> */
[----:B---3--:R-:W-:Y:S01]  /*b240*/  IADD3 R0, R7, -0x75, RZ ;  /* 0xffffff8b07007810 */ /* 0x008fe20007ffe0ff */
[C---:B------:R-:W-:Y:S02]  /*b250*/  IMAD.WIDE R28, R2.reuse, 0x4, R114 ;  /* 0x00000004021c7825 */ /* 0x040fe400078e0272 */
[----:B------:R4:W-:Y:S01]  /*b260*/  LDGSTS.E [R3+0xd800], desc[UR8][R22.64], !P1 ;  /* 0x0d80000016037fae */ /* 0x0009e2000c921848 */
[----:B------:R-:W3:Y:S01]  /*b270*/  LDC R7, c[0x0][0x230] ;  /* 0x00008c00ff077b82 */ /* 0x000ee20000000800 */
[C---:B-----5:R-:W-:Y:S02]  /*b280*/  IMAD.WIDE R12, R2.reuse, 0x4, R96 ;  /* 0x00000004020c7825 */ /* 0x060fe400078e0260 */
        /* <DEDUP_REMOVED lines=13> */
[----:B------:R-:W-:Y:S04]  /*b360*/  STL.64 [R1+0x9f0], R20 ;  /* 0x0009f01401007387 */ /* 0x000fe80000100a00 */
[----:B------:R-:W-:Y:S04]  /*b370*/  LDGSTS.E [R3+0xe080], desc[UR8][R20.64], !P3 ;  /* 0x0e08000014037fae */ /* 0x000fe8000d921848 */
[----:B------:R-:W-:Y:S04]  /*b380*/  STL.64 [R1+0xa00], R14 ;  /* 0x000a000e01007387 */ /* 0x000fe80000100a00 */
[----:B------:R-:W-:Y:S04]  /*b390*/  LDGSTS.E [R3+0xe100], desc[UR8][R14.64], !P3 ;  /* 0x0e1000000e037fae */ /* 0x000fe8000d921848 */
[----:B------:R5:W-:Y:S04]  /*b3a0*/  STL.64 [R1+0xa10], R12 ;  /* 0x000a100c01007387 */ /* 0x000be80000100a00 */
[----:B------:R5:W-:Y:S01]  /*b3b0*/  LDGSTS.E [R3+0xe180], desc[UR8][R12.64], !P3 ;  /* 0x0e1800000c037fae */ /* 0x000be2000d921848 */
[----:B----4-:R-:W-:-:S04]  /*b3c0*/  IMAD.WIDE R22, R2, 0x4, R112 ;  /* 0x0000000402167825 */ /* 0x010fc800078e0270 */
[----:B-----5:R-:W-:-:S05]  /*b3d0*/  IMAD.WIDE R12, R2, 0x4, R106 ;  /* 0x00000004020c7825 */ /* 0x020fca00078e026a */
[----:B------:R4:W-:Y:S04]  /*b3e0*/  STL.64 [R1+0xae0], R12 ;  /* 0x000ae00c01007387 */ /* 0x0009e80000100a00 */
[----:B------:R5:W-:Y:S04]  /*b3f0*/  STL.64 [R1+0xaf0], R26 ;  /* 0x000af01a01007387 */ /* 0x000be80000100a00 */
[----:B------:R3:W-:Y:S04]  /*b400*/  STL.64 [R1+0xb00], R24 ;  /* 0x000b001801007387 */ /* 0x0007e80000100a00 */
[----:B------:R-:W3:Y:S04]  /*b410*/  LDL.LU.64 R20, [R1+0x40] ;  /* 0x0000400001147983 */ /* 0x000ee80000300a00 */
[----:B------:R3:W-:Y:S04]  /*b420*/  STL.64 [R1+0xb10], R22 ;  /* 0x000b101601007387 */ /* 0x0007e80000100a00 */
[----:B------:R-:W-:Y:S04]  /*b430*/  LDGSTS.E [R3+0xe800], desc[UR8][R12.64], !P2 ;  /* 0x0e8000000c037fae */ /* 0x000fe8000d121848 */
[----:B------:R-:W3:Y:S01]  /*b440*/  LDL.LU.64 R242, [R1+0x38] ;  /* 0x0000380001f27983 */ /* 0x000ee20000300a00 */
[----:B-1----:R-:W-:-:S02]  /*b450*/  VIADD R0, R5, 0xffffff87 ;  /* 0xffffff8705007836 */ /* 0x002fc40000000000 */
[----:B------:R-:W1:Y:S01]  /*b460*/  LDC R5, c[0x0][0x230] ;  /* 0x00008c00ff057b82 */ /* 0x000e620000000800 */
[----:B------:R5:W-:Y:S04]  /*b470*/  LDGSTS.E [R3+0xe880], desc[UR8][R26.64], !P2 ;  /* 0x0e8800001a037fae */ /* 0x000be8000d121848 */
[----:B----4-:R-:W4:Y:S04]  /*b480*/  LDL.LU.64 R12, [R1+0x30] ;  /* 0x00003000010c7983 */ /* 0x010f280000300a00 */
[----:B------:R-:W4:Y:S01]  /*b490*/  LDL.LU.64 R14, [R1+0x28] ;  /* 0x00002800010e7983 */ /* 0x000f220000300a00 */
[----:B------:R-:W-:Y:S01]  /*b4a0*/  ISETP.GE.U32.AND P6, PT, R0, 0x7fffff48, PT ;  /* 0x7fffff480000780c */ /* 0x000fe20003fc6070 */
[----:B--2---:R-:W-:-:S02]  /*b4b0*/  VIADD R0, R4, 0xffffff83 ;  /* 0xffffff8304007836 */ /* 0x004fc40000000000 */
[----:B------:R-:W2:Y:S01]  /*b4c0*/  LDC R4, c[0x0][0x230] ;  /* 0x00008c00ff047b82 */ /* 0x000ea20000000800 */
[----:B------:R3:W-:Y:S02]  /*b4d0*/  LDGSTS.E [R3+0xe900], desc[UR8][R24.64], !P2 ;  /* 0x0e90000018037fae */ /* 0x0007e4000d121848 */
[----:B------:R-:W-:Y:S02]  /*b4e0*/  ISETP.GE.U32.AND P0, PT, R0, 0x7fffff44, PT ;  /* 0x7fffff440000780c */ /* 0x000fe40003f06070 */
[----:B------:R-:W-:Y:S01]  /*b4f0*/  IADD3 R0, R6, -0x42, RZ ;  /* 0xffffffbe06007810 */ /* 0x000fe20007ffe0ff */
[----:B-----5:R-:W-:Y:S01]  /*b500*/  IMAD.WIDE R26, R2, 0x4, R116 ;  /* 0x00000004021a7825 */ /* 0x020fe200078e0274 */
[----:B------:R5:W-:Y:S01]  /*b510*/  LDGSTS.E [R3+0xe980], desc[UR8][R22.64], !P2 ;  /* 0x0e98000016037fae */ /* 0x000be2000d121848 */
[----:B------:R-:W2:Y:S01]  /*b520*/  LDC R6, c[0x0][0x230] ;  /* 0x00008c00ff067b82 */ /* 0x000ea20000000800 */
[----:B------:R-:W-:Y:S01]  /*b530*/  ISETP.GE.U32.AND P1, PT, R0, 0x7fffff7f, PT ;  /* 0x7fffff7f0000780c */ /* 0x000fe20003f26070 */
[----:B-1----:R-:W-:Y:S01]  /*b540*/  VIADD R0, R5, 0xffffffba ;  /* 0xffffffba05007836 */ /* 0x002fe20000000000 */
[----:B------:R1:W-:Y:S05]  /*b550*/  STL.64 [R1+0xbb0], R28 ;  /* 0x000bb01c01007387 */ /* 0x0003ea0000100a00 */
[----:B------:R-:W1:Y:S01]  /*b560*/  LDC R5, c[0x0][0x230] ;  /* 0x00008c00ff057b82 */ /* 0x000e620000000800 */
[----:B------:R-:W-:Y:S01]  /*b570*/  ISETP.GE.U32.AND P3, PT, R0, 0x7fffff7b, PT ;  /* 0x7fffff7b0000780c */ /* 0x000fe20003f66070 */
[C---:B---3--:R-:W-:Y:S01]  /*b580*/  IMAD.WIDE R24, R2.reuse, 0x4, R118 ;  /* 0x0000000402187825 */ /* 0x048fe200078e0276 */
[----:B------:R1:W-:Y:S03]  /*b590*/  LDGSTS.E [R3+0xf000], desc[UR8][R28.64], !P6 ;  /* 0x0f0000001c037fae */ /* 0x0003e6000f121848 */
[----:B-----5:R-:W-:Y:S01]  /*b5a0*/  IMAD.WIDE R22, R2, 0x4, R120 ;  /* 0x0000000402167825 */ /* 0x020fe200078e0278 */
[----:B------:R3:W-:Y:S03]  /*b5b0*/  STL.64 [R1+0xbb8], R26 ;  /* 0x000bb81a01007387 */ /* 0x0007e60000100a00 */
[----:B--2---:R-:W-:Y:S01]  /*b5c0*/  VIADD R0, R4, 0xffffffb6 ;  /* 0xffffffb604007836 */ /* 0x004fe20000000000 */
[----:B------:R3:W-:Y:S01]  /*b5d0*/  LDGSTS.E [R3+0xf080], desc[UR8][R26.64], !P6 ;  /* 0x0f0800001a037fae */ /* 0x0007e2000f121848 */
[----:B------:R-:W2:Y:S03]  /*b5e0*/  LDC R4, c[0x0][0x230] ;  /* 0x00008c00ff047b82 */ /* 0x000ea60000000800 */
[----:B------:R-:W-:Y:S01]  /*b5f0*/  ISETP.GE.U32.AND P2, PT, R0, 0x7fffff77, PT ;  /* 0x7fffff770000780c */ /* 0x000fe20003f46070 */
[----:B-1----:R-:W-:Y:S01]  /*b600*/  IMAD.WIDE R28, R2, 0x4, R122 ;  /* 0x00000004021c7825 */ /* 0x002fe200078e027a */
[----:B------:R-:W-:Y:S01]  /*b610*/  IADD3 R0, R6, -0x4e, RZ ;  /* 0xffffffb206007810 */ /* 0x000fe20007ffe0ff */
[----:B------:R1:W-:Y:S02]  /*b620*/  STL.64 [R1+0xbc8], R24 ;  /* 0x000bc81801007387 */ /* 0x0003e40000100a00 */
[----:B------:R-:W5:Y:S02]  /*b630*/  LDC R6, c[0x0][0x230] ;  /* 0x00008c00ff067b82 */ /* 0x000f640000000800 */
[----:B------:R1:W-:Y:S01]  /*b640*/  LDGSTS.E [R3+0xf100], desc[UR8][R24.64], !P6 ;  /* 0x0f10000018037fae */ /* 0x0003e2000f121848 */
[----:B---3--:R-:W-:-:S03]  /*b650*/  IMAD.WIDE R26, R2, 0x4, R124 ;  /* 0x00000004021a7825 */ /* 0x008fc600078e027c */
[----:B------:R3:W-:Y:S04]  /*b660*/  STL.64 [R1+0xbd0], R22 ;  /* 0x000bd01601007387 */ /* 0x0007e80000100a00 */
[----:B------:R3:W-:Y:S01]  /*b670*/  LDGSTS.E [R3+0xf180], desc[UR8][R22.64], !P6 ;  /* 0x0f18000016037fae */ /* 0x0007e2000f121848 */
[----:B------:R-:W-:Y:S01]  /*b680*/  ISETP.GE.U32.AND P6, PT, R0, 0x7fffff73, PT ;  /* 0x7fffff730000780c */ /* 0x000fe20003fc6070 */
[----:B------:R-:W-:Y:S02]  /*b690*/  VIADD R0, R5, 0xffffffae ;  /* 0xffffffae05007836 */ /* 0x000fe40000000000 */
[C---:B-1----:R-:W-:Y:S01]  /*b6a0*/  IMAD.WIDE R24, R2.reuse, 0x4, R126 ;  /* 0x0000000402187825 */ /* 0x042fe200078e027e */
[----:B------:R-:W-:Y:S01]  /*b6b0*/  LDGSTS.E [R3+0xf800], desc[UR8][R28.64], !P0 ;  /* 0x0f8000001c037fae */ /* 0x000fe2000c121848 */
[----:B------:R-:W1:Y:S03]  /*b6c0*/  LDC R5, c[0x0][0x230] ;  /* 0x00008c00ff057b82 */ /* 0x000e660000000800 */
[----:B------:R-:W-:Y:S01]  /*b6d0*/  LDGSTS.E [R3+0xf880], desc[UR8][R26.64], !P0 ;  /* 0x0f8800001a037fae */ /* 0x000fe2000c121848 */
[----:B---3--:R-:W-:-:S03]  /*b6e0*/  IMAD.WIDE R22, R2, 0x4, R128 ;  /* 0x0000000402167825 */ /* 0x008fc600078e0280 */
[----:B------:R-:W-:Y:S04]  /*b6f0*/  LDGSTS.E [R3+0xf900], desc[UR8][R24.64], !P0 ;  /* 0x0f90000018037fae */ /* 0x000fe8000c121848 */
[----:B------:R3:W-:Y:S01]  /*b700*/  LDGSTS.E [R3+0xf980], desc[UR8][R22.64], !P0 ;  /* 0x0f98000016037fae */ /* 0x0007e2000c121848 */
[----:B------:R-:W-:Y:S01]  /*b710*/  ISETP.GE.U32.AND P0, PT, R0, 0x7fffff6f, PT ;  /* 0x7fffff6f0000780c */ /* 0x000fe20003f06070 */
[----:B--2---:R-:W-:Y:S02]  /*b720*/  VIADD R0, R4, 0xffffffaa ;  /* 0xffffffaa04007836 */ /* 0x004fe40000000000 */
[----:B------:R-:W-:Y:S01]  /*b730*/  STL.64 [R1+0xc38], R28 ;  /* 0x000c381c01007387 */ /* 0x000fe20000100a00 */
[----:B------:R-:W2:Y:S03]  /*b740*/  LDC R4, c[0x0][0x230] ;  /* 0x00008c00ff047b82 */ /* 0x000ea60000000800 */
[----:B------:R-:W-:Y:S04]  /*b750*/  STL.64 [R1+0xc40], R26 ;  /* 0x000c401a01007387 */ /* 0x000fe80000100a00 */
[----:B------:R-:W-:Y:S04]  /*b760*/  STL.64 [R1+0xc48], R24 ;  /* 0x000c481801007387 */ /* 0x000fe80000100a00 */
[----:B------:R3:W-:Y:S02]  /*b770*/  STL.64 [R1+0xc50], R22 ;  /* 0x000c501601007387 */ /* 0x0007e40000100a00 */
[----:B---3--:R-:W-:-:S05]  /*b780*/  IMAD.WIDE R22, R2, 0x4, R250 ;  /* 0x0000000402167825 */ /* 0x008fca00078e02fa */
[----:B------:R3:W-:Y:S01]  /*b790*/  STL.64 [R1], R22 ;  /* 0x0000001601007387 */ /* 0x0007e20000100a00 */
[----:B------:R-:W-:-:S04]  /*b7a0*/  IMAD.WIDE R128, R2, 0x4, R20 ;  /* 0x0000000402807825 */ /* 0x000fc800078e0214 */
[C---:B------:R-:W-:Y:S01]  /*b7b0*/  IMAD.WIDE R20, R2.reuse, 0x4, R248 ;  /* 0x0000000402147825 */ /* 0x040fe200078e02f8 */
[----:B------:R-:W-:Y:S03]  /*b7c0*/  LDGSTS.E [R8+0x8200], desc[UR8][R128.64], !P1 ;  /* 0x0820000080087fae */ /* 0x000fe6000c921848 */
[----:B------:R-:W-:-:S04]  /*b7d0*/  IMAD.WIDE R126, R2, 0x4, R242 ;  /* 0x00000004027e7825 */ /* 0x000fc800078e02f2 */
[C---:B----4-:R-:W-:Y:S01]  /*b7e0*/  IMAD.WIDE R124, R2.reuse, 0x4, R12 ;  /* 0x00000004027c7825 */ /* 0x050fe200078e020c */
[----:B------:R-:W-:Y:S03]  /*b7f0*/  LDGSTS.E [R8+0x8280], desc[UR8][R126.64], !P1 ;  /* 0x082800007e087fae */ /* 0x000fe6000c921848 */
[C---:B------:R-:W-:Y:S01]  /*b800*/  IMAD.WIDE R122, R2.reuse, 0x4, R14 ;  /* 0x00000004027a7825 */ /* 0x040fe200078e020e */
[----:B------:R-:W-:Y:S03]  /*b810*/  LDGSTS.E [R8+0x8300], desc[UR8][R124.64], !P1 ;  /* 0x083000007c087fae */ /* 0x000fe6000c921848 */
[C---:B------:R-:W-:Y:S01]  /*b820*/  IMAD.WIDE R14, R2.reuse, 0x4, R246 ;  /* 0x00000004020e7825 */ /* 0x040fe200078e02f6 */
[----:B------:R-:W-:Y:S03]  /*b830*/  LDGSTS.E [R8+0x8380], desc[UR8][R122.64], !P1 ;  /* 0x083800007a087fae */ /* 0x000fe6000c921848 */
[C---:B------:R-:W-:Y:S01]  /*b840*/  IMAD.WIDE R12, R2.reuse, 0x4, R244 ;  /* 0x00000004020c7825 */ /* 0x040fe200078e02f4 */
[----:B------:R3:W-:Y:S04]  /*b850*/  LDGSTS.E [R8+0x8a00], desc[UR8][R22.64], !P3 ;  /* 0x08a0000016087fae */ /* 0x0007e8000d921848 */
[----:B------:R4:W-:Y:S04]  /*b860*/  STL.64 [R1+0x8], R20 ;  /* 0x0000081401007387 */ /* 0x0009e80000100a00 */
[----:B------:R4:W-:Y:S01]  /*b870*/  LDGSTS.E [R8+0x8a80], desc[UR8][R20.64], !P3 ;  /* 0x08a8000014087fae */ /* 0x0009e2000d921848 */
[----:B---3--:R-:W-:-:S03]  /*b880*/  IMAD.WIDE R22, R2, 0x4, R130 ;  /* 0x0000000402167825 */ /* 0x008fc600078e0282 */
[----:B------:R3:W-:Y:S01]  /*b890*/  STL.64 [R1+0x10], R14 ;  /* 0x0000100e01007387 */ /* 0x0007e20000100a00 */
[----:B------:R-:W-:-:S03]  /*b8a0*/  ISETP.GE.U32.AND P1, PT, R0, 0x7fffff6b, PT ;  /* 0x7fffff6b0000780c */ /* 0x000fc60003f26070 */
[----:B------:R3:W-:Y:S01]  /*b8b0*/  LDGSTS.E [R8+0x8b00], desc[UR8][R14.64], !P3 ;  /* 0x08b000000e087fae */ /* 0x0007e2000d921848 */
[----:B----4-:R-:W-:-:S03]  /*b8c0*/  IMAD.WIDE R20, R2, 0x4, R132 ;  /* 0x0000000402147825 */ /* 0x010fc600078e0284 */
[----:B------:R4:W-:Y:S01]  /*b8d0*/  STL.64 [R1+0x18], R12 ;  /* 0x0000180c01007387 */ /* 0x0009e20000100a00 */
[----:B-----5:R-:W-:Y:S02]  /*b8e0*/  IADD3 R0, R6, -0x5a, RZ ;  /* 0xffffffa606007810 */ /* 0x020fe40007ffe0ff */
[----:B------:R-:W5:Y:S01]  /*b8f0*/  LDC R6, c[0x0][0x230] ;  /* 0x00008c00ff067b82 */ /* 0x000f620000000800 */
[----:B------:R4:W-:Y:S01]  /*b900*/  LDGSTS.E [R8+0x8b80], desc[UR8][R12.64], !P3 ;  /* 0x08b800000c087fae */ /* 0x0009e2000d921848 */
[----:B---3--:R-:W-:-:S03]  /*b910*/  IMAD.WIDE R14, R2, 0x4, R134 ;  /* 0x00000004020e7825 */ /* 0x008fc600078e0286 */
[----:B------:R3:W-:Y:S04]  /*b920*/  STL.64 [R1+0x28], R22 ;  /* 0x0000281601007387 */ /* 0x0007e80000100a00 */
[----:B------:R3:W-:Y:S01]  /*b930*/  LDGSTS.E [R8+0x9200], desc[UR8][R22.64], !P2 ;  /* 0x0920000016087fae */ /* 0x0007e2000d121848 */
[----:B----4-:R-:W-:-:S03]  /*b940*/  IMAD.WIDE R12, R2, 0x4, R136 ;  /* 0x00000004020c7825 */ /* 0x010fc600078e0288 */
[----:B------:R4:W-:Y:S01]  /*b950*/  STL.64 [R1+0x40], R20 ;  /* 0x0000401401007387 */ /* 0x0009e20000100a00 */
[----:B------:R-:W-:-:S03]  /*b960*/  ISETP.GE.U32.AND P3, PT, R0, 0x7fffff67, PT ;  /* 0x7fffff670000780c */ /* 0x000fc60003f66070 */
[----:B------:R4:W-:Y:S01]  /*b970*/  LDGSTS.E [R8+0x9280], desc[UR8][R20.64], !P2 ;  /* 0x0928000014087fae */ /* 0x0009e2000d121848 */
[----:B---3--:R-:W-:-:S03]  /*b980*/  IMAD.WIDE R22, R2, 0x4, R138 ;  /* 0x0000000402167825 */ /* 0x008fc600078e028a */
[----:B------:R3:W-:Y:S04]  /*b990*/  STL.64 [R1+0x468], R14 ;  /* 0x0004680e01007387 */ /* 0x0007e80000100a00 */
[----:B------:R3:W-:Y:S01]  /*b9a0*/  LDGSTS.E [R8+0x9300], desc[UR8][R14.64], !P2 ;  /* 0x093000000e087fae */ /* 0x0007e2000d121848 */
[----:B----4-:R-:W-:-:S03]  /*b9b0*/  IMAD.WIDE R20, R2, 0x4, R140 ;  /* 0x0000000402147825 */ /* 0x010fc600078e028c */
[----:B------:R4:W-:Y:S04]  /*b9c0*/  STL.64 [R1+0x470], R12 ;  /* 0x0004700c01007387 */ /* 0x0009e80000100a00 */
[----:B------:R4:W-:Y:S01]  /*b9d0*/  LDGSTS.E [R8+0x9380], desc[UR8][R12.64], !P2 ;  /* 0x093800000c087fae */ /* 0x0009e2000d121848 */
[----:B-1----:R-:W-:Y:S02]  /*b9e0*/  VIADD R0, R5, 0xffffffa2 ;  /* 0xffffffa205007836 */ /* 0x002fe40000000000 */
[----:B------:R-:W1:Y:S01]  /*b9f0*/  LDC R5, c[0x0][0x230] ;  /* 0x00008c00ff057b82 */ /* 0x000e620000000800 */
[C---:B---3--:R-:W-:Y:S01]  /*ba00*/  IMAD.WIDE R14, R2.reuse, 0x4, R142 ;  /* 0x00000004020e7825 */ /* 0x048fe200078e028e */
        /* <DEDUP_REMOVED lines=12> */
[----:B--2---:R-:W-:Y:S02]  /*bad0*/  VIADD R0, R4, 0xffffff9e ;  /* 0xffffff9e04007836 */ /* 0x004fe40000000000 */
[----:B------:R-:W2:Y:S01]  /*bae0*/  LDC R4, c[0x0][0x230] ;  /* 0x00008c00ff047b82 */ /* 0x000ea20000000800 */
[C---:B---3--:R-:W-:Y:S01]  /*baf0*/  IMAD.WIDE R14, R2.reuse, 0x4, R150 ;  /* 0x00000004020e7825 */ /* 0x048fe200078e0296 */
[----:B------:R3:W-:Y:S04]  /*bb00*/  STL.64 [R1+0x4b8], R22 ;  /* 0x0004b81601007387 */ /* 0x0007e80000100a00 */
[----:B------:R3:W-:Y:S01]  /*bb10*/  LDGSTS.E [R8+0xa200], desc[UR8][R22.64], !P0 ;  /* 0x0a20000016087fae */ /* 0x0007e2000c121848 */
[----:B----4-:R-:W-:-:S03]  /*bb20*/  IMAD.WIDE R12, R2, 0x4, R152 ;  /* 0x00000004020c7825 */ /* 0x010fc600078e0298 */
        /* <DEDUP_REMOVED lines=15> */
[----:B------:R3:W-:Y:S01]  /*bc20*/  STL.64 [R1+0x518], R14 ;  /* 0x0005180e01007387 */ /* 0x0007e20000100a00 */
[----:B------:R-:W-:-:S03]  /*bc30*/  ISETP.GE.U32.AND P6, PT, R0, 0x7fffff5f, PT ;  /* 0x7fffff5f0000780c */ /* 0x000fc60003fc6070 */
[----:B------:R3:W-:Y:S01]  /*bc40*/  LDGSTS.E [R8+0xab00], desc[UR8][R14.64], !P1 ;  /* 0x0ab000000e087fae */ /* 0x0007e2000c921848 */
[----:B----4-:R-:W-:-:S03]  /*bc50*/  IMAD.WIDE R20, R2, 0x4, R164 ;  /* 0x0000000402147825 */ /* 0x010fc600078e02a4 */
[----:B------:R4:W-:Y:S04]  /*bc60*/  STL.64 [R1+0x528], R12 ;  /* 0x0005280c01007387 */ /* 0x0009e80000100a00 */
[----:B------:R4:W-:Y:S01]  /*bc70*/  LDGSTS.E [R8+0xab80], desc[UR8][R12.64], !P1 ;  /* 0x0ab800000c087fae */ /* 0x0009e2000c921848 */
[----:B---3--:R-:W-:-:S03]  /*bc80*/  IMAD.WIDE R14, R2, 0x4, R166 ;  /* 0x00000004020e7825 */ /* 0x008fc600078e02a6 */
[----:B------:R3:W-:Y:S01]  /*bc90*/  STL.64 [R1+0x538], R22 ;  /* 0x0005381601007387 */ /* 0x0007e20000100a00 */
[----:B-----5:R-:W-:Y:S02]  /*bca0*/  IADD3 R0, R6, -0x66, RZ ;  /* 0xffffff9a06007810 */ /* 0x020fe40007ffe0ff */
[----:B------:R-:W5:Y:S01]  /*bcb0*/  LDC R6, c[0x0][0x230] ;  /* 0x00008c00ff067b82 */ /* 0x000f620000000800 */
        /* <DEDUP_REMOVED lines=43> */
[----:B------:R-:W-:Y:S01]  /*bf70*/  IADD3 R0, R7, -0x72, RZ ;  /* 0xffffff8e07007810 */ /* 0x000fe20007ffe0ff */
[C---:B------:R-:W-:Y:S02]  /*bf80*/  IMAD.WIDE R26, R2.reuse, 0x4, R226 ;  /* 0x00000004021a7825 */ /* 0x040fe400078e02e2 */
[----:B------:R3:W-:Y:S01]  /*bf90*/  LDGSTS.E [R8+0xca00], desc[UR8][R22.64], !P0 ;  /* 0x0ca0000016087fae */ /* 0x0007e2000c121848 */
[----:B------:R-:W2:Y:S01]  /*bfa0*/  LDC R7, c[0x0][0x230] ;  /* 0x00008c00ff077b82 */ /* 0x000ea20000000800 */
[C---:B----4-:R-:W-:Y:S02]  /*bfb0*/  IMAD.WIDE R12, R2.reuse, 0x4, R192 ;  /* 0x00000004020c7825 */ /* 0x050fe400078e02c0 */
        /* <DEDUP_REMOVED lines=15> */
[----:B-----5:R-:W-:Y:S02]  /*c0b0*/  VIADD R0, R6, 0xffffff8a ;  /* 0xffffff8a06007836 */ /* 0x020fe40000000000 */
[C---:B------:R-:W-:Y:S01]  /*c0c0*/  IMAD.WIDE R24, R2.reuse, 0x4, R228 ;  /* 0x0000000402187825 */ /* 0x040fe200078e02e4 */
[----:B------:R5:W-:Y:S01]  /*c0d0*/  STL.64 [R1+0x6e0], R14 ;  /* 0x0006e00e01007387 */ /* 0x000be20000100a00 */
[----:B------:R-:W2:Y:S02]  /*c0e0*/  LDC R6, c[0x0][0x230] ;  /* 0x00008c00ff067b82 */ /* 0x000ea40000000800 */
[C---:B---3--:R-:W-:Y:S01]  /*c0f0*/  IMAD.WIDE R22, R2.reuse, 0x4, R202 ;  /* 0x0000000402167825 */ /* 0x048fe200078e02ca */
[----:B------:R5:W-:Y:S03]  /*c100*/  LDGSTS.E [R8+0xd300], desc[UR8][R14.64], !P1 ;  /* 0x0d3000000e087fae */ /* 0x000be6000c921848 */
[C---:B----4-:R-:W-:Y:S01]  /*c110*/  IMAD.WIDE R20, R2.reuse, 0x4, R204 ;  /* 0x0000000402147825 */ /* 0x050fe200078e02cc */
[----:B------:R3:W-:Y:S04]  /*c120*/  STL.64 [R1+0x6e8], R12 ;  /* 0x0006e80c01007387 */ /* 0x0007e80000100a00 */
[----:B------:R3:W-:Y:S01]  /*c130*/  LDGSTS.E [R8+0xd380], desc[UR8][R12.64], !P1 ;  /* 0x0d3800000c087fae */ /* 0x0007e2000c921848 */
[----:B-----5:R-:W-:-:S03]  /*c140*/  IMAD.WIDE R14, R2, 0x4, R206 ;  /* 0x00000004020e7825 */ /* 0x020fc600078e02ce */
        /* <DEDUP_REMOVED lines=26> */
[----:B------:R5:W-:Y:S01]  /*c2f0*/  STL.64 [R1+0x898], R20 ;  /* 0x0008981401007387 */ /* 0x000be20000100a00 */
[----:B---3--:R-:W-:-:S03]  /*c300*/  IMAD.WIDE R12, R2, 0x4, R224 ;  /* 0x00000004020c7825 */ /* 0x008fc600078e02e0 */
[----:B------:R3:W-:Y:S04]  /*c310*/  STL.64 [R1+0x8a8], R14 ;  /* 0x0008a80e01007387 */ /* 0x0007e80000100a00 */
[----:B------:R3:W-:Y:S04]  /*c320*/  STL.64 [R1+0x8b8], R12 ;  /* 0x0008b80c01007387 */ /* 0x0007e80000100a00 */
[----:B------:R-:W-:Y:S04]  /*c330*/  LDGSTS.E [R8+0xea00], desc[UR8][R22.64], !P6 ;  /* 0x0ea0000016087fae */ /* 0x000fe8000f121848 */
[----:B------:R-:W3:Y:S04]  /*c340*/  LDL.LU.64 R32, [R1+0x20] ;  /* 0x0000200001207983 */ /* 0x000ee80000300a00 */
[----:B------:R-:W-:Y:S04]  /*c350*/  LDGSTS.E [R8+0xea80], desc[UR8][R20.64], !P6 ;  /* 0x0ea8000014087fae */ /* 0x000fe8000f121848 */
[----:B----4-:R-:W4:Y:S01]  /*c360*/  LDL.LU.64 R22, [R1+0x48] ;  /* 0x0000480001167983 */ /* 0x010f220000300a00 */
[----:B-1----:R-:W-:-:S02]  /*c370*/  VIADD R0, R5, 0xffffff86 ;  /* 0xffffff8605007836 */ /* 0x002fc40000000000 */
[----:B------:R-:W-:Y:S01]  /*c380*/  IMAD.WIDE R36, R2, 0x4, R234 ;  /* 0x0000000402247825 */ /* 0x000fe200078e02ea */
[----:B------:R3:W-:Y:S01]  /*c390*/  LDGSTS.E [R8+0xeb00], desc[UR8][R14.64], !P6 ;  /* 0x0eb000000e087fae */ /* 0x0007e2000f121848 */
[----:B------:R-:W1:Y:S03]  /*c3a0*/  LDC R5, c[0x0][0x230] ;  /* 0x00008c00ff057b82 */ /* 0x000e660000000800 */
[----:B-----5:R-:W5:Y:S04]  /*c3b0*/  LDL.LU.64 R20, [R1+0x50] ;  /* 0x0000500001147983 */ /* 0x020f680000300a00 */
[----:B------:R-:W5:Y:S01]  /*c3c0*/  LDL.LU.64 R242, [R1+0x58] ;  /* 0x0000580001f27983 */ /* 0x000f620000300a00 */
[----:B------:R-:W-:-:S02]  /*c3d0*/  ISETP.GE.U32.AND P0, PT, R0, 0x7fffff47, PT ;  /* 0x7fffff470000780c */ /* 0x000fc40003f06070 */
[----:B--2---:R-:W-:Y:S01]  /*c3e0*/  IADD3 R0, R4, -0x7e, RZ ;  /* 0xffffff8204007810 */ /* 0x004fe20007ffe0ff */
[----:B------:R2:W-:Y:S01]  /*c3f0*/  LDGSTS.E [R8+0xeb80], desc[UR8][R12.64], !P6 ;  /* 0x0eb800000c087fae */ /* 0x0005e2000f121848 */
[----:B---3--:R-:W-:Y:S01]  /*c400*/  IMAD.WIDE R14, R2, 0x4, R230 ;  /* 0x00000004020e7825 */ /* 0x008fe200078e02e6 */
[----:B------:R-:W3:Y:S01]  /*c410*/  LDC R4, c[0x0][0x230] ;  /* 0x00008c00ff047b82 */ /* 0x000ee20000000800 */
[----:B------:R-:W-:Y:S01]  /*c420*/  ISETP.GE.U32.AND P1, PT, R0, 0x7fffff43, PT ;  /* 0x7fffff430000780c */ /* 0x000fe20003f26070 */
[----:B------:R-:W-:Y:S01]  /*c430*/  STL.64 [R1+0x9d8], R26 ;  /* 0x0009d81a01007387 */ /* 0x000fe20000100a00 */
[----:B------:R-:W-:-:S03]  /*c440*/  IMAD.WIDE R34, R2, 0x4, R236 ;  /* 0x0000000402227825 */ /* 0x000fc600078e02ec */
[----:B------:R1:W-:Y:S01]  /*c450*/  STL.64 [R1+0x9e8], R24 ;  /* 0x0009e81801007387 */ /* 0x0003e20000100a00 */
[----:B--2---:R-:W-:-:S03]  /*c460*/  IMAD.WIDE R12, R2, 0x4, R232 ;  /* 0x00000004020c7825 */ /* 0x004fc600078e02e8 */
[----:B------:R-:W-:Y:S04]  /*c470*/  LDGSTS.E [R8+0xf200], desc[UR8][R26.64], !P0 ;  /* 0x0f2000001a087fae */ /* 0x000fe8000c121848 */
[----:B------:R2:W-:Y:S04]  /*c480*/  STL.64 [R1+0x9f8], R14 ;  /* 0x0009f80e01007387 */ /* 0x0005e80000100a00 */
[----:B------:R1:W-:Y:S04]  /*c490*/  LDGSTS.E [R8+0xf280], desc[UR8][R24.64], !P0 ;  /* 0x0f28000018087fae */ /* 0x0003e8000c121848 */
[----:B------:R2:W-:Y:S04]  /*c4a0*/  STL.64 [R1+0xa08], R12 ;  /* 0x000a080c01007387 */ /* 0x0005e80000100a00 */
[----:B------:R2:W-:Y:S04]  /*c4b0*/  LDGSTS.E [R8+0xf300], desc[UR8][R14.64], !P0 ;  /* 0x0f3000000e087fae */ /* 0x0005e8000c121848 */
[----:B------:R-:W3:Y:S01]  /*c4c0*/  LDL.LU.64 R30, [R1+0x60] ;  /* 0x00006000011e7983 */ /* 0x000ee20000300a00 */
[----:B-1----:R-:W-:-:S03]  /*c4d0*/  IMAD.WIDE R24, R2, 0x4, R238 ;  /* 0x0000000402187825 */ /* 0x002fc600078e02ee */
[----:B------:R-:W-:Y:S04]  /*c4e0*/  LDGSTS.E [R8+0xf380], desc[UR8][R12.64], !P0 ;  /* 0x0f3800000c087fae */ /* 0x000fe8000c121848 */
[----:B------:R-:W3:Y:S01]  /*c4f0*/  LDL.LU.64 R28, [R1+0x68] ;  /* 0x00006800011c7983 */ /* 0x000ee20000300a00 */
[----:B--2---:R-:W-:-:S03]  /*c500*/  IMAD.WIDE R14, R2, 0x4, R240 ;  /* 0x00000004020e7825 */ /* 0x004fc600078e02f0 */
[----:B------:R-:W-:Y:S04]  /*c510*/  LDGSTS.E [R8+0xfa00], desc[UR8][R36.64], !P1 ;  /* 0x0fa0000024087fae */ /* 0x000fe8000c921848 */
[----:B------:R-:W2:Y:S04]  /*c520*/  LDL.LU.64 R12, [R1+0x70] ;  /* 0x00007000010c7983 */ /* 0x000ea80000300a00 */
[----:B------:R-:W2:Y:S04]  /*c530*/  LDL.LU.64 R26, [R1+0x78] ;  /* 0x00007800011a7983 */ /* 0x000ea80000300a00 */
[----:B------:R-:W-:Y:S04]  /*c540*/  STL.64 [R1+0xad8], R36 ;  /* 0x000ad82401007387 */ /* 0x000fe80000100a00 */
[----:B------:R-:W-:Y:S04]  /*c550*/  STL.64 [R1+0xae8], R34 ;  /* 0x000ae82201007387 */ /* 0x000fe80000100a00 */
[----:B------:R1:W-:Y:S04]  /*c560*/  LDGSTS.E [R8+0xfa80], desc[UR8][R34.64], !P1 ;  /* 0x0fa8000022087fae */ /* 0x0003e8000c921848 */
[----:B------:R-:W-:Y:S04]  /*c570*/  STL.64 [R1+0xaf8], R24 ;  /* 0x000af81801007387 */ /* 0x000fe80000100a00 */
[----:B------:R-:W-:Y:S04]  /*c580*/  LDGSTS.E [R8+0xfb00], desc[UR8][R24.64], !P1 ;  /* 0x0fb0000018087fae */ /* 0x000fe8000c921848 */
[----:B------:R1:W-:Y:S04]  /*c590*/  STL.64 [R1+0xb08], R14 ;  /* 0x000b080e01007387 */ /* 0x0003e80000100a00 */
[----:B------:R-:W-:Y:S04]  /*c5a0*/  LDGSTS.E [R8+0xfb80], desc[UR8][R14.64], !P1 ;  /* 0x0fb800000e087fae */ /* 0x000fe8000c921848 */
[----:B-1----:R-:W2:Y:S04]  /*c5b0*/  LDL.LU.64 R14, [R1+0x80] ;  /* 0x00008000010e7983 */ /* 0x002ea80000300a00 */
[----:B------:R-:W2:Y:S01]  /*c5c0*/  LDL.LU.64 R24, [R1+0x88] ;  /* 0x0000880001187983 */ /* 0x000ea20000300a00 */
[----:B------:R-:W-:-:S03]  /*c5d0*/  IMAD.WIDE R120, R2, 0x4, R32 ;  /* 0x0000000402787825 */ /* 0x000fc600078e0220 */
[----:B------:R-:W2:Y:S01]  /*c5e0*/  LDL.LU.64 R32, [R1+0x90] ;  /* 0x0000900001207983 */ /* 0x000ea20000300a00 */
[----:B----4-:R-:W-:-:S03]  /*c5f0*/  IMAD.WIDE R114, R2, 0x4, R22 ;  /* 0x0000000402727825 */ /* 0x010fc600078e0216 */
[----:B------:R-:W4:Y:S01]  /*c600*/  LDL.LU.64 R22, [R1+0x98] ;  /* 0x0000980001167983 */ /* 0x000f220000300a00 */
[----:B-----5:R-:W-:-:S03]  /*c610*/  IMAD.WIDE R112, R2, 0x4, R20 ;  /* 0x0000000402707825 */ /* 0x020fc600078e0214 */
[----:B------:R-:W5:Y:S01]  /*c620*/  LDL.LU.64 R20, [R1+0x238] ;  /* 0x0002380001147983 */ /* 0x000f620000300a00 */
[----:B------:R-:W-:-:S03]  /*c630*/  IMAD.WIDE R110, R2, 0x4, R242 ;  /* 0x00000004026e7825 */ /* 0x000fc600078e02f2 */
[----:B------:R-:W5:Y:S01]  /*c640*/  LDL.LU.64 R242, [R1+0x230] ;  /* 0x0002300001f27983 */ /* 0x000f620000300a00 */
[----:B---3--:R-:W-:-:S03]  /*c650*/  IMAD.WIDE R94, R2, 0x4, R28 ;  /* 0x00000004025e7825 */ /* 0x008fc600078e021c */
[----:B------:R-:W3:Y:S01]  /*c660*/  LDL.LU.64 R28, [R1+0x228] ;  /* 0x00022800011c7983 */ /* 0x000ee20000300a00 */
[----:B--2---:R-:W-:-:S03]  /*c670*/  IMAD.WIDE R92, R2, 0x4, R12 ;  /* 0x00000004025c7825 */ /* 0x004fc600078e020c */
[----:B------:R-:W2:Y:S01]  /*c680*/  LDL.LU.64 R12, [R1+0x220] ;  /* 0x00022000010c7983 */ /* 0x000ea20000300a00 */
[----:B------:R-:W-:-:S04]  /*c690*/  IMAD.WIDE R96, R2, 0x4, R30 ;  /* 0x0000000402607825 */ /* 0x000fc800078e021e */
[----:B------:R-:W-:-:S04]  /*c6a0*/  IMAD.WIDE R70, R2, 0x4, R26 ;  /* 0x0000000402467825 */ /* 0x000fc800078e021a */
[C---:B------:R-:W-:Y:S02]  /*c6b0*/  IMAD.WIDE R60, R2.reuse, 0x4, R14 ;  /* 0x00000004023c7825 */ /* 0x040fe400078e020e */
[----:B------:R-:W2:Y:S04]  /*c6c0*/  LDL.LU.64 R14, [R1+0x218] ;  /* 0x00021800010e7983 */ /* 0x000ea80000300a00 */
[----:B------:R-:W2:Y:S04]  /*c6d0*/  LDL.LU.64 R30, [R1+0x210] ;  /* 0x00021000011e7983 */ /* 0x000ea80000300a00 */
[----:B------:R-:W2:Y:S01]  /*c6e0*/  LDL.LU.64 R26, [R1+0x208] ;  /* 0x00020800011a7983 */ /* 0x000ea20000300a00 */
[----:B------:R-:W-:-:S03]  /*c6f0*/  IMAD.WIDE R58, R2, 0x4, R24 ;  /* 0x00000004023a7825 */ /* 0x000fc600078e0218 */
[----:B------:R-:W2:Y:S01]  /*c700*/  LDL.LU.64 R24, [R1+0x200] ;  /* 0x0002000001187983 */ /* 0x000ea20000300a00 */
[----:B------:R-:W-:-:S04]  /*c710*/  IMAD.WIDE R56, R2, 0x4, R32 ;  /* 0x0000000402387825 */ /* 0x000fc800078e0220 */
[C---:B----4-:R-:W-:Y:S02]  /*c720*/  IMAD.WIDE R54, R2.reuse, 0x4, R22 ;  /* 0x0000000402367825 */ /* 0x050fe400078e0216 */
[----:B------:R-:W4:Y:S04]  /*c730*/  LDL.LU.64 R22, [R1+0x1f8] ;  /* 0x0001f80001167983 */ /* 0x000f280000300a00 */
        /* <DEDUP_REMOVED lines=9> */
[----:B------:R-:W-:-:S03]  /*c7d0*/  IMAD.WIDE R150, R2, 0x4, R14 ;  /* 0x0000000402967825 */ /* 0x000fc600078e020e */
[----:B------:R-:W2:Y:S01]  /*c7e0*/  LDL.LU.64 R14, [R1+0x1c8] ;  /* 0x0001c800010e7983 */ /* 0x000ea20000300a00 */
[----:B------:R-:W-:-:S04]  /*c7f0*/  IMAD.WIDE R154, R2, 0x4, R30 ;  /* 0x00000004029a7825 */ /* 0x000fc800078e021e */
[C---:B------:R-:W-:Y:S02]  /*c800*/  IMAD.WIDE R158, R2.reuse, 0x4, R26 ;  /* 0x00000004029e7825 */ /* 0x040fe400078e021a */
[----:B------:R-:W2:Y:S02]  /*c810*/  LDL.LU.64 R26, [R1+0x1c0] ;  /* 0x0001c000011a7983 */ /* 0x000ea40000300a00 */
[C---:B------:R-:W-:Y:S02]  /*c820*/  IMAD.WIDE R190, R2.reuse, 0x4, R24 ;  /* 0x0000000402be7825 */ /* 0x040fe400078e0218 */
[----:B------:R-:W2:Y:S04]  /*c830*/  LDL.LU.64 R30, [R1+0x1b8] ;  /* 0x0001b800011e7983 */ /* 0x000ea80000300a00 */
[----:B------:R-:W2:Y:S01]  /*c840*/  LDL.LU.64 R24, [R1+0x1b0] ;  /* 0x0001b00001187983 */ /* 0x000ea20000300a00 */
[----:B----4-:R-:W-:-:S03]  /*c850*/  IMAD.WIDE R194, R2, 0x4, R22 ;  /* 0x0000000402c27825 */ /* 0x010fc600078e0216 */
[----:B------:R-:W4:Y:S01]  /*c860*/  LDL.LU.64 R22, [R1+0x1a8] ;  /* 0x0001a80001167983 */ /* 0x000f220000300a00 */
[----:B-----5:R-:W-:-:S03]  /*c870*/  IMAD.WIDE R202, R2, 0x4, R20 ;  /* 0x0000000402ca7825 */ /* 0x020fc600078e0214 */
[----:B------:R-:W5:Y:S01]  /*c880*/  LDL.LU.64 R20, [R1+0x1a0] ;  /* 0x0001a00001147983 */ /* 0x000f620000300a00 */
[----:B------:R-:W-:-:S03]  /*c890*/  IMAD.WIDE R214, R2, 0x4, R242 ;  /* 0x0000000402d67825 */ /* 0x000fc600078e02f2 */
[----:B------:R-:W5:Y:S01]  /*c8a0*/  LDL.LU.64 R242, [R1+0x198] ;  /* 0x0001980001f27983 */ /* 0x000f620000300a00 */
[----:B------:R-:W-:Y:S02]  /*c8b0*/  VIADD R0, R6, 0xffffffbd ;  /* 0xffffffbd06007836 */ /* 0x000fe40000000000 */
[----:B------:R-:W1:Y:S03]  /*c8c0*/  LDC R6, c[0x0][0x230] ;  /* 0x00008c00ff067b82 */ /* 0x000e660000000800 */
[----:B------:R-:W-:Y:S01]  /*c8d0*/  ISETP.GE.U32.AND P3, PT, R0, 0x7fffff7e, PT ;  /* 0x7fffff7e0000780c */ /* 0x000fe20003f66070 */
[----:B------:R-:W-:-:S04]  /*c8e0*/  VIADD R0, R5, 0xffffffb9 ;  /* 0xffffffb905007836 */ /* 0x000fc80000000000 */
[----:B------:R-:W3:Y:S01]  /*c8f0*/  LDC R5, c[0x0][0x230] ;  /* 0x00008c00ff057b82 */ /* 0x000ee20000000800 */
[----:B------:R-:W-:Y:S02]  /*c900*/  ISETP.GE.U32.AND P2, PT, R0, 0x7fffff7a, PT ;  /* 0x7fffff7a0000780c */ /* 0x000fe40003f46070 */
[----:B------:R-:W-:-:S05]  /*c910*/  IADD3 R0, R4, -0x4b, RZ ;  /* 0xffffffb504007810 */ /* 0x000fca0007ffe0ff */
[----:B------:R-:W2:Y:S01]  /*c920*/  LDC R4, c[0x0][0x230] ;  /* 0x00008c00ff047b82 */ /* 0x000ea20000000800 */
[----:B------:R-:W-:Y:S01]  /*c930*/  ISETP.GE.U32.AND P6, PT, R0, 0x7fffff76, PT ;  /* 0x7fffff760000780c */ /* 0x000fe20003fc6070 */
[----:B------:R-:W-:Y:S04]  /*c940*/  LDGSTS.E [R9+0x8400], desc[UR8][R120.64], !P3 ;  /* 0x0840000078097fae */ /* 0x000fe8000d921848 */
[----:B------:R-:W-:Y:S01]  /*c950*/  LDGSTS.E [R9+0x8480], desc[UR8][R114.64], !P3 ;  /* 0x0848000072097fae */ /* 0x000fe2000d921848 */
[----:B-1----:R-:W-:Y:S02]  /*c960*/  VIADD R0, R6, 0xffffffb1 ;  /* 0xffffffb106007836 */ /* 0x002fe40000000000 */
[----:B------:R-:W1:Y:S01]  /*c970*/  LDC R6, c[0x0][0x230] ;  /* 0x00008c00ff067b82 */ /* 0x000e620000000800 */
[----:B------:R-:W-:Y:S02]  /*c980*/  LDGSTS.E [R9+0x8500], desc[UR8][R112.64], !P3 ;  /* 0x0850000070097fae */ /* 0x000fe4000d921848 */
[----:B------:R-:W-:-:S02]  /*c990*/  ISETP.GE.U32.AND P0, PT, R0, 0x7fffff72, PT ;  /* 0x7fffff720000780c */ /* 0x000fc40003f06070 */
[----:B------:R-:W-:Y:S01]  /*c9a0*/  LDGSTS.E [R9+0x8580], desc[UR8][R110.64], !P3 ;  /* 0x085800006e097fae */ /* 0x000fe2000d921848 */
[----:B---3--:R-:W-:Y:S02]  /*c9b0*/  VIADD R0, R5, 0xffffffad ;  /* 0xffffffad05007836 */ /* 0x008fe40000000000 */
[----:B------:R-:W3:Y:S01]  /*c9c0*/  LDC R5, c[0x0][0x230] ;  /* 0x00008c00ff057b82 */ /* 0x000ee20000000800 */
[----:B------:R-:W-:Y:S02]  /*c9d0*/  LDGSTS.E [R9+0x8c00], desc[UR8][R96.64], !P2 ;  /* 0x08c0000060097fae */ /* 0x000fe4000d121848 */
[----:B------:R-:W-:Y:S02]  /*c9e0*/  ISETP.GE.U32.AND P1, PT, R0, 0x7fffff6e, PT ;  /* 0x7fffff6e0000780c */ /* 0x000fe40003f26070 */
[----:B------:R-:W-:Y:S01]  /*c9f0*/  LDGSTS.E [R9+0x8c80], desc[UR8][R94.64], !P2 ;  /* 0x08c800005e097fae */ /* 0x000fe2000d121848 */
[----:B--2---:R-:W-:Y:S01]  /*ca00*/  IADD3 R0, R4, -0x57, RZ ;  /* 0xffffffa904007810 */ /* 0x004fe20007ffe0ff */
[----:B------:R-:W-:Y:S01]  /*ca10*/  IMAD.WIDE R218, R2, 0x4, R28 ;  /* 0x0000000402da7825 */ /* 0x000fe200078e021c */
[----:B------:R-:W2:Y:S01]  /*ca20*/  LDC R4, c[0x0][0x230] ;  /* 0x00008c00ff047b82 */ /* 0x000ea20000000800 */
[----:B------:R-:W-:Y:S01]  /*ca30*/  LDGSTS.E [R9+0x8d00], desc[UR8][R92.64], !P2 ;  /* 0x08d000005c097fae */ /* 0x000fe2000d121848 */
[----:B------:R-:W-:-:S03]  /*ca40*/  ISETP.GE.U32.AND P3, PT, R0, 0x7fffff6a, PT ;  /* 0x7fffff6a0000780c */ /* 0x000fc60003f66070 */
[----:B------:R-:W-:Y:S01]  /*ca50*/  LDGSTS.E [R9+0x8d80], desc[UR8][R70.64], !P2 ;  /* 0x08d8000046097fae */ /* 0x000fe2000d121848 */
[----:B------:R-:W-:-:S03]  /*ca60*/  IMAD.WIDE R34, R2, 0x4, R12 ;  /* 0x0000000402227825 */ /* 0x000fc600078e020c */
[----:B------:R-:W-:Y:S01]  /*ca70*/  LDGSTS.E [R9+0x9400], desc[UR8][R60.64], !P6 ;  /* 0x094000003c097fae */ /* 0x000fe2000f121848 */
[----:B-1----:R-:W-:Y:S02]  /*ca80*/  VIADD R0, R6, 0xffffffa5 ;  /* 0xffffffa506007836 */ /* 0x002fe40000000000 */
[----:B------:R-:W-:Y:S01]  /*ca90*/  IMAD.WIDE R198, R2, 0x4, R32 ;  /* 0x0000000402c67825 */ /* 0x000fe200078e0220 */
[----:B------:R-:W-:Y:S01]  /*caa0*/  LDGSTS.E [R9+0x9480], desc[UR8][R58.64], !P6 ;  /* 0x094800003a097fae */ /* 0x000fe2000f121848 */
[----:B------:R-:W1:Y:S01]  /*cab0*/  LDC R6, c[0x0][0x230] ;  /* 0x00008c00ff067b82 */ /* 0x000e620000000800 */
[----:B------:R-:W-:Y:S02]  /*cac0*/  ISETP.GE.U32.AND P2, PT, R0, 0x7fffff66, PT ;  /* 0x7fffff660000780c */ /* 0x000fe40003f46070 */
[----:B------:R-:W-:Y:S04]  /*cad0*/  LDGSTS.E [R9+0x9500], desc[UR8][R56.64], !P6 ;  /* 0x0950000038097fae */ /* 0x000fe8000f121848 */
[----:B------:R-:W-:Y:S04]  /*cae0*/  LDGSTS.E [R9+0x9580], desc[UR8][R54.64], !P6 ;  /* 0x0958000036097fae */ /* 0x000fe8000f121848 */
[----:B------:R-:W2:Y:S04]  /*caf0*/  LDL.LU.64 R28, [R1+0x190] ;  /* 0x00019000011c7983 */ /* 0x000ea80000300a00 */
[----:B------:R-:W-:Y:S04]  /*cb00*/  LDGSTS.E [R9+0x9c00], desc[UR8][R134.64], !P0 ;  /* 0x09c0000086097fae */ /* 0x000fe8000c121848 */
[----:B------:R-:W2:Y:S04]  /*cb10*/  LDL.LU.64 R12, [R1+0x188] ;  /* 0x00018800010c7983 */ /* 0x000ea80000300a00 */
[----:B------:R-:W-:Y:S04]  /*cb20*/  LDGSTS.E [R9+0x9c80], desc[UR8][R138.64], !P0 ;  /* 0x09c800008a097fae */ /* 0x000fe8000c121848 */
[----:B------:R1:W-:Y:S01]  /*cb30*/  STL.64 [R1+0x48], R34 ;  /* 0x0000482201007387 */ /* 0x0003e20000100a00 */
[----:B---3--:R-:W-:-:S02]  /*cb40*/  VIADD R0, R5, 0xffffffa1 ;  /* 0xffffffa105007836 */ /* 0x008fc40000000000 */
[----:B------:R-:W3:Y:S01]  /*cb50*/  LDC R5, c[0x0][0x230] ;  /* 0x00008c00ff057b82 */ /* 0x000ee20000000800 */
[----:B------:R-:W-:Y:S01]  /*cb60*/  LDGSTS.E [R9+0x9d00], desc[UR8][R142.64], !P0 ;  /* 0x09d000008e097fae */ /* 0x000fe2000c121848 */
[----:B------:R-:W-:-:S03]  /*cb70*/  IMAD.WIDE R32, R2, 0x4, R14 ;  /* 0x0000000402207825 */ /* 0x000fc600078e020e */
[----:B------:R-:W-:Y:S04]  /*cb80*/  LDGSTS.E [R9+0x9d80], desc[UR8][R146.64], !P0 ;  /* 0x09d8000092097fae */ /* 0x000fe8000c121848 */
[----:B------:R-:W3:Y:S04]  /*cb90*/  LDL.LU.64 R14, [R1+0x180] ;  /* 0x00018000010e7983 */ /* 0x000ee80000300a00 */
[----:B------:R-:W-:Y:S04]  /*cba0*/  LDGSTS.E [R9+0xa400], desc[UR8][R150.64], !P1 ;  /* 0x0a40000096097fae */ /* 0x000fe8000c921848 */
[----:B------:R-:W-:Y:S04]  /*cbb0*/  LDGSTS.E [R9+0xa480], desc[UR8][R154.64], !P1 ;  /* 0x0a4800009a097fae */ /* 0x000fe8000c921848 */
[----:B------:R-:W-:Y:S01]  /*cbc0*/  LDGSTS.E [R9+0xa500], desc[UR8][R158.64], !P1 ;  /* 0x0a5000009e097fae */ /* 0x000fe2000c921848 */
[----:B------:R-:W-:-:S03]  /*cbd0*/  ISETP.GE.U32.AND P6, PT, R0, 0x7fffff62, PT ;  /* 0x7fffff620000780c */ /* 0x000fc60003fc6070 */
[----:B------:R-:W-:Y:S01]  /*cbe0*/  LDGSTS.E [R9+0xa580], desc[UR8][R190.64], !P1 ;  /* 0x0a580000be097fae */ /* 0x000fe2000c921848 */
[----:B------:R-:W-:-:S03]  /*cbf0*/  IMAD.WIDE R26, R2, 0x4, R26 ;  /* 0x00000004021a7825 */ /* 0x000fc600078e021a */
[----:B------:R-:W-:Y:S04]  /*cc00*/  LDGSTS.E [R9+0xac00], desc[UR8][R194.64], !P3 ;  /* 0x0ac00000c2097fae */ /* 0x000fe8000d921848 */
[----:B------:R-:W-:Y:S01]  /*cc10*/  LDGSTS.E [R9+0xac80], desc[UR8][R198.64], !P3 ;  /* 0x0ac80000c6097fae */ /* 0x000fe2000d921848 */
[----:B------:R-:W-:-:S03]  /*cc20*/  IMAD.WIDE R36, R2, 0x4, R30 ;  /* 0x0000000402247825 */ /* 0x000fc600078e021e */
[----:B------:R-:W-:Y:S04]  /*cc30*/  LDGSTS.E [R9+0xad00], desc[UR8][R202.64], !P3 ;  /* 0x0ad00000ca097fae */ /* 0x000fe8000d921848 */
[----:B------:R-:W-:Y:S04]  /*cc40*/  LDGSTS.E [R9+0xad80], desc[UR8][R214.64], !P3 ;  /* 0x0ad80000d6097fae */ /* 0x000fe8000d921848 */
[----:B------:R-:W-:Y:S04]  /*cc50*/  LDGSTS.E [R9+0xb400], desc[UR8][R218.64], !P2 ;  /* 0x0b400000da097fae */ /* 0x000fe8000d121848 */
[----:B------:R1:W-:Y:S04]  /*cc60*/  LDGSTS.E [R9+0xb480], desc[UR8][R34.64], !P2 ;  /* 0x0b48000022097fae */ /* 0x0003e8000d121848 */
[----:B------:R-:W-:Y:S04]  /*cc70*/  STL.64 [R1+0x68], R32 ;  /* 0x0000682001007387 */ /* 0x000fe80000100a00 */
[----:B------:R-:W-:Y:S04]  /*cc80*/  LDGSTS.E [R9+0xb500], desc[UR8][R32.64], !P2 ;  /* 0x0b50000020097fae */ /* 0x000fe8000d121848 */
[----:B------:R1:W-:Y:S02]  /*cc90*/  STL.64 [R1+0x78], R26 ;  /* 0x0000781a01007387 */ /* 0x0003e40000100a00 */
[----:B-1----:R-:W-:-:S02]  /*cca0*/  IMAD.WIDE R34, R2, 0x4, R24 ;  /* 0x0000000402227825 */ /* 0x002fc400078e0218 */
[----:B------:R-:W-:Y:S04]  /*ccb0*/  LDGSTS.E [R9+0xb580], desc[UR8][R26.64], !P2 ;  /* 0x0b5800001a097fae */ /* 0x000fe8000d121848 */
[----:B------:R1:W-:Y:S04]  /*ccc0*/  LDGSTS.E [R9+0xbc00], desc[UR8][R36.64], !P6 ;  /* 0x0bc0000024097fae */ /* 0x0003e8000f121848 */
[----:B------:R2:W-:Y:S04]  /*ccd0*/  LDGSTS.E [R9+0xbc80], desc[UR8][R34.64], !P6 ;  /* 0x0bc8000022097fae */ /* 0x0005e8000f121848 */
[----:B------:R-:W3:Y:S04]  /*cce0*/  LDL.LU.64 R26, [R1+0x178] ;  /* 0x00017800011a7983 */ /* 0x000ee80000300a00 */
[----:B------:R-:W3:Y:S04]  /*ccf0*/  LDL.LU.64 R32, [R1+0x170] ;  /* 0x0001700001207983 */ /* 0x000ee80000300a00 */
[----:B------:R1:W-:Y:S04]  /*cd00*/  STL.64 [R1+0x88], R36 ;  /* 0x0000882401007387 */ /* 0x0003e80000100a00 */
[----:B------:R-:W3:Y:S04]  /*cd10*/  LDL.LU.64 R24, [R1+0x168] ;  /* 0x0001680001187983 */ /* 0x000ee80000300a00 */
[----:B------:R-:W-:Y:S01]  /*cd20*/  STL.64 [R1+0x578], R34 ;  /* 0x0005782201007387 */ /* 0x000fe20000100a00 */
[----:B----4-:R-:W-:-:S03]  /*cd30*/  IMAD.WIDE R30, R2, 0x4, R22 ;  /* 0x00000004021e7825 */ /* 0x010fc600078e0216 */
[----:B------:R-:W4:Y:S01]  /*cd40*/  LDL.LU.64 R22, [R1+0x160] ;  /* 0x0001600001167983 */ /* 0x000f220000300a00 */
[----:B-----5:R-:W-:-:S03]  /*cd50*/  IMAD.WIDE R20, R2, 0x4, R20 ;  /* 0x0000000402147825 */ /* 0x020fc600078e0214 */
[----:B------:R-:W-:Y:S04]  /*cd60*/  STL.64 [R1+0x580], R30 ;  /* 0x0005801e01007387 */ /* 0x000fe80000100a00 */
[----:B------:R-:W-:Y:S04]  /*cd70*/  LDGSTS.E [R9+0xbd00], desc[UR8][R30.64], !P6 ;  /* 0x0bd000001e097fae */ /* 0x000fe8000f121848 */
[----:B------:R5:W-:Y:S04]  /*cd80*/  STL.64 [R1+0x588], R20 ;  /* 0x0005881401007387 */ /* 0x000be80000100a00 */
[----:B------:R-:W-:Y:S01]  /*cd90*/  LDGSTS.E [R9+0xbd80], desc[UR8][R20.64], !P6 ;  /* 0x0bd8000014097fae */ /* 0x000fe2000f121848 */
[----:B-1----:R-:W-:-:S03]  /*cda0*/  IMAD.WIDE R36, R2, 0x4, R242 ;  /* 0x0000000402247825 */ /* 0x002fc600078e02f2 */
[----:B-----5:R-:W5:Y:S04]  /*cdb0*/  LDL.LU.64 R20, [R1+0x158] ;  /* 0x0001580001147983 */ /* 0x020f680000300a00 */
[----:B------:R-:W5:Y:S04]  /*cdc0*/  LDL.LU.64 R30, [R1+0x150] ;  /* 0x00015000011e7983 */ /* 0x000f680000300a00 */
[----:B------:R-:W5:Y:S01]  /*cdd0*/  LDL.LU.64 R242, [R1+0x148] ;  /* 0x0001480001f27983 */ /* 0x000f620000300a00 */
[----:B--2---:R-:W-:Y:S02]  /*cde0*/  IADD3 R0, R4, -0x63, RZ ;  /* 0xffffff9d04007810 */ /* 0x004fe40007ffe0ff */
[----:B------:R-:W1:Y:S02]  /*cdf0*/  LDC R4, c[0x0][0x230] ;  /* 0x00008c00ff047b82 */ /* 0x000e640000000800 */
[----:B------:R-:W-:Y:S01]  /*ce00*/  ISETP.GE.U32.AND P0, PT, R0, 0x7fffff5e, PT ;  /* 0x7fffff5e0000780c */ /* 0x000fe20003f06070 */
[----:B------:R-:W-:Y:S01]  /*ce10*/  STL.64 [R1+0x5f0], R36 ;  /* 0x0005f02401007387 */ /* 0x000fe20000100a00 */
[----:B------:R-:W-:-:S04]  /*ce20*/  VIADD R0, R6, 0xffffff99 ;  /* 0xffffff9906007836 */ /* 0x000fc80000000000 */
[----:B------:R-:W2:Y:S01]  /*ce30*/  LDC R6, c[0x0][0x230] ;  /* 0x00008c00ff067b82 */ /* 0x000ea20000000800 */
[----:B------:R-:W-:-:S06]  /*ce40*/  ISETP.GE.U32.AND P1, PT, R0, 0x7fffff5a, PT ;  /* 0x7fffff5a0000780c */ /* 0x000fcc0003f26070 */
[----:B------:R1:W-:Y:S01]  /*ce50*/  LDGSTS.E [R9+0xc400], desc[UR8][R36.64], !P0 ;  /* 0x0c40000024097fae */ /* 0x0003e2000c121848 */
[----:B------:R-:W-:-:S05]  /*ce60*/  IMAD.WIDE R34, R2, 0x4, R28 ;  /* 0x0000000402227825 */ /* 0x000fca00078e021c */
[----:B------:R2:W-:Y:S01]  /*ce70*/  LDGSTS.E [R9+0xc480], desc[UR8][R34.64], !P0 ;  /* 0x0c48000022097fae */ /* 0x0005e2000c121848 */
[----:B------:R-:W-:-:S05]  /*ce80*/  IMAD.WIDE R28, R2, 0x4, R12 ;  /* 0x00000004021c7825 */ /* 0x000fca00078e020c */
[----:B------:R-:W-:Y:S01]  /*ce90*/  LDGSTS.E [R9+0xc500], desc[UR8][R28.64], !P0 ;  /* 0x0c5000001c097fae */ /* 0x000fe2000c121848 */
[----:B---3--:R-:W-:-:S03]  /*cea0*/  IMAD.WIDE R12, R2, 0x4, R14 ;  /* 0x00000004020c7825 */ /* 0x008fc600078e020e */
[----:B------:R-:W3:Y:S04]  /*ceb0*/  LDL.LU.64 R14, [R1+0x140] ;  /* 0x00014000010e7983 */ /* 0x000ee80000300a00 */
[----:B------:R-:W-:Y:S04]  /*cec0*/  STL.64 [R1+0x5f8], R34 ;  /* 0x0005f82201007387 */ /* 0x000fe80000100a00 */
[----:B------:R-:W-:Y:S04]  /*ced0*/  STL.64 [R1+0x600], R28 ;  /* 0x0006001c01007387 */ /* 0x000fe80000100a00 */
[----:B------:R1:W-:Y:S04]  /*cee0*/  STL.64 [R1+0x608], R12 ;  /* 0x0006080c01007387 */ /* 0x0003e80000100a00 */
[----:B------:R-:W-:Y:S04]  /*cef0*/  LDGSTS.E [R9+0xc580], desc[UR8][R12.64], !P0 ;  /* 0x0c5800000c097fae */ /* 0x000fe8000c121848 */
[----:B-1----:R-:W3:Y:S04]  /*cf00*/  LDL.LU.64 R12, [R1+0x138] ;  /* 0x00013800010c7983 */ /* 0x002ee80000300a00 */
[----:B------:R-:W3:Y:S01]  /*cf10*/  LDL.LU.64 R28, [R1+0x130] ;  /* 0x00013000011c7983 */ /* 0x000ee20000300a00 */
[----:B------:R-:W-:-:S03]  /*cf20*/  IMAD.WIDE R36, R2, 0x4, R26 ;  /* 0x0000000402247825 */ /* 0x000fc600078e021a */
[----:B------:R-:W3:Y:S01]  /*cf30*/  LDL.LU.64 R26, [R1+0x128] ;  /* 0x00012800011a7983 */ /* 0x000ee20000300a00 */
[----:B--2---:R-:W-:-:S03]  /*cf40*/  IMAD.WIDE R34, R2, 0x4, R32 ;  /* 0x0000000402227825 */ /* 0x004fc600078e0220 */
[----:B------:R-:W-:Y:S04]  /*cf50*/  STL.64 [R1+0x670], R36 ;  /* 0x0006702401007387 */ /* 0x000fe80000100a00 */
[----:B------:R5:W-:Y:S01]  /*cf60*/  LDGSTS.E [R9+0xcc00], desc[UR8][R36.64], !P1 ;  /* 0x0cc0000024097fae */ /* 0x000be2000c921848 */
[----:B------:R-:W-:-:S03]  /*cf70*/  IMAD.WIDE R32, R2, 0x4, R24 ;  /* 0x0000000402207825 */ /* 0x000fc600078e0218 */
[----:B------:R-:W2:Y:S04]  /*cf80*/  LDL.LU.64 R24, [R1+0x120] ;  /* 0x0001200001187983 */ /* 0x000ea80000300a00 */
[----:B------:R-:W-:Y:S04]  /*cf90*/  STL.64 [R1+0x678], R34 ;  /* 0x0006782201007387 */ /* 0x000fe80000100a00 */
[----:B------:R1:W-:Y:S04]  /*cfa0*/  LDGSTS.E [R9+0xcc80], desc[UR8][R34.64], !P1 ;  /* 0x0cc8000022097fae */ /* 0x0003e8000c921848 */
[----:B------:R-:W-:Y:S04]  /*cfb0*/  STL.64 [R1+0x680], R32 ;  /* 0x0006802001007387 */ /* 0x000fe80000100a00 */
[----:B------:R1:W-:Y:S01]  /*cfc0*/  LDGSTS.E [R9+0xcd00], desc[UR8][R32.64], !P1 ;  /* 0x0cd0000020097fae */ /* 0x0003e2000c921848 */
[----:B----4-:R-:W-:-:S05]  /*cfd0*/  IMAD.WIDE R22, R2, 0x4, R22 ;  /* 0x0000000402167825 */ /* 0x010fca00078e0216 */
[----:B------:R4:W-:Y:S04]  /*cfe0*/  STL.64 [R1+0x688], R22 ;  /* 0x0006881601007387 */ /* 0x0009e80000100a00 */
[----:B------:R-:W-:Y:S04]  /*cff0*/  LDGSTS.E [R9+0xcd80], desc[UR8][R22.64], !P1 ;  /* 0x0cd8000016097fae */ /* 0x000fe8000c921848 */
[----:B----4-:R-:W4:Y:S01]  /*d000*/  LDL.LU.64 R22, [R1+0x118] ;  /* 0x0001180001167983 */ /* 0x010f220000300a00 */
[----:B-----5:R-:W-:-:S03]  /*d010*/  IMAD.WIDE R36, R2, 0x4, R20 ;  /* 0x0000000402247825 */ /* 0x020fc600078e0214 */
[----:B------:R-:W5:Y:S01]  /*d020*/  LDL.LU.64 R20, [R1+0x110] ;  /* 0x0001100001147983 */ /* 0x000f620000300a00 */
[----:B-1----:R-:W-:-:S03]  /*d030*/  IMAD.WIDE R34, R2, 0x4, R30 ;  /* 0x0000000402227825 */ /* 0x002fc600078e021e */
[----:B------:R-:W-:Y:S01]  /*d040*/  STL.64 [R1+0x6f0], R36 ;  /* 0x0006f02401007387 */ /* 0x000fe20000100a00 */
[----:B------:R-:W-:-:S03]  /*d050*/  IMAD.WIDE R32, R2, 0x4, R242 ;  /* 0x0000000402207825 */ /* 0x000fc600078e02f2 */
[----:B------:R-:W5:Y:S04]  /*d060*/  LDL.LU.64 R30, [R1+0x108] ;  /* 0x00010800011e7983 */ /* 0x000f680000300a00 */
[----:B------:R-:W5:Y:S01]  /*d070*/  LDL.LU.64 R242, [R1+0x100] ;  /* 0x0001000001f27983 */ /* 0x000f620000300a00 */
[----:B------:R-:W-:Y:S02]  /*d080*/  VIADD R0, R5, 0xffffff95 ;  /* 0xffffff9505007836 */ /* 0x000fe40000000000 */
[----:B------:R-:W1:Y:S03]  /*d090*/  LDC R5, c[0x0][0x230] ;  /* 0x00008c00ff057b82 */ /* 0x000e660000000800 */
[----:B------:R-:W-:Y:S01]  /*d0a0*/  ISETP.GE.U32.AND P3, PT, R0, 0x7fffff56, PT ;  /* 0x7fffff560000780c */ /* 0x000fe20003f66070 */
[----:B------:R-:W-:Y:S01]  /*d0b0*/  STL.64 [R1+0x6f8], R34 ;  /* 0x0006f82201007387 */ /* 0x000fe20000100a00 */
[----:B------:R-:W-:-:S03]  /*d0c0*/  IADD3 R0, R4, -0x6f, RZ ;  /* 0xffffff9104007810 */ /* 0x000fc60007ffe0ff */
[----:B------:R-:W-:Y:S08]  /*d0d0*/  STL.64 [R1+0x700], R32 ;  /* 0x0007002001007387 */ /* 0x000ff00000100a00 */
[----:B------:R1:W-:Y:S01]  /*d0e0*/  LDGSTS.E [R9+0xd400], desc[UR8][R36.64], !P3 ;  /* 0x0d40000024097fae */ /* 0x0003e2000d921848 */
[----:B------:R-:W5:Y:S03]  /*d0f0*/  LDC R4, c[0x0][0x230] ;  /* 0x00008c00ff047b82 */ /* 0x000f660000000800 */
[----:B------:R1:W-:Y:S04]  /*d100*/  LDGSTS.E [R9+0xd480], desc[UR8][R34.64], !P3 ;  /* 0x0d48000022097fae */ /* 0x0003e8000d921848 */
[----:B------:R1:W-:Y:S01]  /*d110*/  LDGSTS.E [R9+0xd500], desc[UR8][R32.64], !P3 ;  /* 0x0d50000020097fae */ /* 0x0003e2000d921848 */
[----:B------:R-:W-:Y:S01]  /*d120*/  ISETP.GE.U32.AND P2, PT, R0, 0x7fffff52, PT ;  /* 0x7fffff520000780c */ /* 0x000fe20003f46070 */
[----:B---3--:R-:W-:-:S05]  /*d130*/  IMAD.WIDE R14, R2, 0x4, R14 ;  /* 0x00000004020e7825 */ /* 0x008fca00078e020e */
[----:B------:R3:W-:Y:S04]  /*d140*/  STL.64 [R1+0x708], R14 ;  /* 0x0007080e01007387 */ /* 0x0007e80000100a00 */
[----:B------:R-:W-:Y:S04]  /*d150*/  LDGSTS.E [R9+0xd580], desc[UR8][R14.64], !P3 ;  /* 0x0d5800000e097fae */ /* 0x000fe8000d921848 */
[----:B---3--:R-:W3:Y:S01]  /*d160*/  LDL.LU.64 R14, [R1+0xf8] ;  /* 0x0000f800010e7983 */ /* 0x008ee20000300a00 */
[----:B-1----:R-:W-:-:S03]  /*d170*/  IMAD.WIDE R36, R2, 0x4, R12 ;  /* 0x0000000402247825 */ /* 0x002fc600078e020c */
[----:B------:R-:W3:Y:S01]  /*d180*/  LDL.LU.64 R12, [R1+0xf0] ;  /* 0x0000f000010c7983 */ /* 0x000ee20000300a00 */
[----:B------:R-:W-:-:S03]  /*d190*/  IMAD.WIDE R34, R2, 0x4, R28 ;  /* 0x0000000402227825 */ /* 0x000fc600078e021c */
[----:B------:R-:W-:Y:S04]  /*d1a0*/  STL.64 [R1+0x770], R36 ;  /* 0x0007702401007387 */ /* 0x000fe80000100a00 */
[----:B------:R-:W3:Y:S04]  /*d1b0*/  LDL.LU.64 R28, [R1+0xe8] ;  /* 0x0000e800011c7983 */ /* 0x000ee80000300a00 */
[----:B------:R4:W-:Y:S04]  /*d1c0*/  LDGSTS.E [R9+0xdc00], desc[UR8][R36.64], !P2 ;  /* 0x0dc0000024097fae */ /* 0x0009e8000d121848 */
[----:B------:R5:W-:Y:S01]  /*d1d0*/  LDGSTS.E [R9+0xdc80], desc[UR8][R34.64], !P2 ;  /* 0x0dc8000022097fae */ /* 0x000be2000d121848 */
[----:B------:R-:W-:-:S03]  /*d1e0*/  IMAD.WIDE R32, R2, 0x4, R26 ;  /* 0x0000000402207825 */ /* 0x000fc600078e021a */
[----:B------:R-:W3:Y:S04]  /*d1f0*/  LDL.LU.64 R26, [R1+0xe0] ;  /* 0x0000e000011a7983 */ /* 0x000ee80000300a00 */
[----:B------:R-:W-:Y:S01]  /*d200*/  STL.64 [R1+0x778], R34 ;  /* 0x0007782201007387 */ /* 0x000fe20000100a00 */
[----:B--2---:R-:W-:-:S03]  /*d210*/  IMAD.WIDE R24, R2, 0x4, R24 ;  /* 0x0000000402187825 */ /* 0x004fc600078e0218 */
[----:B------:R-:W-:Y:S04]  /*d220*/  STL.64 [R1+0x780], R32 ;  /* 0x0007802001007387 */ /* 0x000fe80000100a00 */
[----:B------:R1:W-:Y:S04]  /*d230*/  LDGSTS.E [R9+0xdd00], desc[UR8][R32.64], !P2 ;  /* 0x0dd0000020097fae */ /* 0x0003e8000d121848 */
[----:B------:R2:W-:Y:S04]  /*d240*/  STL.64 [R1+0x788], R24 ;  /* 0x0007881801007387 */ /* 0x0005e80000100a00 */
[----:B------:R-:W-:Y:S04]  /*d250*/  LDGSTS.E [R9+0xdd80], desc[UR8][R24.64], !P2 ;  /* 0x0dd8000018097fae */ /* 0x000fe8000d121848 */
[----:B--2---:R-:W2:Y:S01]  /*d260*/  LDL.LU.64 R24, [R1+0xd8] ;  /* 0x0000d80001187983 */ /* 0x004ea20000300a00 */
[----:B----4-:R-:W-:-:S03]  /*d270*/  IMAD.WIDE R36, R2, 0x4, R22 ;  /* 0x0000000402247825 */ /* 0x010fc600078e0216 */
[----:B------:R-:W4:Y:S04]  /*d280*/  LDL.LU.64 R22, [R1+0xd0] ;  /* 0x0000d00001167983 */ /* 0x000f280000300a00 */
[----:B------:R-:W-:Y:S01]  /*d290*/  STL.64 [R1+0x7f0], R36 ;  /* 0x0007f02401007387 */ /* 0x000fe20000100a00 */
[----:B-----5:R-:W-:-:S03]  /*d2a0*/  IMAD.WIDE R34, R2, 0x4, R20 ;  /* 0x0000000402227825 */ /* 0x020fc600078e0214 */
[----:B------:R-:W5:Y:S04]  /*d2b0*/  LDL.LU.64 R20, [R1+0xc8] ;  /* 0x0000c80001147983 */ /* 0x000f680000300a00 */
[----:B------:R-:W-:Y:S01]  /*d2c0*/  STL.64 [R1+0x7f8], R34 ;  /* 0x0007f82201007387 */ /* 0x000fe20000100a00 */
[----:B-1----:R-:W-:-:S04]  /*d2d0*/  IMAD.WIDE R32, R2, 0x4, R30 ;  /* 0x0000000402207825 */ /* 0x002fc800078e021e */
[----:B------:R-:W-:Y:S02]  /*d2e0*/  IMAD.WIDE R30, R2, 0x4, R242 ;  /* 0x00000004021e7825 */ /* 0x000fe400078e02f2 */
[----:B------:R-:W5:Y:S02]  /*d2f0*/  LDL.LU.64 R242, [R1+0xc0] ;  /* 0x0000c00001f27983 */ /* 0x000f640000300a00 */
[----:B------:R-:W-:-:S05]  /*d300*/  VIADD R0, R7, 0xffffff8d ;  /* 0xffffff8d07007836 */ /* 0x000fca0000000000 */
[----:B------:R-:W-:Y:S01]  /*d310*/  ISETP.GE.U32.AND P6, PT, R0, 0x7fffff4e, PT ;  /* 0x7fffff4e0000780c */ /* 0x000fe20003fc6070 */
[----:B------:R1:W-:Y:S01]  /*d320*/  STL.64 [R1+0x800], R32 ;  /* 0x0008002001007387 */ /* 0x0003e20000100a00 */
[----:B------:R-:W-:Y:S02]  /*d330*/  VIADD R0, R6, 0xffffff89 ;  /* 0xffffff8906007836 */ /* 0x000fe40000000000 */
[----:B------:R-:W5:Y:S01]  /*d340*/  LDC R6, c[0x0][0x230] ;  /* 0x00008c00ff067b82 */ /* 0x000f620000000800 */
[----:B------:R3:W-:Y:S08]  /*d350*/  STL.64 [R1+0x808], R30 ;  /* 0x0008081e01007387 */ /* 0x0007f00000100a00 */
[----:B------:R3:W-:Y:S04]  /*d360*/  LDGSTS.E [R9+0xe400], desc[UR8][R36.64], !P6 ;  /* 0x0e40000024097fae */ /* 0x0007e8000f121848 */
[----:B------:R3:W-:Y:S04]  /*d370*/  LDGSTS.E [R9+0xe480], desc[UR8][R34.64], !P6 ;  /* 0x0e48000022097fae */ /* 0x0007e8000f121848 */
[----:B------:R-:W-:Y:S01]  /*d380*/  LDGSTS.E [R9+0xe500], desc[UR8][R32.64], !P6 ;  /* 0x0e50000020097fae */ /* 0x000fe2000f121848 */
[----:B------:R-:W-:-:S03]  /*d390*/  ISETP.GE.U32.AND P0, PT, R0, 0x7fffff4a, PT ;  /* 0x7fffff4a0000780c */ /* 0x000fc60003f06070 */
[----:B-1----:R-:W5:Y:S01]  /*d3a0*/  LDL.LU.64 R32, [R1+0xb8] ;  /* 0x0000b80001207983 */ /* 0x002f620000300a00 */
[----:B------:R-:W-:Y:S02]  /*d3b0*/  IADD3 R0, R5, -0x7b, RZ ;  /* 0xffffff8505007810 */ /* 0x000fe40007ffe0ff */
[----:B------:R-:W1:Y:S01]  /*d3c0*/  LDC R5, c[0x0][0x230] ;  /* 0x00008c00ff057b82 */ /* 0x000e620000000800 */
[----:B------:R-:W-:Y:S01]  /*d3d0*/  LDGSTS.E [R9+0xe580], desc[UR8][R30.64], !P6 ;  /* 0x0e5800001e097fae */ /* 0x000fe2000f121848 */
[----:B------:R-:W-:Y:S01]  /*d3e0*/  ISETP.GE.U32.AND P1, PT, R0, 0x7fffff46, PT ;  /* 0x7fffff460000780c */ /* 0x000fe20003f26070 */
[C---:B---3--:R-:W-:Y:S02]  /*d3f0*/  IMAD.WIDE R36, R2.reuse, 0x4, R14 ;  /* 0x0000000402247825 */ /* 0x048fe400078e020e */
[----:B------:R-:W3:Y:S04]  /*d400*/  LDL.LU.64 R14, [R1+0xb0] ;  /* 0x0000b000010e7983 */ /* 0x000ee80000300a00 */
[----:B------:R-:W-:Y:S01]  /*d410*/  STL.64 [R1+0x870], R36 ;  /* 0x0008702401007387 */ /* 0x000fe20000100a00 */
[----:B------:R-:W-:-:S03]  /*d420*/  IMAD.WIDE R34, R2, 0x4, R12 ;  /* 0x0000000402227825 */ /* 0x000fc600078e020c */
[----:B------:R4:W-:Y:S04]  /*d430*/  LDGSTS.E [R9+0xec00], desc[UR8][R36.64], !P0 ;  /* 0x0ec0000024097fae */ /* 0x0009e8000c121848 */
[----:B------:R-:W3:Y:S01]  /*d440*/  LDL.LU.64 R12, [R1+0xa8] ;  /* 0x0000a800010c7983 */ /* 0x000ee20000300a00 */
[----:B------:R-:W-:-:S03]  /*d450*/  IMAD.WIDE R28, R2, 0x4, R28 ;  /* 0x00000004021c7825 */ /* 0x000fc600078e021c */
[----:B------:R-:W-:Y:S04]  /*d460*/  STL.64 [R1+0x878], R34 ;  /* 0x0008782201007387 */ /* 0x000fe80000100a00 */
[----:B------:R-:W3:Y:S04]  /*d470*/  LDL.LU.64 R30, [R1+0xa0] ;  /* 0x0000a000011e7983 */ /* 0x000ee80000300a00 */
[----:B------:R1:W-:Y:S04]  /*d480*/  STL.64 [R1+0x880], R28 ;  /* 0x0008801c01007387 */ /* 0x0003e80000100a00 */
[----:B------:R5:W-:Y:S04]  /*d490*/  LDGSTS.E [R9+0xec80], desc[UR8][R34.64], !P0 ;  /* 0x0ec8000022097fae */ /* 0x000be8000c121848 */
[----:B------:R-:W-:Y:S01]  /*d4a0*/  LDGSTS.E [R9+0xed00], desc[UR8][R28.64], !P0 ;  /* 0x0ed000001c097fae */ /* 0x000fe2000c121848 */
[----:B------:R-:W-:-:S05]  /*d4b0*/  IMAD.WIDE R26, R2, 0x4, R26 ;  /* 0x00000004021a7825 */ /* 0x000fca00078e021a */
[----:B------:R1:W-:Y:S04]  /*d4c0*/  STL.64 [R1+0x888], R26 ;  /* 0x0008881a01007387 */ /* 0x0003e80000100a00 */
[----:B------:R-:W-:Y:S04]  /*d4d0*/  LDGSTS.E [R9+0xed80], desc[UR8][R26.64], !P0 ;  /* 0x0ed800001a097fae */ /* 0x000fe8000c121848 */
[----:B-1----:R-:W3:Y:S04]  /*d4e0*/  LDL.LU.64 R28, [R1+0x240] ;  /* 0x00024000011c7983 */ /* 0x002ee80000300a00 */
[----:B------:R-:W3:Y:S01]  /*d4f0*/  LDL.LU.64 R26, [R1+0x248] ;  /* 0x00024800011a7983 */ /* 0x000ee20000300a00 */
[----:B--2---:R-:W-:-:S03]  /*d500*/  IMAD.WIDE R38, R2, 0x4, R24 ;  /* 0x0000000402267825 */ /* 0x004fc600078e0218 */
[----:B------:R-:W2:Y:S04]  /*d510*/  LDL.LU.64 R24, [R1+0x250] ;  /* 0x0002500001187983 */ /* 0x000ea80000300a00 */
[----:B------:R-:W-:Y:S04]  /*d520*/  STL.64 [R1+0x8f0], R38 ;  /* 0x0008f02601007387 */ /* 0x000fe80000100a00 */
[----:B------:R-:W-:Y:S01]  /*d530*/  LDGSTS.E [R9+0xf400], desc[UR8][R38.64], !P1 ;  /* 0x0f40000026097fae */ /* 0x000fe2000c921848 */
[----:B----4-:R-:W-:-:S03]  /*d540*/  IMAD.WIDE R36, R2, 0x4, R22 ;  /* 0x0000000402247825 */ /* 0x010fc600078e0216 */
[----:B------:R-:W4:Y:S04]  /*d550*/  LDL.LU.64 R22, [R1+0x258] ;  /* 0x0002580001167983 */ /* 0x000f280000300a00 */
[----:B------:R-:W-:Y:S04]  /*d560*/  STL.64 [R1+0x8f8], R36 ;  /* 0x0008f82401007387 */ /* 0x000fe80000100a00 */
[----:B------:R1:W-:Y:S01]  /*d570*/  LDGSTS.E [R9+0xf480], desc[UR8][R36.64], !P1 ;  /* 0x0f48000024097fae */ /* 0x0003e2000c921848 */
[----:B-----5:R-:W-:-:S05]  /*d580*/  IMAD.WIDE R34, R2, 0x4, R20 ;  /* 0x0000000402227825 */ /* 0x020fca00078e0214 */
[----:B------:R-:W-:Y:S04]  /*d590*/  STL.64 [R1+0x900], R34 ;  /* 0x0009002201007387 */ /* 0x000fe80000100a00 */
[----:B------:R3:W-:Y:S01]  /*d5a0*/  LDGSTS.E [R9+0xf500], desc[UR8][R34.64], !P1 ;  /* 0x0f50000022097fae */ /* 0x0007e2000c921848 */
[----:B------:R-:W-:-:S05]  /*d5b0*/  IMAD.WIDE R20, R2, 0x4, R242 ;  /* 0x0000000402147825 */ /* 0x000fca00078e02f2 */
[----:B------:R5:W-:Y:S04]  /*d5c0*/  STL.64 [R1+0x908], R20 ;  /* 0x0009081401007387 */ /* 0x000be80000100a00 */
[----:B------:R4:W-:Y:S04]  /*d5d0*/  LDGSTS.E [R9+0xf580], desc[UR8][R20.64], !P1 ;  /* 0x0f58000014097fae */ /* 0x0009e8000c921848 */
[----:B-----5:R-:W5:Y:S04]  /*d5e0*/  LDL.LU.64 R20, [R1+0x260] ;  /* 0x0002600001147983 */ /* 0x020f680000300a00 */
[----:B------:R-:W2:Y:S01]  /*d5f0*/  LDL.LU.64 R242, [R1+0x268] ;  /* 0x0002680001f27983 */ /* 0x000ea20000300a00 */
[----:B------:R-:W-:-:S02]  /*d600*/  VIADD R0, R4, 0xffffff81 ;  /* 0xffffff8104007836 */ /* 0x000fc40000000000 */
[----:B------:R-:W5:Y:S01]  /*d610*/  LDC R4, c[0x0][0x230] ;  /* 0x00008c00ff047b82 */ /* 0x000f620000000800 */
[----:B-1----:R-:W-:Y:S02]  /*d620*/  IMAD.WIDE R36, R2, 0x4, R32 ;  /* 0x0000000402247825 */ /* 0x002fe400078e0220 */
[----:B------:R-:W-:-:S13]  /*d630*/  ISETP.GE.U32.AND P3, PT, R0, 0x7fffff42, PT ;  /* 0x7fffff420000780c */ /* 0x000fda0003f66070 */
[----:B------:R-:W-:Y:S01]  /*d640*/  LDGSTS.E [R9+0xfc00], desc[UR8][R36.64], !P3 ;  /* 0x0fc0000024097fae */ /* 0x000fe2000d921848 */
[----:B---3--:R-:W-:-:S03]  /*d650*/  IMAD.WIDE R34, R2, 0x4, R14 ;  /* 0x0000000402227825 */ /* 0x008fc600078e020e */
[----:B------:R-:W3:Y:S04]  /*d660*/  LDL.LU.64 R14, [R1+0x270] ;  /* 0x00027000010e7983 */ /* 0x000ee80000300a00 */
[----:B------:R1:W-:Y:S04]  /*d670*/  STL.64 [R1+0x970], R36 ;  /* 0x0009702401007387 */ /* 0x0003e80000100a00 */
[----:B------:R5:W-:Y:S01]  /*d680*/  LDGSTS.E [R9+0xfc80], desc[UR8][R34.64], !P3 ;  /* 0x0fc8000022097fae */ /* 0x000be2000d921848 */
[----:B------:R-:W-:-:S03]  /*d690*/  IMAD.WIDE R32, R2, 0x4, R12 ;  /* 0x0000000402207825 */ /* 0x000fc600078e020c */
[----:B------:R-:W5:Y:S01]  /*d6a0*/  LDL.LU.64 R12, [R1+0x278] ;  /* 0x00027800010c7983 */ /* 0x000f620000300a00 */
[----:B------:R-:W-:-:S03]  /*d6b0*/  IMAD.WIDE R30, R2, 0x4, R30 ;  /* 0x00000004021e7825 */ /* 0x000fc600078e021e */
[----:B------:R1:W-:Y:S04]  /*d6c0*/  STL.64 [R1+0x978], R34 ;  /* 0x0009782201007387 */ /* 0x0003e80000100a00 */
[----:B------:R1:W-:Y:S04]  /*d6d0*/  STL.64 [R1+0x980], R32 ;  /* 0x0009802001007387 */ /* 0x0003e80000100a00 */
[----:B------:R1:W-:Y:S04]  /*d6e0*/  STL.64 [R1+0x988], R30 ;  /* 0x0009881e01007387 */ /* 0x0003e80000100a00 */
[----:B-1----:R-:W5:Y:S04]  /*d6f0*/  LDL.LU.64 R36, [R1+0x280] ;  /* 0x0002800001247983 */ /* 0x002f680000300a00 */
[----:B------:R1:W-:Y:S04]  /*d700*/  LDGSTS.E [R9+0xfd00], desc[UR8][R32.64], !P3 ;  /* 0x0fd0000020097fae */ /* 0x0003e8000d921848 */
[----:B------:R-:W5:Y:S04]  /*d710*/  LDL.LU.64 R34, [R1+0x288] ;  /* 0x0002880001227983 */ /* 0x000f680000300a00 */
[----:B------:R1:W-:Y:S04]  /*d720*/  LDGSTS.E [R9+0xfd80], desc[UR8][R30.64], !P3 ;  /* 0x0fd800001e097fae */ /* 0x0003e8000d921848 */
[----:B------:R-:W5:Y:S04]  /*d730*/  LDL.LU.64 R32, [R1+0x290] ;  /* 0x0002900001207983 */ /* 0x000f680000300a00 */
[----:B------:R-:W5:Y:S01]  /*d740*/  LDL.LU.64 R30, [R1+0x298] ;  /* 0x00029800011e7983 */ /* 0x000f620000300a00 */
[----:B------:R-:W-:-:S03]  /*d750*/  IMAD.WIDE R108, R2, 0x4, R28 ;  /* 0x00000004026c7825 */ /* 0x000fc600078e021c */
[----:B------:R-:W5:Y:S01]  /*d760*/  LDL.LU.64 R28, [R1+0x2a0] ;  /* 0x0002a000011c7983 */ /* 0x000f620000300a00 */
[----:B------:R-:W-:-:S03]  /*d770*/  IMAD.WIDE R106, R2, 0x4, R26 ;  /* 0x00000004026a7825 */ /* 0x000fc600078e021a */
[----:B------:R-:W5:Y:S01]  /*d780*/  LDL.LU.64 R26, [R1+0x2a8] ;  /* 0x0002a800011a7983 */ /* 0x000f620000300a00 */
[----:B--2---:R-:W-:-:S03]  /*d790*/  IMAD.WIDE R66, R2, 0x4, R242 ;  /* 0x0000000402427825 */ /* 0x004fc600078e02f2 */
[----:B------:R-:W2:Y:S01]  /*d7a0*/  LDL.LU.64 R242, [R1+0x2b0] ;  /* 0x0002b00001f27983 */ /* 0x000ea20000300a00 */
[----:B------:R-:W-:-:S04]  /*d7b0*/  IMAD.WIDE R104, R2, 0x4, R24 ;  /* 0x0000000402687825 */ /* 0x000fc800078e0218 */
[----:B----4-:R-:W-:-:S04]  /*d7c0*/  IMAD.WIDE R98, R2, 0x4, R22 ;  /* 0x0000000402627825 */ /* 0x010fc800078e0216 */
[C---:B---3--:R-:W-:Y:S02]  /*d7d0*/  IMAD.WIDE R64, R2.reuse, 0x4, R14 ;  /* 0x0000000402407825 */ /* 0x048fe400078e020e */
[----:B------:R-:W3:Y:S02]  /*d7e0*/  LDL.LU.64 R14, [R1+0x2b8] ;  /* 0x0002b800010e7983 */ /* 0x000ee40000300a00 */
[C---:B-----5:R-:W-:Y:S02]  /*d7f0*/  IMAD.WIDE R62, R2.reuse, 0x4, R12 ;  /* 0x00000004023e7825 */ /* 0x060fe400078e020c */
[----:B------:R-:W4:Y:S04]  /*d800*/  LDL.LU.64 R12, [R1+0x2c0] ;  /* 0x0002c000010c7983 */ /* 0x000f280000300a00 */
[----:B------:R-:W5:Y:S04]  /*d810*/  LDL.LU.64 R24, [R1+0x2d0] ;  /* 0x0002d00001187983 */ /* 0x000f680000300a00 */
[----:B------:R-:W3:Y:S01]  /*d820*/  LDL.LU.64 R22, [R1+0x2d8] ;  /* 0x0002d80001167983 */ /* 0x000ee20000300a00 */
[----:B------:R-:W-:-:S03]  /*d830*/  IMAD.WIDE R52, R2, 0x4, R36 ;  /* 0x0000000402347825 */ /* 0x000fc600078e0224 */
[----:B------:R-:W4:Y:S01]  /*d840*/  LDL.LU.64 R36, [R1+0x2e8] ;  /* 0x0002e80001247983 */ /* 0x000f220000300a00 */
[----:B------:R-:W-:-:S03]  /*d850*/  IMAD.WIDE R50, R2, 0x4, R34 ;  /* 0x0000000402327825 */ /* 0x000fc600078e0222 */
[----:B------:R-:W4:Y:S01]  /*d860*/  LDL.LU.64 R34, [R1+0x390] ;  /* 0x0003900001227983 */ /* 0x000f220000300a00 */
[----:B------:R-:W-:-:S03]  /*d870*/  IMAD.WIDE R48, R2, 0x4, R32 ;  /* 0x0000000402307825 */ /* 0x000fc600078e0220 */
[----:B------:R-:W4:Y:S01]  /*d880*/  LDL.LU.64 R32, [R1+0x388] ;  /* 0x0003880001207983 */ /* 0x000f220000300a00 */
[----:B------:R-:W-:-:S03]  /*d890*/  IMAD.WIDE R46, R2, 0x4, R30 ;  /* 0x00000004022e7825 */ /* 0x000fc600078e021e */
[----:B------:R-:W4:Y:S01]  /*d8a0*/  LDL.LU.64 R30, [R1+0x398] ;  /* 0x00039800011e7983 */ /* 0x000f220000300a00 */
[----:B--2---:R-:W-:-:S03]  /*d8b0*/  IMAD.WIDE R40, R2, 0x4, R242 ;  /* 0x0000000402287825 */ /* 0x004fc600078e02f2 */
[----:B------:R-:W2:Y:S01]  /*d8c0*/  LDL.LU.64 R242, [R1+0x380] ;  /* 0x0003800001f27983 */ /* 0x000ea20000300a00 */
[----:B------:R-:W-:Y:S02]  /*d8d0*/  VIADD R0, R6, 0xffffffbc ;  /* 0xffffffbc06007836 */ /* 0x000fe40000000000 */
[----:B------:R-:W1:Y:S03]  /*d8e0*/  LDC R6, c[0x0][0x230] ;  /* 0x00008c00ff067b82 */ /* 0x000e660000000800 */
[----:B------:R-:W-:Y:S02]  /*d8f0*/  ISETP.GE.U32.AND P2, PT, R0, 0x7fffff7d, PT ;  /* 0x7fffff7d0000780c */ /* 0x000fe40003f46070 */
[----:B------:R-:W-:-:S03]  /*d900*/  IADD3 R0, R5, -0x48, RZ ;  /* 0xffffffb805007810 */ /* 0x000fc60007ffe0ff */
[----:B------:R-:W1:Y:S01]  /*d910*/  LDC R5, c[0x0][0x230] ;  /* 0x00008c00ff057b82 */ /* 0x000e620000000800 */
[----:B------:R-:W-:Y:S01]  /*d920*/  ISETP.GE.U32.AND P6, PT, R0, 0x7fffff79, PT ;  /* 0x7fffff790000780c */ /* 0x000fe20003fc6070 */
[----:B------:R-:W-:-:S06]  /*d930*/  VIADD R0, R4, 0xffffffb4 ;  /* 0xffffffb404007836 */ /* 0x000fcc0000000000 */
[----:B------:R-:W1:Y:S01]  /*d940*/  LDC R4, c[0x0][0x230] ;  /* 0x00008c00ff047b82 */ /* 0x000e620000000800 */
[----:B------:R-:W-:Y:S01]  /*d950*/  ISETP.GE.U32.AND P0, PT, R0, 0x7fffff75, PT ;  /* 0x7fffff750000780c */ /* 0x000fe20003f06070 */
[----:B------:R-:W-:Y:S01]  /*d960*/  LDGSTS.E [R10+0x8600], desc[UR8][R108.64], !P2 ;  /* 0x086000006c0a7fae */ /* 0x000fe2000d121848 */
[----:B------:R-:W-:-:S03]  /*d970*/  IMAD.WIDE R68, R2, 0x4, R20 ;  /* 0x0000000402447825 */ /* 0x000fc600078e0214 */
[----:B------:R-:W-:Y:S01]  /*d980*/  LDGSTS.E [R10+0x8680], desc[UR8][R106.64], !P2 ;  /* 0x086800006a0a7fae */ /* 0x000fe2000d121848 */
[----:B-1----:R-:W-:Y:S01]  /*d990*/  VIADD R0, R6, 0xffffffb0 ;  /* 0xffffffb006007836 */ /* 0x002fe20000000000 */
[----:B------:R-:W1:Y:S02]  /*d9a0*/  LDC R21, c[0x0][0x230] ;  /* 0x00008c00ff157b82 */ /* 0x000e640000000800 */
[----:B------:R-:W-:Y:S02]  /*d9b0*/  LDGSTS.E [R10+0x8700], desc[UR8][R104.64], !P2 ;  /* 0x08700000680a7fae */ /* 0x000fe4000d121848 */
[----:B------:R-:W-:Y:S02]  /*d9c0*/  ISETP.GE.U32.AND P1, PT, R0, 0x7fffff71, PT ;  /* 0x7fffff710000780c */ /* 0x000fe40003f26070 */
[----:B------:R-:W-:Y:S02]  /*d9d0*/  LDGSTS.E [R10+0x8780], desc[UR8][R98.64], !P2 ;  /* 0x08780000620a7fae */ /* 0x000fe4000d121848 */
[----:B------:R-:W1:Y:S01]  /*d9e0*/  LDC R6, c[0x0][0x230] ;  /* 0x00008c00ff067b82 */ /* 0x000e620000000800 */
[----:B------:R-:W-:Y:S01]  /*d9f0*/  IADD3 R0, R5, -0x54, RZ ;  /* 0xffffffac05007810 */ /* 0x000fe20007ffe0ff */
[----:B------:R-:W-:Y:S03]  /*da00*/  LDGSTS.E [R10+0x8e00], desc[UR8][R68.64], !P6 ;  /* 0x08e00000440a7fae */ /* 0x000fe6000f121848 */
[----:B------:R-:W-:Y:S01]  /*da10*/  ISETP.GE.U32.AND P3, PT, R0, 0x7fffff6d, PT ;  /* 0x7fffff6d0000780c */ /* 0x000fe20003f66070 */
[----:B------:R-:W-:Y:S02]  /*da20*/  LDGSTS.E [R10+0x8e80], desc[UR8][R66.64], !P6 ;  /* 0x08e80000420a7fae */ /* 0x000fe4000f121848 */
[----:B------:R-:W5:Y:S01]  /*da30*/  LDC R5, c[0x0][0x230] ;  /* 0x00008c00ff057b82 */ /* 0x000f620000000800 */
[----:B------:R-:W-:Y:S01]  /*da40*/  VIADD R0, R4, 0xffffffa8 ;  /* 0xffffffa804007836 */ /* 0x000fe20000000000 */
[----:B------:R-:W-:Y:S06]  /*da50*/  LDGSTS.E [R10+0x8f00], desc[UR8][R64.64], !P6 ;  /* 0x08f00000400a7fae */ /* 0x000fec000f121848 */
[----:B------:R-:W3:Y:S01]  /*da60*/  LDC R4, c[0x0][0x230] ;  /* 0x00008c00ff047b82 */ /* 0x000ee20000000800 */
        /* <DEDUP_REMOVED lines=8> */
[----:B------:R-:W-:Y:S01]  /*daf0*/  LDGSTS.E [R10+0x9700], desc[UR8][R48.64], !P0 ;  /* 0x09700000300a7fae */ /* 0x000fe2000c121848 */
[----:B-----5:R-:W-:Y:S01]  /*db00*/  IADD3 R0, R5, -0x60, RZ ;  /* 0xffffffa005007810 */ /* 0x020fe20007ffe0ff */
[----:B------:R-:W-:-:S02]  /*db10*/  IMAD.WIDE R42, R2, 0x4, R26 ;  /* 0x00000004022a7825 */ /* 0x000fc400078e021a */
[----:B------:R-:W-:Y:S01]  /*db20*/  LDGSTS.E [R10+0x9780], desc[UR8][R46.64], !P0 ;  /* 0x097800002e0a7fae */ /* 0x000fe2000c121848 */
[----:B------:R-:W-:-:S03]  /*db30*/  ISETP.GE.U32.AND P0, PT, R0, 0x7fffff61, PT ;  /* 0x7fffff610000780c */ /* 0x000fc60003f06070 */
[----:B------:R-:W5:Y:S01]  /*db40*/  LDL.LU.64 R28, [R1+0x3a8] ;  /* 0x0003a800011c7983 */ /* 0x000f620000300a00 */
[----:B---3--:R-:W-:Y:S02]  /*db50*/  VIADD R0, R4, 0xffffff9c ;  /* 0xffffff9c04007836 */ /* 0x008fe40000000000 */
[C---:B------:R-:W-:Y:S01]  /*db60*/  IMAD.WIDE R6, R2.reuse, 0x4, R24 ;  /* 0x0000000402067825 */ /* 0x040fe200078e0218 */
[----:B------:R-:W3:Y:S03]  /*db70*/  LDL.LU.64 R26, [R1+0x3a0] ;  /* 0x0003a000011a7983 */ /* 0x000ee60000300a00 */
[C---:B------:R-:W-:Y:S01]  /*db80*/  IMAD.WIDE R4, R2.reuse, 0x4, R22 ;  /* 0x0000000402047825 */ /* 0x040fe200078e0216 */
[----:B------:R-:W3:Y:S04]  /*db90*/  LDL.LU.64 R24, [R1+0x378] ;  /* 0x0003780001187983 */ /* 0x000ee80000300a00 */
[----:B------:R-:W3:Y:S04]  /*dba0*/  LDL.LU.64 R22, [R1+0x370] ;  /* 0x0003700001167983 */ /* 0x000ee80000300a00 */
[----:B------:R-:W3:Y:S01]  /*dbb0*/  LDL.LU.64 R74, [R1+0x368] ;  /* 0x00036800014a7983 */ /* 0x000ee20000300a00 */
[----:B----4-:R-:W-:-:S03]  /*dbc0*/  IMAD.WIDE R130, R2, 0x4, R36 ;  /* 0x0000000402827825 */ /* 0x010fc600078e0224 */
[----:B------:R-:W4:Y:S04]  /*dbd0*/  LDL.LU.64 R72, [R1+0x360] ;  /* 0x0003600001487983 */ /* 0x000f280000300a00 */
[----:B------:R-:W4:Y:S01]  /*dbe0*/  LDL.LU.64 R38, [R1+0x358] ;  /* 0x0003580001267983 */ /* 0x000f220000300a00 */
[----:B------:R-:W-:-:S03]  /*dbf0*/  IMAD.WIDE R132, R2, 0x4, R34 ;  /* 0x0000000402847825 */ /* 0x000fc600078e0222 */
[----:B------:R-:W4:Y:S04]  /*dc00*/  LDL.LU.64 R36, [R1+0x350] ;  /* 0x0003500001247983 */ /* 0x000f280000300a00 */
[----:B------:R-:W4:Y:S01]  /*dc10*/  LDL.LU.64 R34, [R1+0x348] ;  /* 0x0003480001227983 */ /* 0x000f220000300a00 */
[----:B------:R-:W-:-:S03]  /*dc20*/  IMAD.WIDE R136, R2, 0x4, R32 ;  /* 0x0000000402887825 */ /* 0x000fc600078e0220 */
[----:B------:R-:W4:Y:S01]  /*dc30*/  LDL.LU.64 R32, [R1+0x340] ;  /* 0x0003400001207983 */ /* 0x000f220000300a00 */
[----:B------:R-:W-:-:S03]  /*dc40*/  IMAD.WIDE R14, R2, 0x4, R14 ;  /* 0x00000004020e7825 */ /* 0x000fc600078e020e */
[----:B------:R-:W-:Y:S01]  /*dc50*/  LDGSTS.E [R10+0x9e00], desc[UR8][R44.64], !P1 ;  /* 0x09e000002c0a7fae */ /* 0x000fe2000c921848 */
[----:B------:R-:W-:-:S03]  /*dc60*/  IMAD.WIDE R140, R2, 0x4, R30 ;  /* 0x00000004028c7825 */ /* 0x000fc600078e021e */
[----:B------:R-:W4:Y:S01]  /*dc70*/  LDL.LU.64 R30, [R1+0x338] ;  /* 0x00033800011e7983 */ /* 0x000f220000300a00 */
[----:B------:R-:W-:-:S03]  /*dc80*/  IMAD.WIDE R12, R2, 0x4, R12 ;  /* 0x00000004020c7825 */ /* 0x000fc600078e020c */
[----:B------:R-:W-:Y:S04]  /*dc90*/  LDGSTS.E [R10+0x9e80], desc[UR8][R42.64], !P1 ;  /* 0x09e800002a0a7fae */ /* 0x000fe8000c921848 */
[----:B------:R-:W-:Y:S04]  /*dca0*/  LDGSTS.E [R10+0x9f00], desc[UR8][R40.64], !P1 ;  /* 0x09f00000280a7fae */ /* 0x000fe8000c921848 */
[----:B------:R-:W-:Y:S01]  /*dcb0*/  LDGSTS.E [R10+0x9f80], desc[UR8][R14.64], !P1 ;  /* 0x09f800000e0a7fae */ /* 0x000fe2000c921848 */
[----:B--2---:R-:W-:-:S03]  /*dcc0*/  IMAD.WIDE R144, R2, 0x4, R242 ;  /* 0x0000000402907825 */ /* 0x004fc600078e02f2 */
[----:B------:R-:W-:Y:S04]  /*dcd0*/  LDGSTS.E [R10+0xa600], desc[UR8][R12.64], !P3 ;  /* 0x0a6000000c0a7fae */ /* 0x000fe8000d921848 */
[----:B------:R-:W2:Y:S01]  /*dce0*/  LDL.LU.64 R242, [R1+0x330] ;  /* 0x0003300001f27983 */ /* 0x000ea20000300a00 */
[----:B-----5:R-:W-:-:S03]  /*dcf0*/  IMAD.WIDE R148, R2, 0x4, R28 ;  /* 0x0000000402947825 */ /* 0x020fc600078e021c */
[----:B------:R-:W-:Y:S01]  /*dd00*/  LDGSTS.E [R10+0xa680], desc[UR8][R6.64], !P3 ;  /* 0x0a680000060a7fae */ /* 0x000fe2000d921848 */
[----:B---3--:R-:W-:-:S03]  /*dd10*/  IMAD.WIDE R152, R2, 0x4, R26 ;  /* 0x0000000402987825 */ /* 0x008fc600078e021a */
[----:B------:R-:W-:Y:S01]  /*dd20*/  LDGSTS.E [R10+0xa700], desc[UR8][R4.64], !P3 ;  /* 0x0a700000040a7fae */ /* 0x000fe2000d921848 */
[----:B------:R-:W-:-:S04]  /*dd30*/  IMAD.WIDE R156, R2, 0x4, R24 ;  /* 0x00000004029c7825 */ /* 0x000fc800078e0218 */
[----:B------:R-:W-:-:S04]  /*dd40*/  IMAD.WIDE R188, R2, 0x4, R22 ;  /* 0x0000000402bc7825 */ /* 0x000fc800078e0216 */
[C---:B------:R-:W-:Y:S01]  /*dd50*/  IMAD.WIDE R192, R2.reuse, 0x4, R74 ;  /* 0x0000000402c07825 */ /* 0x040fe200078e024a */
[----:B------:R-:W3:Y:S04]  /*dd60*/  LDL.LU.64 R22, [R1+0x328] ;  /* 0x0003280001167983 */ /* 0x000ee80000300a00 */
[----:B------:R-:W5:Y:S04]  /*dd70*/  LDL.LU.64 R28, [R1+0x320] ;  /* 0x00032000011c7983 */ /* 0x000f680000300a00 */
[----:B------:R-:W5:Y:S04]  /*dd80*/  LDL.LU.64 R26, [R1+0x318] ;  /* 0x00031800011a7983 */ /* 0x000f680000300a00 */
[----:B------:R-:W5:Y:S01]  /*dd90*/  LDL.LU.64 R24, [R1+0x310] ;  /* 0x0003100001187983 */ /* 0x000f620000300a00 */
[----:B----4-:R-:W-:-:S04]  /*dda0*/  IMAD.WIDE R216, R2, 0x4, R34 ;  /* 0x0000000402d87825 */ /* 0x010fc800078e0222 */
[----:B------:R-:W-:-:S04]  /*ddb0*/  IMAD.WIDE R200, R2, 0x4, R38 ;  /* 0x0000000402c87825 */ /* 0x000fc800078e0226 */
[C---:B------:R-:W-:Y:S01]  /*ddc0*/  IMAD.WIDE R196, R2.reuse, 0x4, R72 ;  /* 0x0000000402c47825 */ /* 0x040fe200078e0248 */
[----:B------:R-:W4:Y:S03]  /*ddd0*/  LDL.LU.64 R38, [R1+0x460] ;  /* 0x0004600001267983 */ /* 0x000f260000300a00 */
[----:B------:R-:W-:Y:S01]  /*dde0*/  IMAD.WIDE R34, R2, 0x4, R32 ;  /* 0x0000000402227825 */ /* 0x000fe200078e0220 */
[----:B------:R-:W-:Y:S01]  /*ddf0*/  ISETP.GE.U32.AND P1, PT, R0, 0x7fffff5d, PT ;  /* 0x7fffff5d0000780c */ /* 0x000fe20003f26070 */
[----:B------:R-:W-:Y:S02]  /*de00*/  LDGSTS.E [R10+0xa780], desc[UR8][R130.64], !P3 ;  /* 0x0a780000820a7fae */ /* 0x000fe4000d921848 */
[----:B------:R-:W-:Y:S02]  /*de10*/  IMAD.WIDE R32, R2, 0x4, R30 ;  /* 0x0000000402207825 */ /* 0x000fe400078e021e */
[----:B------:R-:W-:Y:S04]  /*de20*/  STL.64 [R1+0x20], R34 ;  /* 0x0000202201007387 */ /* 0x000fe80000100a00 */
[----:B------:R-:W4:Y:S04]  /*de30*/  LDL.LU.64 R74, [R1+0x458] ;  /* 0x00045800014a7983 */ /* 0x000f280000300a00 */
[----:B------:R5:W-:Y:S04]  /*de40*/  STL.64 [R1+0x60], R32 ;  /* 0x0000602001007387 */ /* 0x000be80000100a00 */
[----:B------:R-:W4:Y:S01]  /*de50*/  LDL.LU.64 R72, [R1+0x450] ;  /* 0x0004500001487983 */ /* 0x000f220000300a00 */
[----:B------:R-:W-:-:S02]  /*de60*/  VIADD R0, R21, 0xffffff98 ;  /* 0xffffff9815007836 */ /* 0x000fc40000000000 */
[C---:B------:R-:W-:Y:S01]  /*de70*/  IMAD.WIDE R212, R2.reuse, 0x4, R36 ;  /* 0x0000000402d47825 */ /* 0x040fe200078e0224 */
[----:B------:R-:W-:Y:S01]  /*de80*/  LDGSTS.E [R10+0xae00], desc[UR8][R132.64], !P2 ;  /* 0x0ae00000840a7fae */ /* 0x000fe2000d121848 */
[----:B------:R-:W1:Y:S03]  /*de90*/  LDC R21, c[0x0][0x230] ;  /* 0x00008c00ff157b82 */ /* 0x000e660000000800 */
[----:B------:R-:W-:Y:S04]  /*dea0*/  LDGSTS.E [R10+0xae80], desc[UR8][R136.64], !P2 ;  /* 0x0ae80000880a7fae */ /* 0x000fe8000d121848 */
[----:B------:R-:W-:Y:S04]  /*deb0*/  LDGSTS.E [R10+0xaf00], desc[UR8][R140.64], !P2 ;  /* 0x0af000008c0a7fae */ /* 0x000fe8000d121848 */
[----:B------:R-:W-:Y:S04]  /*dec0*/  LDGSTS.E [R10+0xaf80], desc[UR8][R144.64], !P2 ;  /* 0x0af80000900a7fae */ /* 0x000fe8000d121848 */
[----:B------:R-:W-:Y:S01]  /*ded0*/  LDGSTS.E [R10+0xb600], desc[UR8][R148.64], !P6 ;  /* 0x0b600000940a7fae */ /* 0x000fe2000f121848 */
[----:B--2---:R-:W-:-:S03]  /*dee0*/  IMAD.WIDE R30, R2, 0x4, R242 ;  /* 0x00000004021e7825 */ /* 0x004fc600078e02f2 */
[----:B------:R-:W-:Y:S04]  /*def0*/  LDGSTS.E [R10+0xb680], desc[UR8][R152.64], !P6 ;  /* 0x0b680000980a7fae */ /* 0x000fe8000f121848 */
[----:B------:R-:W-:Y:S04]  /*df00*/  STL.64 [R1+0x70], R30 ;  /* 0x0000701e01007387 */ /* 0x000fe80000100a00 */
[----:B------:R-:W2:Y:S01]  /*df10*/  LDL.LU.64 R242, [R1+0x448] ;  /* 0x0004480001f27983 */ /* 0x000ea20000300a00 */
[----:B------:R-:W-:-:S03]  /*df20*/  ISETP.GE.U32.AND P3, PT, R0, 0x7fffff59, PT ;  /* 0x7fffff590000780c */ /* 0x000fc60003f66070 */
[----:B------:R-:W-:Y:S04]  /*df30*/  LDGSTS.E [R10+0xb700], desc[UR8][R156.64], !P6 ;  /* 0x0b7000009c0a7fae */ /* 0x000fe8000f121848 */
[----:B------:R-:W-:Y:S04]  /*df40*/  LDGSTS.E [R10+0xb780], desc[UR8][R188.64], !P6 ;  /* 0x0b780000bc0a7fae */ /* 0x000fe8000f121848 */
[----:B------:R-:W-:Y:S04]  /*df50*/  LDGSTS.E [R10+0xbe00], desc[UR8][R192.64], !P0 ;  /* 0x0be00000c00a7fae */ /* 0x000fe8000c121848 */
[----:B------:R-:W-:Y:S04]  /*df60*/  LDGSTS.E [R10+0xbe80], desc[UR8][R196.64], !P0 ;  /* 0x0be80000c40a7fae */ /* 0x000fe8000c121848 */
[----:B------:R-:W-:Y:S04]  /*df70*/  LDGSTS.E [R10+0xbf00], desc[UR8][R200.64], !P0 ;  /* 0x0bf00000c80a7fae */ /* 0x000fe8000c121848 */
[----:B------:R-:W-:Y:S04]  /*df80*/  LDGSTS.E [R10+0xbf80], desc[UR8][R212.64], !P0 ;  /* 0x0bf80000d40a7fae */ /* 0x000fe8000c121848 */
[----:B------:R-:W-:Y:S04]  /*df90*/  LDGSTS.E [R10+0xc600], desc[UR8][R216.64], !P1 ;  /* 0x0c600000d80a7fae */ /* 0x000fe8000c921848 */
[----:B------:R-:W-:Y:S04]  /*dfa0*/  LDGSTS.E [R10+0xc680], desc[UR8][R34.64], !P1 ;  /* 0x0c680000220a7fae */ /* 0x000fe8000c921848 */
[----:B------:R5:W-:Y:S04]  /*dfb0*/  LDGSTS.E [R10+0xc700], desc[UR8][R32.64], !P1 ;  /* 0x0c700000200a7fae */ /* 0x000be8000c921848 */
[----:B------:R-:W-:Y:S01]  /*dfc0*/  LDGSTS.E [R10+0xc780], desc[UR8][R30.64], !P1 ;  /* 0x0c7800001e0a7fae */ /* 0x000fe2000c921848 */
[----:B---3--:R-:W-:-:S04]  /*dfd0*/  IMAD.WIDE R22, R2, 0x4, R22 ;  /* 0x0000000402167825 */ /* 0x008fc800078e0216 */
[C---:B-----5:R-:W-:Y:S01]  /*dfe0*/  IMAD.WIDE R32, R2.reuse, 0x4, R28 ;  /* 0x0000000402207825 */ /* 0x060fe200078e021c */
[----:B------:R3:W-:Y:S03]  /*dff0*/  STL.64 [R1+0x80], R22 ;  /* 0x0000801601007387 */ /* 0x0007e60000100a00 */
[C---:B------:R-:W-:Y:S01]  /*e000*/  IMAD.WIDE R26, R2.reuse, 0x4, R26 ;  /* 0x00000004021a7825 */ /* 0x040fe200078e021a */
[----:B------:R-:W-:Y:S03]  /*e010*/  STL.64 [R1+0xa0], R32 ;  /* 0x0000a02001007387 */ /* 0x000fe60000100a00 */
[C---:B------:R-:W-:Y:S01]  /*e020*/  IMAD.WIDE R24, R2.reuse, 0x4, R24 ;  /* 0x0000000402187825 */ /* 0x040fe200078e0218 */
[----:B------:R5:W-:Y:S04]  /*e030*/  LDGSTS.E [R10+0xce00], desc[UR8][R22.64], !P3 ;  /* 0x0ce00000160a7fae */ /* 0x000be8000d921848 */
[----:B------:R1:W-:Y:S04]  /*e040*/  STL.64 [R1+0xa8], R26 ;  /* 0x0000a81a01007387 */ /* 0x0003e80000100a00 */
[----:B------:R-:W-:Y:S04]  /*e050*/  LDGSTS.E [R10+0xce80], desc[UR8][R32.64], !P3 ;  /* 0x0ce80000200a7fae */ /* 0x000fe8000d921848 */
[----:B---3--:R-:W5:Y:S04]  /*e060*/  LDL.LU.64 R22, [R1+0x7a8] ;  /* 0x0007a80001167983 */ /* 0x008f680000300a00 */
[----:B------:R3:W-:Y:S04]  /*e070*/  STL.64 [R1+0x290], R24 ;  /* 0x0002901801007387 */ /* 0x0007e80000100a00 */
[----:B------:R-:W5:Y:S04]  /*e080*/  LDL.LU.64 R30, [R1+0x7a0] ;  /* 0x0007a000011e7983 */ /* 0x000f680000300a00 */
[----:B------:R-:W5:Y:S04]  /*e090*/  LDL.LU.64 R28, [R1+0x798] ;  /* 0x00079800011c7983 */ /* 0x000f680000300a00 */
[----:B------:R-:W5:Y:S04]  /*e0a0*/  LDL.LU.64 R36, [R1+0x790] ;  /* 0x0007900001247983 */ /* 0x000f680000300a00 */
[----:B------:R5:W-:Y:S01]  /*e0b0*/  LDGSTS.E [R10+0xcf00], desc[UR8][R26.64], !P3 ;  /* 0x0cf000001a0a7fae */ /* 0x000be2000d921848 */
[----:B----4-:R-:W-:-:S03]  /*e0c0*/  IMAD.WIDE R38, R2, 0x4, R38 ;  /* 0x0000000402267825 */ /* 0x010fc600078e0226 */
[----:B------:R4:W-:Y:S01]  /*e0d0*/  LDGSTS.E [R10+0xcf80], desc[UR8][R24.64], !P3 ;  /* 0x0cf80000180a7fae */ /* 0x0009e2000d921848 */
[----:B------:R-:W-:-:S03]  /*e0e0*/  IMAD.WIDE R80, R2, 0x4, R74 ;  /* 0x0000000402507825 */ /* 0x000fc600078e024a */
[----:B-1----:R-:W4:Y:S04]  /*e0f0*/  LDL.LU.64 R26, [R1+0x768] ;  /* 0x00076800011a7983 */ /* 0x002f280000300a00 */
[----:B---3--:R-:W3:Y:S04]  /*e100*/  LDL.LU.64 R24, [R1+0x760] ;  /* 0x0007600001187983 */ /* 0x008ee80000300a00 */
[----:B------:R-:W3:Y:S01]  /*e110*/  LDL.LU.64 R34, [R1+0x758] ;  /* 0x0007580001227983 */ /* 0x000ee20000300a00 */
[----:B------:R-:W-:-:S03]  /*e120*/  IMAD.WIDE R78, R2, 0x4, R72 ;  /* 0x00000004024e7825 */ /* 0x000fc600078e0248 */
[----:B------:R-:W3:Y:S04]  /*e130*/  LDL.LU.64 R32, [R1+0x750] ;  /* 0x0007500001207983 */ /* 0x000ee80000300a00 */
[----:B------:R-:W3:Y:S04]  /*e140*/  LDL.LU.64 R74, [R1+0x748] ;  /* 0x00074800014a7983 */ /* 0x000ee80000300a00 */
[----:B------:R1:W-:Y:S04]  /*e150*/  STL.64 [R1+0x298], R38 ;  /* 0x0002982601007387 */ /* 0x0003e80000100a00 */
[----:B------:R-:W3:Y:S04]  /*e160*/  LDL.LU.64 R72, [R1+0x740] ;  /* 0x0007400001487983 */ /* 0x000ee80000300a00 */
[----:B------:R3:W-:Y:S01]  /*e170*/  STL.64 [R1+0x2a0], R80 ;  /* 0x0002a05001007387 */ /* 0x0007e20000100a00 */
[----:B--2---:R-:W-:-:S03]  /*e180*/  IMAD.WIDE R76, R2, 0x4, R242 ;  /* 0x00000004024c7825 */ /* 0x004fc600078e02f2 */
[----:B------:R-:W2:Y:S01]  /*e190*/  LDL.LU.64 R242, [R1+0x738] ;  /* 0x0007380001f27983 */ /* 0x000ea20000300a00 */
[----:B------:R-:W-:Y:S02]  /*e1a0*/  IADD3 R0, R20, -0x6c, RZ ;  /* 0xffffff9414007810 */ /* 0x000fe40007ffe0ff */
[----:B------:R-:W1:Y:S02]  /*e1b0*/  LDC R20, c[0x0][0x230] ;  /* 0x00008c00ff147b82 */ /* 0x000e640000000800 */
[----:B------:R-:W-:Y:S01]  /*e1c0*/  ISETP.GE.U32.AND P2, PT, R0, 0x7fffff55, PT ;  /* 0x7fffff550000780c */ /* 0x000fe20003f46070 */
[----:B------:R-:W-:-:S05]  /*e1d0*/  VIADD R0, R19, 0xffffff90 ;  /* 0xffffff9013007836 */ /* 0x000fca0000000000 */
[----:B------:R-:W1:Y:S01]  /*e1e0*/  LDC R19, c[0x0][0x230] ;  /* 0x00008c00ff137b82 */ /* 0x000e620000000800 */
[----:B------:R-:W-:Y:S01]  /*e1f0*/  ISETP.GE.U32.AND P6, PT, R0, 0x7fffff51, PT ;  /* 0x7fffff510000780c */ /* 0x000fe20003fc6070 */
[----:B------:R-:W-:-:S05]  /*e200*/  VIADD R0, R21, 0xffffff8c ;  /* 0xffffff8c15007836 */ /* 0x000fca0000000000 */
[----:B------:R-:W-:Y:S01]  /*e210*/  ISETP.GE.U32.AND P0, PT, R0, 0x7fffff4d, PT ;  /* 0x7fffff4d0000780c */ /* 0x000fe20003f06070 */
[----:B------:R3:W-:Y:S01]  /*e220*/  STL.64 [R1+0x2a8], R78 ;  /* 0x0002a84e01007387 */ /* 0x0007e20000100a00 */
[----:B------:R-:W2:Y:S03]  /*e230*/  LDC R21, c[0x0][0x230] ;  /* 0x00008c00ff157b82 */ /* 0x000ea60000000800 */
[----:B------:R-:W-:Y:S01]  /*e240*/  LDGSTS.E [R10+0xd600], desc[UR8][R38.64], !P2 ;  /* 0x0d600000260a7fae */ /* 0x000fe2000d121848 */
[----:B-1----:R-:W-:-:S03]  /*e250*/  IADD3 R0, R20, -0x78, RZ ;  /* 0xffffff8814007810 */ /* 0x002fc60007ffe0ff */
[----:B------:R1:W-:Y:S01]  /*e260*/  STL.64 [R1+0x2b0], R76 ;  /* 0x0002b04c01007387 */ /* 0x0003e20000100a00 */
[----:B------:R-:W-:-:S03]  /*e270*/  ISETP.GE.U32.AND P1, PT, R0, 0x7fffff49, PT ;  /* 0x7fffff490000780c */ /* 0x000fc60003f26070 */
[----:B------:R1:W-:Y:S01]  /*e280*/  LDGSTS.E [R10+0xd680], desc[UR8][R80.64], !P2 ;  /* 0x0d680000500a7fae */ /* 0x0003e2000d121848 */
[----:B------:R-:W-:-:S03]  /*e290*/  VIADD R0, R19, 0xffffff84 ;  /* 0xffffff8413007836 */ /* 0x000fc60000000000 */
[----:B------:R-:W2:Y:S02]  /*e2a0*/  LDL.LU.64 R38, [R1+0x730] ;  /* 0x0007300001267983 */ /* 0x000ea40000300a00 */
[----:B------:R-:W-:Y:S01]  /*e2b0*/  ISETP.GE.U32.AND P3, PT, R0, 0x7fffff45, PT ;  /* 0x7fffff450000780c */ /* 0x000fe20003f66070 */
[----:B------:R-:W-:Y:S01]  /*e2c0*/  IMAD.SHL.U32 R0, R252, 0x40, RZ ;  /* 0x00000040fc007824 */ /* 0x000fe200078e00ff */
[----:B------:R-:W2:Y:S01]  /*e2d0*/  LDL.LU.64 R86, [R1+0x728] ;  /* 0x0007280001567983 */ /* 0x000ea20000300a00 */
[----:B------:R-:W2:Y:S03]  /*e2e0*/  LDC R252, c[0x0][0x230] ;  /* 0x00008c00fffc7b82 */ /* 0x000ea60000000800 */
[----:B------:R-:W2:Y:S04]  /*e2f0*/  LDL.LU.64 R84, [R1+0x720] ;  /* 0x0007200001547983 */ /* 0x000ea80000300a00 */
[----:B------:R1:W-:Y:S04]  /*e300*/  LDGSTS.E [R10+0xd700], desc[UR8][R78.64], !P2 ;  /* 0x0d7000004e0a7fae */ /* 0x0003e8000d121848 */
[----:B------:R1:W-:Y:S01]  /*e310*/  LDGSTS.E [R10+0xd780], desc[UR8][R76.64], !P2 ;  /* 0x0d7800004c0a7fae */ /* 0x0003e2000d121848 */
[----:B-----5:R-:W-:-:S04]  /*e320*/  IMAD.WIDE R22, R0, 0x4, R22 ;  /* 0x0000000400167825 */ /* 0x020fc800078e0216 */
[----:B------:R-:W-:-:S04]  /*e330*/  IMAD.WIDE R30, R0, 0x4, R30 ;  /* 0x00000004001e7825 */ /* 0x000fc800078e021e */
[C---:B------:R-:W-:Y:S02]  /*e340*/  IMAD.WIDE R82, R0.reuse, 0x4, R36 ;  /* 0x0000000400527825 */ /* 0x040fe400078e0224 */
[----:B------:R-:W5:Y:S02]  /*e350*/  LDL.LU.64 R36, [R1+0x718] ;  /* 0x0007180001247983 */ /* 0x000f640000300a00 */
[C---:B------:R-:W-:Y:S02]  /*e360*/  IMAD.WIDE R28, R0.reuse, 0x4, R28 ;  /* 0x00000004001c7825 */ /* 0x040fe400078e021c */
[----:B------:R5:W-:Y:S04]  /*e370*/  STL.64 [R1+0xcd8], R22 ;  /* 0x000cd81601007387 */ /* 0x000be80000100a00 */
[----:B------:R-:W5:Y:S04]  /*e380*/  LDL.LU.64 R100, [R1+0x710] ;  /* 0x0007100001647983 */ /* 0x000f680000300a00 */
[----:B------:R-:W-:Y:S01]  /*e390*/  STL.64 [R1+0xce8], R30 ;  /* 0x000ce81e01007387 */ /* 0x000fe20000100a00 */
[----:B----4-:R-:W-:-:S03]  /*e3a0*/  IMAD.WIDE R26, R0, 0x4, R26 ;  /* 0x00000004001a7825 */ /* 0x010fc600078e021a */
[----:B------:R-:W-:Y:S01]  /*e3b0*/  STL.64 [R1+0xd48], R28 ;  /* 0x000d481c01007387 */ /* 0x000fe20000100a00 */
[----:B---3--:R-:W-:-:S04]  /*e3c0*/  IMAD.WIDE R24, R0, 0x4, R24 ;  /* 0x0000000400187825 */ /* 0x008fc800078e0218 */
[C---:B-1----:R-:W-:Y:S02]  /*e3d0*/  IMAD.WIDE R80, R0.reuse, 0x4, R34 ;  /* 0x0000000400507825 */ /* 0x042fe400078e0222 */
[----:B------:R-:W3:Y:S02]  /*e3e0*/  LDL.LU.64 R34, [R1+0x440] ;  /* 0x0004400001227983 */ /* 0x000ee40000300a00 */
[C---:B------:R-:W-:Y:S02]  /*e3f0*/  IMAD.WIDE R78, R0.reuse, 0x4, R32 ;  /* 0x00000004004e7825 */ /* 0x040fe400078e0220 */
[----:B------:R-:W-:Y:S02]  /*e400*/  STL.64 [R1+0xd58], R82 ;  /* 0x000d585201007387 */ /* 0x000fe40000100a00 */
[C---:B------:R-:W-:Y:S02]  /*e410*/  IMAD.WIDE R76, R0.reuse, 0x4, R74 ;  /* 0x00000004004c7825 */ /* 0x040fe400078e024a */
[----:B------:R-:W4:Y:S04]  /*e420*/  LDL.LU.64 R32, [R1+0x438] ;  /* 0x0004380001207983 */ /* 0x000f280000300a00 */
[----:B------:R-:W-:Y:S01]  /*e430*/  STL.64 [R1+0x1040], R26 ;  /* 0x0010401a01007387 */ /* 0x000fe20000100a00 */
[----:B------:R-:W-:-:S03]  /*e440*/  IMAD.WIDE R74, R0, 0x4, R72 ;  /* 0x00000004004a7825 */ /* 0x000fc600078e0248 */
[----:B------:R-:W-:Y:S04]  /*e450*/  STL.64 [R1+0x1050], R24 ;  /* 0x0010501801007387 */ /* 0x000fe80000100a00 */
[----:B------:R-:W-:Y:S01]  /*e460*/  STL.64 [R1+0x10b0], R80 ;  /* 0x0010b05001007387 */ /* 0x000fe20000100a00 */
[----:B--2---:R-:W-:-:S03]  /*e470*/  IMAD.WIDE R72, R0, 0x4, R242 ;  /* 0x0000000400487825 */ /* 0x004fc600078e02f2 */
[----:B------:R-:W2:Y:S04]  /*e480*/  LDL.LU.64 R242, [R1+0x420] ;  /* 0x0004200001f27983 */ /* 0x000ea80000300a00 */
[----:B------:R-:W-:Y:S04]  /*e490*/  STL.64 [R1+0x10c0], R78 ;  /* 0x0010c04e01007387 */ /* 0x000fe80000100a00 */
[----:B------:R-:W-:Y:S04]  /*e4a0*/  STL.64 [R1+0x1130], R76 ;  /* 0x0011304c01007387 */ /* 0x000fe80000100a00 */
[----:B------:R-:W2:Y:S04]  /*e4b0*/  LDL.LU.64 R166, [R1+0x3f8] ;  /* 0x0003f80001a67983 */ /* 0x000ea80000300a00 */
[----:B------:R-:W2:Y:S04]  /*e4c0*/  LDL.LU.64 R164, [R1+0x3e0] ;  /* 0x0003e00001a47983 */ /* 0x000ea80000300a00 */
[----:B------:R-:W-:Y:S04]  /*e4d0*/  STL.64 [R1+0x1140], R74 ;  /* 0x0011404a01007387 */ /* 0x000fe80000100a00 */
[----:B------:R-:W2:Y:S04]  /*e4e0*/  LDL.LU.64 R162, [R1+0x3d8] ;  /* 0x0003d80001a27983 */ /* 0x000ea80000300a00 */
[----:B------:R-:W2:Y:S04]  /*e4f0*/  LDL.LU.64 R118, [R1+0x3c0] ;  /* 0x0003c00001767983 */ /* 0x000ea80000300a00 */
[----:B------:R-:W2:Y:S01]  /*e500*/  LDL.LU.64 R116, [R1+0x3b8] ;  /* 0x0003b80001747983 */ /* 0x000ea20000300a00 */
[----:B------:R-:W-:-:S03]  /*e510*/  IMAD.WIDE R38, R0, 0x4, R38 ;  /* 0x0000000400267825 */ /* 0x000fc600078e0226 */
[----:B------:R-:W-:Y:S01]  /*e520*/  STL.64 [R1+0x1190], R72 ;  /* 0x0011904801007387 */ /* 0x000fe20000100a00 */
[----:B------:R-:W-:-:S03]  /*e530*/  IMAD.WIDE R88, R0, 0x4, R86 ;  /* 0x0000000400587825 */ /* 0x000fc600078e0256 */
[----:B------:R-:W2:Y:S01]  /*e540*/  LDL.LU.64 R90, [R1+0x300] ;  /* 0x00030000015a7983 */ /* 0x000ea20000300a00 */
[----:B------:R-:W-:-:S04]  /*e550*/  IMAD.WIDE R86, R0, 0x4, R84 ;  /* 0x0000000400567825 */ /* 0x000fc800078e0254 */
[----:B------:R-:W-:Y:S02]  /*e560*/  VIADD R19, R21, 0xffffff80 ;  /* 0xffffff8015137836 */ /* 0x000fe40000000000 */
[----:B-----5:R-:W-:Y:S02]  /*e570*/  IMAD.WIDE R84, R0, 0x4, R36 ;  /* 0x0000000400547825 */ /* 0x020fe400078e0224 */
[----:B------:R-:W5:Y:S04]  /*e580*/  LDL.LU.64 R36, [R1+0x2f8] ;  /* 0x0002f80001247983 */ /* 0x000f680000300a00 */
[----:B------:R-:W-:Y:S04]  /*e590*/  STL.64 [R1+0x11a0], R38 ;  /* 0x0011a02601007387 */ /* 0x000fe80000100a00 */
[----:B------:R-:W5:Y:S04]  /*e5a0*/  LDL.LU.64 R160, [R1+0x430] ;  /* 0x0004300001a07983 */ /* 0x000f680000300a00 */
[----:B------:R-:W5:Y:S04]  /*e5b0*/  LDL.LU.64 R244, [R1+0x428] ;  /* 0x0004280001f47983 */ /* 0x000f680000300a00 */
[----:B------:R-:W-:Y:S04]  /*e5c0*/  STL.64 [R1+0x11d0], R88 ;  /* 0x0011d05801007387 */ /* 0x000fe80000100a00 */
[----:B------:R-:W5:Y:S04]  /*e5d0*/  LDL.LU.64 R246, [R1+0x3f0] ;  /* 0x0003f00001f67983 */ /* 0x000f680000300a00 */
[----:B------:R-:W-:Y:S01]  /*e5e0*/  STL.64 [R1+0x11d8], R86 ;  /* 0x0011d85601007387 */ /* 0x000fe20000100a00 */
[----:B---3--:R-:W-:-:S03]  /*e5f0*/  IMAD.WIDE R182, R2, 0x4, R34 ;  /* 0x0000000402b67825 */ /* 0x008fc600078e0222 */
[----:B------:R-:W3:Y:S01]  /*e600*/  LDL.LU.64 R248, [R1+0x3e8] ;  /* 0x0003e80001f87983 */ /* 0x000ee20000300a00 */
[----:B------:R-:W-:-:S03]  /*e610*/  IMAD.WIDE R20, R0, 0x4, R100 ;  /* 0x0000000400147825 */ /* 0x000fc600078e0264 */
[----:B------:R-:W3:Y:S04]  /*e620*/  LDL.LU.64 R250, [R1+0x3d0] ;  /* 0x0003d00001fa7983 */ /* 0x000ee80000300a00 */
[----:B------:R-:W3:Y:S04]  /*e630*/  LDL.LU.64 R102, [R1+0x3c8] ;  /* 0x0003c80001667983 */ /* 0x000ee80000300a00 */
[----:B------:R-:W3:Y:S04]  /*e640*/  LDL.LU.64 R100, [R1+0x3b0] ;  /* 0x0003b00001647983 */ /* 0x000ee80000300a00 */
[----:B------:R-:W-:Y:S01]  /*e650*/  STL.64 [R1+0x11e0], R84 ;  /* 0x0011e05401007387 */ /* 0x000fe20000100a00 */
[----:B----4-:R-:W-:-:S03]  /*e660*/  IMAD.WIDE R180, R2, 0x4, R32 ;  /* 0x0000000402b47825 */ /* 0x010fc600078e0220 */
[----:B------:R-:W-:Y:S04]  /*e670*/  STL.64 [R1+0x2c8], R182 ;  /* 0x0002c8b601007387 */ /* 0x000fe80000100a00 */
[----:B------:R-:W4:Y:S04]  /*e680*/  LDL.LU.64 R34, [R1+0x308] ;  /* 0x0003080001227983 */ /* 0x000f280000300a00 */
[----:B------:R-:W4:Y:S01]  /*e690*/  LDL.LU.64 R32, [R1+0x2f0] ;  /* 0x0002f00001207983 */ /* 0x000f220000300a00 */
[----:B--2---:R-:W-:-:S03]  /*e6a0*/  IMAD.WIDE R174, R2, 0x4, R242 ;  /* 0x0000000402ae7825 */ /* 0x004fc600078e02f2 */
[----:B------:R-:W-:Y:S04]  /*e6b0*/  LDGSTS.E [R10+0xde00], desc[UR8][R182.64], !P6 ;  /* 0x0de00000b60a7fae */ /* 0x000fe8000f121848 */
[----:B------:R-:W2:Y:S01]  /*e6c0*/  LDL.LU.64 R242, [R1+0x2e0] ;  /* 0x0002e00001f27983 */ /* 0x000ea20000300a00 */
[----:B------:R-:W-:-:S03]  /*e6d0*/  ISETP.GE.U32.AND P2, PT, R19, 0x7fffff41, PT ;  /* 0x7fffff411300780c */ /* 0x000fc60003f46070 */
[----:B------:R-:W-:Y:S01]  /*e6e0*/  LDGSTS.E [R10+0xde80], desc[UR8][R180.64], !P6 ;  /* 0x0de80000b40a7fae */ /* 0x000fe2000f121848 */
[----:B------:R-:W-:-:S03]  /*e6f0*/  IMAD.WIDE R172, R2, 0x4, R166 ;  /* 0x0000000402ac7825 */ /* 0x000fc600078e02a6 */
[----:B------:R-:W-:Y:S01]  /*e700*/  STL.64 [R1+0x11e8], R20 ;  /* 0x0011e81401007387 */ /* 0x000fe20000100a00 */
[----:B------:R-:W-:-:S03]  /*e710*/  IMAD.WIDE R166, R2, 0x4, R164 ;  /* 0x0000000402a67825 */ /* 0x000fc600078e02a4 */
[----:B------:R-:W-:Y:S04]  /*e720*/  STL.64 [R1+0x2d0], R180 ;  /* 0x0002d0b401007387 */ /* 0x000fe80000100a00 */
[----:B------:R-:W-:Y:S01]  /*e730*/  STL.64 [R1+0x310], R174 ;  /* 0x000310ae01007387 */ /* 0x000fe20000100a00 */
[----:B------:R-:W-:-:S03]  /*e740*/  IMAD.WIDE R164, R2, 0x4, R162 ;  /* 0x0000000402a47825 */ /* 0x000fc600078e02a2 */
[----:B------:R-:W-:Y:S01]  /*e750*/  STL.64 [R1+0x318], R172 ;  /* 0x000318ac01007387 */ /* 0x000fe20000100a00 */
[----:B------:R-:W-:-:S03]  /*e760*/  IMAD.WIDE R118, R2, 0x4, R118 ;  /* 0x0000000402767825 */ /* 0x000fc600078e0276 */
[----:B------:R-:W-:Y:S01]  /*e770*/  STL.64 [R1+0x320], R166 ;  /* 0x000320a601007387 */ /* 0x000fe20000100a00 */
[----:B------:R-:W-:-:S03]  /*e780*/  IMAD.WIDE R116, R2, 0x4, R116 ;  /* 0x0000000402747825 */ /* 0x000fc600078e0274 */
[----:B------:R-:W-:Y:S04]  /*e790*/  STL.64 [R1+0x328], R164 ;  /* 0x000328a401007387 */ /* 0x000fe80000100a00 */
[----:B------:R-:W-:Y:S01]  /*e7a0*/  STL.64 [R1+0x338], R118 ;  /* 0x0003387601007387 */ /* 0x000fe20000100a00 */
[----:B------:R-:W-:-:S03]  /*e7b0*/  IMAD.WIDE R90, R2, 0x4, R90 ;  /* 0x00000004025a7825 */ /* 0x000fc600078e025a */
[----:B------:R-:W-:Y:S04]  /*e7c0*/  STL.64 [R1+0x340], R116 ;  /* 0x0003407401007387 */ /* 0x000fe80000100a00 */
[----:B------:R-:W-:Y:S01]  /*e7d0*/  STL.64 [R1+0x348], R90 ;  /* 0x0003485a01007387 */ /* 0x000fe20000100a00 */
[----:B-----5:R-:W-:-:S04]  /*e7e0*/  IMAD.WIDE R178, R2, 0x4, R160 ;  /* 0x0000000402b27825 */ /* 0x020fc800078e02a0 */
[C---:B------:R-:W-:Y:S01]  /*e7f0*/  IMAD.WIDE R176, R2.reuse, 0x4, R244 ;  /* 0x0000000402b07825 */ /* 0x040fe200078e02f4 */
[----:B------:R-:W-:Y:S04]  /*e800*/  LDGSTS.E [R10+0xdf00], desc[UR8][R178.64], !P6 ;  /* 0x0df00000b20a7fae */ /* 0x000fe8000f121848 */
[----:B------:R-:W-:Y:S01]  /*e810*/  LDGSTS.E [R10+0xdf80], desc[UR8][R176.64], !P6 ;  /* 0x0df80000b00a7fae */ /* 0x000fe2000f121848 */
[----:B------:R-:W-:-:S03]  /*e820*/  IMAD.WIDE R170, R2, 0x4, R246 ;  /* 0x0000000402aa7825 */ /* 0x000fc600078e02f6 */
[----:B------:R-:W-:Y:S04]  /*e830*/  LDGSTS.E [R10+0xe600], desc[UR8][R174.64], !P0 ;  /* 0x0e600000ae0a7fae */ /* 0x000fe8000c121848 */
[----:B------:R-:W-:Y:S01]  /*e840*/  LDGSTS.E [R10+0xe680], desc[UR8][R172.64], !P0 ;  /* 0x0e680000ac0a7fae */ /* 0x000fe2000c121848 */
[----:B---3--:R-:W-:-:S03]  /*e850*/  IMAD.WIDE R168, R2, 0x4, R248 ;  /* 0x0000000402a87825 */ /* 0x008fc600078e02f8 */
[----:B------:R-:W-:Y:S01]  /*e860*/  LDGSTS.E [R10+0xe700], desc[UR8][R170.64], !P0 ;  /* 0x0e700000aa0a7fae */ /* 0x000fe2000c121848 */
[----:B------:R-:W-:-:S03]  /*e870*/  IMAD.WIDE R162, R2, 0x4, R250 ;  /* 0x0000000402a27825 */ /* 0x000fc600078e02fa */
[----:B------:R-:W-:Y:S01]  /*e880*/  LDGSTS.E [R10+0xe780], desc[UR8][R168.64], !P0 ;  /* 0x0e780000a80a7fae */ /* 0x000fe2000c121848 */
[----:B------:R-:W-:-:S03]  /*e890*/  IMAD.WIDE R160, R2, 0x4, R102 ;  /* 0x0000000402a07825 */ /* 0x000fc600078e0266 */
[----:B------:R-:W-:Y:S01]  /*e8a0*/  LDGSTS.E [R10+0xee00], desc[UR8][R166.64], !P1 ;  /* 0x0ee00000a60a7fae */ /* 0x000fe2000c921848 */
[----:B------:R-:W-:-:S03]  /*e8b0*/  IMAD.WIDE R36, R2, 0x4, R36 ;  /* 0x0000000402247825 */ /* 0x000fc600078e0224 */
[----:B------:R-:W-:Y:S01]  /*e8c0*/  LDGSTS.E [R10+0xee80], desc[UR8][R164.64], !P1 ;  /* 0x0ee80000a40a7fae */ /* 0x000fe2000c921848 */
[----:B------:R-:W-:-:S03]  /*e8d0*/  IMAD.WIDE R102, R2, 0x4, R100 ;  /* 0x0000000402667825 */ /* 0x000fc600078e0264 */
[----:B------:R-:W-:Y:S04]  /*e8e0*/  LDGSTS.E [R10+0xef00], desc[UR8][R162.64], !P1 ;  /* 0x0ef00000a20a7fae */ /* 0x000fe8000c921848 */
[----:B------:R-:W-:Y:S01]  /*e8f0*/  STL.64 [R1+0x2b8], R178 ;  /* 0x0002b8b201007387 */ /* 0x000fe20000100a00 */
[----:B----4-:R-:W-:-:S03]  /*e900*/  IMAD.WIDE R100, R2, 0x4, R34 ;  /* 0x0000000402647825 */ /* 0x010fc600078e0222 */
[----:B------:R-:W-:Y:S01]  /*e910*/  LDGSTS.E [R10+0xef80], desc[UR8][R160.64], !P1 ;  /* 0x0ef80000a00a7fae */ /* 0x000fe2000c921848 */
[----:B------:R-:W-:-:S03]  /*e920*/  IMAD.WIDE R34, R2, 0x4, R32 ;  /* 0x0000000402227825 */ /* 0x000fc600078e0220 */
[----:B------:R1:W-:Y:S04]  /*e930*/  STL.64 [R1+0x350], R36 ;  /* 0x0003502401007387 */ /* 0x0003e80000100a00 */
[----:B------:R-:W-:Y:S04]  /*e940*/  LDGSTS.E [R10+0xf600], desc[UR8][R118.64], !P3 ;  /* 0x0f600000760a7fae */ /* 0x000fe8000d921848 */
[----:B------:R-:W-:Y:S04]  /*e950*/  STL.64 [R1+0x2c0], R176 ;  /* 0x0002c0b001007387 */ /* 0x000fe80000100a00 */
        /* <DEDUP_REMOVED lines=12> */
[----:B------:R3:W-:Y:S01]  /*ea20*/  STL.64 [R1+0x2f0], R34 ;  /* 0x0002f02201007387 */ /* 0x0007e20000100a00 */
[----:B--2---:R-:W-:-:S05]  /*ea30*/  IMAD.WIDE R32, R2, 0x4, R242 ;  /* 0x0000000402207825 */ /* 0x004fca00078e02f2 */
[----:B------:R-:W-:Y:S04]  /*ea40*/  LDGSTS.E [R10+0xff80], desc[UR8][R32.64], !P2 ;  /* 0x0ff80000200a7fae */ /* 0x000fe8000d121848 */
[----:B------:R-:W0:Y:S04]  /*ea50*/  LDGDEPBAR ;  /* 0x00000000000079af */ /* 0x000e280000000000 */
[----:B------:R2:W-:Y:S04]  /*ea60*/  STL.64 [R1+0x2e0], R32 ;  /* 0x0002e02001007387 */ /* 0x0005e80000100a00 */
[----:B------:R4:W-:Y:S04]  /*ea70*/  LDGSTS.E [R3+0x14000], desc[UR8][R22.64], P5 ;  /* 0x1400000016037fae */ /* 0x0009e8000a921848 */
[----:B------:R5:W-:Y:S04]  /*ea80*/  LDGSTS.E [R3+0x14080], desc[UR8][R30.64], P4 ;  /* 0x140800001e037fae */ /* 0x000be8000a121848 */
[----:B------:R5:W-:Y:S04]  /*ea90*/  LDGSTS.E [R3+0x14800], desc[UR8][R28.64], P5 ;  /* 0x148000001c037fae */ /* 0x000be8000a921848 */
[----:B------:R-:W4:Y:S04]  /*eaa0*/  LDL.LU.64 R22, [R1+0xad0] ;  /* 0x000ad00001167983 */ /* 0x000f280000300a00 */
[----:B-1----:R-:W5:Y:S04]  /*eab0*/  LDL.LU.64 R36, [R1+0xac8] ;  /* 0x000ac80001247983 */ /* 0x002f680000300a00 */
[----:B---3--:R-:W3:Y:S04]  /*eac0*/  LDL.LU.64 R34, [R1+0xa98] ;  /* 0x000a980001227983 */ /* 0x008ee80000300a00 */
[----:B--2---:R-:W2:Y:S04]  /*ead0*/  LDL.LU.64 R32, [R1+0xa90] ;  /* 0x000a900001207983 */ /* 0x004ea80000300a00 */
[----:B------:R-:W2:Y:S04]  /*eae0*/  LDL.LU.64 R30, [R1+0xa68] ;  /* 0x000a6800011e7983 */ /* 0x000ea80000300a00 */
[----:B------:R-:W2:Y:S04]  /*eaf0*/  LDL.LU.64 R28, [R1+0xa60] ;  /* 0x000a6000011c7983 */ /* 0x000ea80000300a00 */
[----:B------:R1:W-:Y:S04]  /*eb00*/  LDGSTS.E [R3+0x14880], desc[UR8][R82.64], P4 ;  /* 0x1488000052037fae */ /* 0x0003e8000a121848 */
[----:B------:R1:W-:Y:S04]  /*eb10*/  LDGSTS.E [R3+0x15000], desc[UR8][R26.64], P5 ;  /* 0x150000001a037fae */ /* 0x0003e8000a921848 */
[----:B------:R1:W-:Y:S04]  /*eb20*/  LDGSTS.E [R3+0x15080], desc[UR8][R24.64], P4 ;  /* 0x1508000018037fae */ /* 0x0003e8000a121848 */
[----:B------:R-:W1:Y:S04]  /*eb30*/  LDL.LU.64 R82, [R1+0xa38] ;  /* 0x000a380001527983 */ /* 0x000e680000300a00 */
[----:B------:R-:W2:Y:S04]  /*eb40*/  LDL.LU.64 R26, [R1+0xa30] ;  /* 0x000a3000011a7983 */ /* 0x000ea80000300a00 */
[----:B------:R-:W2:Y:S04]  /*eb50*/  LDL.LU.64 R24, [R1+0x9c8] ;  /* 0x0009c80001187983 */ /* 0x000ea80000300a00 */
[----:B------:R1:W-:Y:S04]  /*eb60*/  LDGSTS.E [R3+0x15800], desc[UR8][R80.64], P5 ;  /* 0x1580000050037fae */ /* 0x0003e8000a921848 */
[----:B------:R1:W-:Y:S04]  /*eb70*/  LDGSTS.E [R3+0x15880], desc[UR8][R78.64], P4 ;  /* 0x158800004e037fae */ /* 0x0003e8000a121848 */
[----:B------:R1:W-:Y:S04]  /*eb80*/  LDGSTS.E [R3+0x16000], desc[UR8][R76.64], P5 ;  /* 0x160000004c037fae */ /* 0x0003e8000a921848 */
[----:B------:R-:W2:Y:S04]  /*eb90*/  LDL.LU.64 R80, [R1+0x9c0] ;  /* 0x0009c00001507983 */ /* 0x000ea80000300a00 */
[----:B------:R-:W2:Y:S04]  /*eba0*/  LDL.LU.64 R78, [R1+0x998] ;  /* 0x00099800014e7983 */ /* 0x000ea80000300a00 */
[----:B------:R-:W2:Y:S04]  /*ebb0*/  LDL.LU.64 R76, [R1+0x990] ;  /* 0x00099000014c7983 */ /* 0x000ea80000300a00 */
[----:B------:R-:W-:Y:S04]  /*ebc0*/  LDGSTS.E [R3+0x16080], desc[UR8][R74.64], P4 ;  /* 0x160800004a037fae */ /* 0x000fe8000a121848 */
[----:B------:R-:W-:Y:S04]  /*ebd0*/  LDGSTS.E [R3+0x16800], desc[UR8][R72.64], P5 ;  /* 0x1680000048037fae */ /* 0x000fe8000a921848 */
[----:B------:R-:W-:Y:S04]  /*ebe0*/  LDGSTS.E [R3+0x16880], desc[UR8][R38.64], P4 ;  /* 0x1688000026037fae */ /* 0x000fe8000a121848 */
[----:B------:R-:W2:Y:S04]  /*ebf0*/  LDL.LU.64 R74, [R1+0x948] ;  /* 0x00094800014a7983 */ /* 0x000ea80000300a00 */
[----:B------:R-:W2:Y:S04]  /*ec00*/  LDL.LU.64 R72, [R1+0x940] ;  /* 0x0009400001487983 */ /* 0x000ea80000300a00 */
[----:B------:R-:W2:Y:S04]  /*ec10*/  LDL.LU.64 R38, [R1+0x8e8] ;  /* 0x0008e80001267983 */ /* 0x000ea80000300a00 */
[----:B------:R-:W2:Y:S04]  /*ec20*/  LDL.LU.64 R242, [R1+0x8e0] ;  /* 0x0008e00001f27983 */ /* 0x000ea80000300a00 */
[----:B------:R1:W-:Y:S04]  /*ec30*/  LDGSTS.E [R3+0x17000], desc[UR8][R88.64], P5 ;  /* 0x1700000058037fae */ /* 0x0003e8000a921848 */
[----:B------:R1:W-:Y:S04]  /*ec40*/  LDGSTS.E [R3+0x17080], desc[UR8][R86.64], P4 ;  /* 0x1708000056037fae */ /* 0x0003e8000a121848 */
[----:B------:R1:W-:Y:S04]  /*ec50*/  LDGSTS.E [R3+0x17800], desc[UR8][R84.64], P5 ;  /* 0x1780000054037fae */ /* 0x0003e8000a921848 */
[----:B------:R1:W-:Y:S01]  /*ec60*/  LDGSTS.E [R3+0x17880], desc[UR8][R20.64], P4 ;  /* 0x1788000014037fae */ /* 0x0003e2000a121848 */
[----:B----4-:R-:W-:-:S04]  /*ec70*/  IMAD.WIDE R22, R0, 0x4, R22 ;  /* 0x0000000400167825 */ /* 0x010fc800078e0216 */
[C---:B-----5:R-:W-:Y:S01]  /*ec80*/  IMAD.WIDE R36, R0.reuse, 0x4, R36 ;  /* 0x0000000400247825 */ /* 0x060fe200078e0224 */
[----:B------:R4:W-:Y:S03]  /*ec90*/  STL.64 [R1+0xad0], R22 ;  /* 0x000ad01601007387 */ /* 0x0009e60000100a00 */
[C---:B---3--:R-:W-:Y:S01]  /*eca0*/  IMAD.WIDE R34, R0.reuse, 0x4, R34 ;  /* 0x0000000400227825 */ /* 0x048fe200078e0222 */
[----:B------:R3:W-:Y:S03]  /*ecb0*/  STL.64 [R1+0xac8], R36 ;  /* 0x000ac82401007387 */ /* 0x0007e60000100a00 */
[C---:B--2---:R-:W-:Y:S01]  /*ecc0*/  IMAD.WIDE R32, R0.reuse, 0x4, R32 ;  /* 0x0000000400207825 */ /* 0x044fe200078e0220 */
[----:B------:R2:W-:Y:S03]  /*ecd0*/  STL.64 [R1+0xa98], R34 ;  /* 0x000a982201007387 */ /* 0x0005e60000100a00 */
[C---:B------:R-:W-:Y:S01]  /*ece0*/  IMAD.WIDE R30, R0.reuse, 0x4, R30 ;  /* 0x00000004001e7825 */ /* 0x040fe200078e021e */
[----:B------:R5:W-:Y:S03]  /*ecf0*/  STL.64 [R1+0xa90], R32 ;  /* 0x000a902001007387 */ /* 0x000be60000100a00 */
[C---:B------:R-:W-:Y:S01]  /*ed00*/  IMAD.WIDE R28, R0.reuse, 0x4, R28 ;  /* 0x00000004001c7825 */ /* 0x040fe200078e021c */
[----:B------:R5:W-:Y:S04]  /*ed10*/  STL.64 [R1+0xd28], R30 ;  /* 0x000d281e01007387 */ /* 0x000be80000100a00 */
[----:B------:R5:W-:Y:S04]  /*ed20*/  STL.64 [R1+0xd30], R28 ;  /* 0x000d301c01007387 */ /* 0x000be80000100a00 */
[----:B------:R5:W-:Y:S04]  /*ed30*/  LDGSTS.E [R11+0x14100], desc[UR8][R22.64], P5 ;  /* 0x14100000160b7fae */ /* 0x000be8000a921848 */
[----:B------:R5:W-:Y:S01]  /*ed40*/  LDGSTS.E [R11+0x14180], desc[UR8][R36.64], P4 ;  /* 0x14180000240b7fae */ /* 0x000be2000a121848 */
[----:B-1----:R-:W-:-:S03]  /*ed50*/  IMAD.WIDE R82, R0, 0x4, R82 ;  /* 0x0000000400527825 */ /* 0x002fc600078e0252 */
[----:B------:R1:W-:Y:S01]  /*ed60*/  LDGSTS.E [R11+0x14900], desc[UR8][R34.64], P5 ;  /* 0x14900000220b7fae */ /* 0x0003e2000a921848 */
[----:B------:R-:W-:-:S03]  /*ed70*/  IMAD.WIDE R26, R0, 0x4, R26 ;  /* 0x00000004001a7825 */ /* 0x000fc600078e021a */
[----:B------:R1:W-:Y:S01]  /*ed80*/  STL.64 [R1+0x1030], R82 ;  /* 0x0010305201007387 */ /* 0x0003e20000100a00 */
[----:B------:R-:W-:-:S03]  /*ed90*/  IMAD.WIDE R24, R0, 0x4, R24 ;  /* 0x0000000400187825 */ /* 0x000fc600078e0218 */
[----:B------:R1:W-:Y:S04]  /*eda0*/  STL.64 [R1+0x1038], R26 ;  /* 0x0010381a01007387 */ /* 0x0003e80000100a00 */
[----:B------:R1:W-:Y:S04]  /*edb0*/  STL.64 [R1+0x10a0], R24 ;  /* 0x0010a01801007387 */ /* 0x0003e80000100a00 */
[----:B------:R1:W-:Y:S04]  /*edc0*/  LDGSTS.E [R11+0x14980], desc[UR8][R32.64], P4 ;  /* 0x14980000200b7fae */ /* 0x0003e8000a121848 */
[----:B------:R1:W-:Y:S01]  /*edd0*/  LDGSTS.E [R11+0x15100], desc[UR8][R30.64], P5 ;  /* 0x151000001e0b7fae */ /* 0x0003e2000a921848 */
[----:B------:R-:W-:-:S03]  /*ede0*/  IMAD.WIDE R80, R0, 0x4, R80 ;  /* 0x0000000400507825 */ /* 0x000fc600078e0250 */
        /* <DEDUP_REMOVED lines=13> */
[----:B------:R1:W-:Y:S01]  /*eec0*/  STL.64 [R1+0x1188], R86 ;  /* 0x0011885601007387 */ /* 0x0003e20000100a00 */
[----:B------:R-:W-:-:S03]  /*eed0*/  IMAD.WIDE R20, R0, 0x4, R242 ;  /* 0x0000000400147825 */ /* 0x000fc600078e02f2 */
[----:B----4-:R-:W4:Y:S04]  /*eee0*/  LDL.LU.64 R22, [R1+0xac0] ;  /* 0x000ac00001167983 */ /* 0x010f280000300a00 */
[----:B------:R4:W-:Y:S04]  /*eef0*/  STL.64 [R1+0x11c0], R84 ;  /* 0x0011c05401007387 */ /* 0x0009e80000100a00 */
[----:B------:R-:W4:Y:S04]  /*ef00*/  LDL.LU.64 R74, [R1+0xab8] ;  /* 0x000ab800014a7983 */ /* 0x000f280000300a00 */
[----:B------:R4:W-:Y:S04]  /*ef10*/  STL.64 [R1+0x11c8], R20 ;  /* 0x0011c81401007387 */ /* 0x0009e80000100a00 */
[----:B------:R-:W4:Y:S04]  /*ef20*/  LDL.LU.64 R72, [R1+0xa88] ;  /* 0x000a880001487983 */ /* 0x000f280000300a00 */
[----:B------:R-:W4:Y:S04]  /*ef30*/  LDL.LU.64 R38, [R1+0xa80] ;  /* 0x000a800001267983 */ /* 0x000f280000300a00 */
[----:B---3--:R-:W3:Y:S04]  /*ef40*/  LDL.LU.64 R36, [R1+0xa58] ;  /* 0x000a580001247983 */ /* 0x008ee80000300a00 */
[----:B--2---:R-:W2:Y:S04]  /*ef50*/  LDL.LU.64 R34, [R1+0xa50] ;  /* 0x000a500001227983 */ /* 0x004ea80000300a00 */
[----:B-----5:R-:W5:Y:S04]  /*ef60*/  LDL.LU.64 R32, [R1+0xa28] ;  /* 0x000a280001207983 */ /* 0x020f680000300a00 */
[----:B------:R-:W5:Y:S04]  /*ef70*/  LDL.LU.64 R30, [R1+0xa20] ;  /* 0x000a2000011e7983 */ /* 0x000f680000300a00 */
[----:B------:R-:W5:Y:S04]  /*ef80*/  LDL.LU.64 R28, [R1+0x9b8] ;  /* 0x0009b800011c7983 */ /* 0x000f680000300a00 */
[----:B-1----:R-:W5:Y:S04]  /*ef90*/  LDL.LU.64 R82, [R1+0x9b0] ;  /* 0x0009b00001527983 */ /* 0x002f680000300a00 */
[----:B------:R-:W5:Y:S04]  /*efa0*/  LDL.LU.64 R26, [R1+0x968] ;  /* 0x00096800011a7983 */ /* 0x000f680000300a00 */
[----:B------:R-:W5:Y:S04]  /*efb0*/  LDL.LU.64 R24, [R1+0x960] ;  /* 0x0009600001187983 */ /* 0x000f680000300a00 */
[----:B------:R-:W-:Y:S04]  /*efc0*/  LDGSTS.E [R11+0x16180], desc[UR8][R80.64], P4 ;  /* 0x16180000500b7fae */ /* 0x000fe8000a121848 */
[----:B------:R-:W-:Y:S04]  /*efd0*/  LDGSTS.E [R11+0x16900], desc[UR8][R78.64], P5 ;  /* 0x169000004e0b7fae */ /* 0x000fe8000a921848 */
[----:B------:R-:W-:Y:S04]  /*efe0*/  LDGSTS.E [R11+0x16980], desc[UR8][R76.64], P4 ;  /* 0x169800004c0b7fae */ /* 0x000fe8000a121848 */
[----:B------:R-:W5:Y:S04]  /*eff0*/  LDL.LU.64 R80, [R1+0x938] ;  /* 0x0009380001507983 */ /* 0x000f680000300a00 */
[----:B------:R-:W5:Y:S04]  /*f000*/  LDL.LU.64 R78, [R1+0x930] ;  /* 0x00093000014e7983 */ /* 0x000f680000300a00 */
[----:B------:R-:W5:Y:S04]  /*f010*/  LDL.LU.64 R76, [R1+0x8d8] ;  /* 0x0008d800014c7983 */ /* 0x000f680000300a00 */
[----:B------:R-:W5:Y:S04]  /*f020*/  LDL.LU.64 R242, [R1+0x8d0] ;  /* 0x0008d00001f27983 */ /* 0x000f680000300a00 */
[----:B------:R1:W-:Y:S04]  /*f030*/  LDGSTS.E [R11+0x17100], desc[UR8][R88.64], P5 ;  /* 0x17100000580b7fae */ /* 0x0003e8000a921848 */
[----:B------:R1:W-:Y:S04]  /*f040*/  LDGSTS.E [R11+0x17180], desc[UR8][R86.64], P4 ;  /* 0x17180000560b7fae */ /* 0x0003e8000a121848 */
[----:B------:R1:W-:Y:S04]  /*f050*/  LDGSTS.E [R11+0x17900], desc[UR8][R84.64], P5 ;  /* 0x17900000540b7fae */ /* 0x0003e8000a921848 */
[----:B------:R1:W-:Y:S01]  /*f060*/  LDGSTS.E [R11+0x17980], desc[UR8][R20.64], P4 ;  /* 0x17980000140b7fae */ /* 0x0003e2000a121848 */
[----:B----4-:R-:W-:-:S04]  /*f070*/  IMAD.WIDE R22, R0, 0x4, R22 ;  /* 0x0000000400167825 */ /* 0x010fc800078e0216 */
[C---:B------:R-:W-:Y:S01]  /*f080*/  IMAD.WIDE R74, R0.reuse, 0x4, R74 ;  /* 0x00000004004a7825 */ /* 0x040fe200078e024a */
[----:B------:R4:W-:Y:S03]  /*f090*/  STL.64 [R1+0x3d8], R22 ;  /* 0x0003d81601007387 */ /* 0x0009e60000100a00 */
[C---:B------:R-:W-:Y:S01]  /*f0a0*/  IMAD.WIDE R72, R0.reuse, 0x4, R72 ;  /* 0x0000000400487825 */ /* 0x040fe200078e0248 */
[----:B------:R4:W-:Y:S03]  /*f0b0*/  STL.64 [R1+0x3e0], R74 ;  /* 0x0003e04a01007387 */ /* 0x0009e60000100a00 */
[C---:B------:R-:W-:Y:S01]  /*f0c0*/  IMAD.WIDE R38, R0.reuse, 0x4, R38 ;  /* 0x0000000400267825 */ /* 0x040fe200078e0226 */
[----:B------:R4:W-:Y:S03]  /*f0d0*/  STL.64 [R1+0xa88], R72 ;  /* 0x000a884801007387 */ /* 0x0009e60000100a00 */
[C---:B---3--:R-:W-:Y:S01]  /*f0e0*/  IMAD.WIDE R36, R0.reuse, 0x4, R36 ;  /* 0x0000000400247825 */ /* 0x048fe200078e0224 */
[----:B------:R3:W-:Y:S03]  /*f0f0*/  STL.64 [R1+0xa80], R38 ;  /* 0x000a802601007387 */ /* 0x0007e60000100a00 */
[C---:B--2---:R-:W-:Y:S01]  /*f100*/  IMAD.WIDE R34, R0.reuse, 0x4, R34 ;  /* 0x0000000400227825 */ /* 0x044fe200078e0222 */
[----:B------:R2:W-:Y:S03]  /*f110*/  STL.64 [R1+0xd00], R36 ;  /* 0x000d002401007387 */ /* 0x0005e60000100a00 */
[C---:B-----5:R-:W-:Y:S01]  /*f120*/  IMAD.WIDE R32, R0.reuse, 0x4, R32 ;  /* 0x0000000400207825 */ /* 0x060fe200078e0220 */
[----:B------:R5:W-:Y:S03]  /*f130*/  STL.64 [R1+0xd08], R34 ;  /* 0x000d082201007387 */ /* 0x000be60000100a00 */
[C---:B------:R-:W-:Y:S01]  /*f140*/  IMAD.WIDE R30, R0.reuse, 0x4, R30 ;  /* 0x00000004001e7825 */ /* 0x040fe200078e021e */
        /* <DEDUP_REMOVED lines=25> */
[----:B------:R-:W4:Y:S04]  /*f2e0*/  LDL.LU.64 R74, [R1+0xa48] ;  /* 0x000a4800014a7983 */ /* 0x000f280000300a00 */
[----:B------:R-:W1:Y:S04]  /*f2f0*/  LDL.LU.64 R72, [R1+0xa40] ;  /* 0x000a400001487983 */ /* 0x000e680000300a00 */
[----:B------:R1:W-:Y:S04]  /*f300*/  LDGSTS.E [R8+0x14a80], desc[UR8][R38.64], P4 ;  /* 0x14a8000026087fae */ /* 0x0003e8000a121848 */
[----:B------:R1:W-:Y:S04]  /*f310*/  LDGSTS.E [R8+0x15200], desc[UR8][R36.64], P5 ;  /* 0x1520000024087fae */ /* 0x0003e8000a921848 */
[----:B------:R1:W-:Y:S04]  /*f320*/  LDGSTS.E [R8+0x15280], desc[UR8][R34.64], P4 ;  /* 0x1528000022087fae */ /* 0x0003e8000a121848 */
[----:B---3--:R-:W3:Y:S04]  /*f330*/  LDL.LU.64 R38, [R1+0xa18] ;  /* 0x000a180001267983 */ /* 0x008ee80000300a00 */
[----:B--2---:R-:W2:Y:S04]  /*f340*/  LDL.LU.64 R36, [R1+0x9d0] ;  /* 0x0009d00001247983 */ /* 0x004ea80000300a00 */
[----:B-----5:R-:W5:Y:S04]  /*f350*/  LDL.LU.64 R34, [R1+0x9a8] ;  /* 0x0009a80001227983 */ /* 0x020f680000300a00 */
[----:B------:R5:W-:Y:S04]  /*f360*/  LDGSTS.E [R8+0x15a00], desc[UR8][R32.64], P5 ;  /* 0x15a0000020087fae */ /* 0x000be8000a921848 */
[----:B------:R5:W-:Y:S04]  /*f370*/  LDGSTS.E [R8+0x15a80], desc[UR8][R30.64], P4 ;  /* 0x15a800001e087fae */ /* 0x000be8000a121848 */
[----:B------:R5:W-:Y:S04]  /*f380*/  LDGSTS.E [R8+0x16200], desc[UR8][R28.64], P5 ;  /* 0x162000001c087fae */ /* 0x000be8000a921848 */
[----:B------:R-:W5:Y:S04]  /*f390*/  LDL.LU.64 R32, [R1+0x9a0] ;  /* 0x0009a00001207983 */ /* 0x000f680000300a00 */
        /* <DEDUP_REMOVED lines=22> */
[C---:B-1----:R-:W-:Y:S01]  /*f500*/  IMAD.WIDE R72, R0.reuse, 0x4, R72 ;  /* 0x0000000400487825 */ /* 0x042fe200078e0248 */
[----:B------:R1:W-:Y:S04]  /*f510*/  STL.64 [R1+0xce0], R74 ;  /* 0x000ce04a01007387 */ /* 0x0003e80000100a00 */
[----:B------:R1:W-:Y:S04]  /*f520*/  STL.64 [R1+0xcf0], R72 ;  /* 0x000cf04801007387 */ /* 0x0003e80000100a00 */
[----:B------:R1:W-:Y:S04]  /*f530*/  LDGSTS.E [R16+0x14300], desc[UR8][R22.64], P5 ;  /* 0x1430000016107fae */ /* 0x0003e8000a921848 */
[----:B------:R1:W-:Y:S01]  /*f540*/  LDGSTS.E [R16+0x14380], desc[UR8][R80.64], P4 ;  /* 0x1438000050107fae */ /* 0x0003e2000a121848 */
[----:B---3--:R-:W-:-:S03]  /*f550*/  IMAD.WIDE R38, R0, 0x4, R38 ;  /* 0x0000000400267825 */ /* 0x008fc600078e0226 */
[----:B------:R3:W-:Y:S01]  /*f560*/  LDGSTS.E [R16+0x14b00], desc[UR8][R78.64], P5 ;  /* 0x14b000004e107fae */ /* 0x0007e2000a921848 */
[----:B--2---:R-:W-:-:S03]  /*f570*/  IMAD.WIDE R36, R0, 0x4, R36 ;  /* 0x0000000400247825 */ /* 0x004fc600078e0224 */
[----:B------:R2:W-:Y:S01]  /*f580*/  STL.64 [R1+0xd50], R38 ;  /* 0x000d502601007387 */ /* 0x0005e20000100a00 */
[----:B-----5:R-:W-:-:S03]  /*f590*/  IMAD.WIDE R34, R0, 0x4, R34 ;  /* 0x0000000400227825 */ /* 0x020fc600078e0222 */
        /* <DEDUP_REMOVED lines=20> */
[----:B------:R-:W3:Y:S04]  /*f6e0*/  LDL.LU.64 R26, [R1+0xaa0] ;  /* 0x000aa000011a7983 */ /* 0x000ee80000300a00 */
[----:B------:R3:W-:Y:S04]  /*f6f0*/  STL.64 [R1+0x1198], R84 ;  /* 0x0011985401007387 */ /* 0x0007e80000100a00 */
[----:B------:R-:W3:Y:S04]  /*f700*/  LDL.LU.64 R24, [R1+0xb30] ;  /* 0x000b300001187983 */ /* 0x000ee80000300a00 */
[----:B------:R3:W-:Y:S04]  /*f710*/  STL.64 [R1+0x11a8], R20 ;  /* 0x0011a81401007387 */ /* 0x0007e80000100a00 */
[----:B----4-:R-:W4:Y:S04]  /*f720*/  LDL.LU.64 R22, [R1+0xb68] ;  /* 0x000b680001167983 */ /* 0x010f280000300a00 */
[----:B------:R-:W4:Y:S04]  /*f730*/  LDL.LU.64 R82, [R1+0xb60] ;  /* 0x000b600001527983 */ /* 0x000f280000300a00 */
[----:B------:R-:W4:Y:S04]  /*f740*/  LDL.LU.64 R80, [R1+0xb58] ;  /* 0x000b580001507983 */ /* 0x000f280000300a00 */
[----:B------:R-:W4:Y:S04]  /*f750*/  LDL.LU.64 R78, [R1+0xb50] ;  /* 0x000b5000014e7983 */ /* 0x000f280000300a00 */
[----:B------:R-:W4:Y:S04]  /*f760*/  LDL.LU.64 R76, [R1+0xb48] ;  /* 0x000b4800014c7983 */ /* 0x000f280000300a00 */
[----:B-1----:R-:W4:Y:S04]  /*f770*/  LDL.LU.64 R74, [R1+0xb40] ;  /* 0x000b4000014a7983 */ /* 0x002f280000300a00 */
[----:B------:R-:W4:Y:S04]  /*f780*/  LDL.LU.64 R72, [R1+0xb38] ;  /* 0x000b380001487983 */ /* 0x000f280000300a00 */
[----:B--2---:R-:W2:Y:S04]  /*f790*/  LDL.LU.64 R38, [R1+0xb28] ;  /* 0x000b280001267983 */ /* 0x004ea80000300a00 */
[----:B-----5:R-:W5:Y:S04]  /*f7a0*/  LDL.LU.64 R36, [R1+0xb20] ;  /* 0x000b200001247983 */ /* 0x020f680000300a00 */
[----:B---3--:R-:W3:Y:S04]  /*f7b0*/  LDL.LU.64 R34, [R1+0xb18] ;  /* 0x000b180001227983 */ /* 0x008ee80000300a00 */
[----:B------:R-:W-:Y:S04]  /*f7c0*/  LDGSTS.E [R16+0x16380], desc[UR8][R32.64], P4 ;  /* 0x1638000020107fae */ /* 0x000fe8000a121848 */
[----:B------:R-:W-:Y:S04]  /*f7d0*/  LDGSTS.E [R16+0x16b00], desc[UR8][R30.64], P5 ;  /* 0x16b000001e107fae */ /* 0x000fe8000a921848 */
[----:B------:R-:W-:Y:S04]  /*f7e0*/  LDGSTS.E [R16+0x16b80], desc[UR8][R28.64], P4 ;  /* 0x16b800001c107fae */ /* 0x000fe8000a121848 */
[----:B------:R-:W3:Y:S04]  /*f7f0*/  LDL.LU.64 R32, [R1+0x918] ;  /* 0x0009180001207983 */ /* 0x000ee80000300a00 */
[----:B------:R-:W3:Y:S04]  /*f800*/  LDL.LU.64 R30, [R1+0x910] ;  /* 0x00091000011e7983 */ /* 0x000ee80000300a00 */
[----:B------:R-:W3:Y:S04]  /*f810*/  LDL.LU.64 R28, [R1+0x858] ;  /* 0x00085800011c7983 */ /* 0x000ee80000300a00 */
[----:B------:R-:W3:Y:S04]  /*f820*/  LDL.LU.64 R242, [R1+0x850] ;  /* 0x0008500001f27983 */ /* 0x000ee80000300a00 */
[----:B------:R1:W-:Y:S04]  /*f830*/  LDGSTS.E [R16+0x17300], desc[UR8][R88.64], P5 ;  /* 0x1730000058107fae */ /* 0x0003e8000a921848 */
[----:B------:R1:W-:Y:S04]  /*f840*/  LDGSTS.E [R16+0x17380], desc[UR8][R86.64], P4 ;  /* 0x1738000056107fae */ /* 0x0003e8000a121848 */
[----:B------:R1:W-:Y:S04]  /*f850*/  LDGSTS.E [R16+0x17b00], desc[UR8][R84.64], P5 ;  /* 0x17b0000054107fae */ /* 0x0003e8000a921848 */
[----:B------:R1:W-:Y:S01]  /*f860*/  LDGSTS.E [R16+0x17b80], desc[UR8][R20.64], P4 ;  /* 0x17b8000014107fae */ /* 0x0003e2000a121848 */
[----:B------:R-:W-:-:S04]  /*f870*/  IMAD.WIDE R26, R0, 0x4, R26 ;  /* 0x00000004001a7825 */ /* 0x000fc800078e021a */
[C---:B------:R-:W-:Y:S01]  /*f880*/  IMAD.WIDE R24, R0.reuse, 0x4, R24 ;  /* 0x0000000400187825 */ /* 0x040fe200078e0218 */
[----:B------:R1:W-:Y:S03]  /*f890*/  STL.64 [R1+0x360], R26 ;  /* 0x0003601a01007387 */ /* 0x0003e60000100a00 */
[C---:B----4-:R-:W-:Y:S01]  /*f8a0*/  IMAD.WIDE R22, R0.reuse, 0x4, R22 ;  /* 0x0000000400167825 */ /* 0x050fe200078e0216 */
        /* <DEDUP_REMOVED lines=13> */
[C---:B--2---:R-:W-:Y:S01]  /*f980*/  IMAD.WIDE R38, R0.reuse, 0x4, R38 ;  /* 0x0000000400267825 */ /* 0x044fe200078e0226 */
[----:B------:R2:W-:Y:S03]  /*f990*/  STL.64 [R1+0xd98], R72 ;  /* 0x000d984801007387 */ /* 0x0005e60000100a00 */
[C---:B-----5:R-:W-:Y:S01]  /*f9a0*/  IMAD.WIDE R36, R0.reuse, 0x4, R36 ;  /* 0x0000000400247825 */ /* 0x060fe200078e0224 */
[----:B------:R5:W-:Y:S03]  /*f9b0*/  STL.64 [R1+0xda0], R38 ;  /* 0x000da02601007387 */ /* 0x000be60000100a00 */
[C---:B---3--:R-:W-:Y:S01]  /*f9c0*/  IMAD.WIDE R34, R0.reuse, 0x4, R34 ;  /* 0x0000000400227825 */ /* 0x048fe200078e0222 */
[----:B------:R3:W-:Y:S04]  /*f9d0*/  STL.64 [R1+0x1080], R36 ;  /* 0x0010802401007387 */ /* 0x0007e80000100a00 */
[----:B------:R3:W-:Y:S04]  /*f9e0*/  STL.64 [R1+0x1088], R34 ;  /* 0x0010882201007387 */ /* 0x0007e80000100a00 */
[----:B------:R3:W-:Y:S04]  /*f9f0*/  LDGSTS.E [R9+0x14400], desc[UR8][R26.64], P5 ;  /* 0x144000001a097fae */ /* 0x0007e8000a921848 */
[----:B------:R3:W-:Y:S01]  /*fa00*/  LDGSTS.E [R9+0x14480], desc[UR8][R24.64], P4 ;  /* 0x1448000018097fae */ /* 0x0007e2000a121848 */
[----:B-1----:R-:W-:-:S03]  /*fa10*/  IMAD.WIDE R88, R0, 0x4, R32 ;  /* 0x0000000400587825 */ /* 0x002fc600078e0220 */
[----:B------:R1:W-:Y:S01]  /*fa20*/  LDGSTS.E [R9+0x14c00], desc[UR8][R22.64], P5 ;  /* 0x14c0000016097fae */ /* 0x0003e2000a921848 */
[----:B------:R-:W-:-:S03]  /*fa30*/  IMAD.WIDE R86, R0, 0x4, R30 ;  /* 0x0000000400567825 */ /* 0x000fc600078e021e */
[----:B------:R-:W-:Y:S01]  /*fa40*/  STL.64 [R1+0x1100], R88 ;  /* 0x0011005801007387 */ /* 0x000fe20000100a00 */
[----:B------:R-:W-:-:S03]  /*fa50*/  IMAD.WIDE R84, R0, 0x4, R28 ;  /* 0x0000000400547825 */ /* 0x000fc600078e021c */
[----:B------:R1:W-:Y:S01]  /*fa60*/  STL.64 [R1+0x1108], R86 ;  /* 0x0011085601007387 */ /* 0x0003e20000100a00 */
[----:B------:R-:W-:-:S03]  /*fa70*/  IMAD.WIDE R20, R0, 0x4, R242 ;  /* 0x0000000400147825 */ /* 0x000fc600078e02f2 */
[----:B------:R-:W3:Y:S04]  /*fa80*/  LDL.LU.64 R32, [R1+0xb70] ;  /* 0x000b700001207983 */ /* 0x000ee80000300a00 */
[----:B------:R1:W-:Y:S04]  /*fa90*/  STL.64 [R1+0x1170], R84 ;  /* 0x0011705401007387 */ /* 0x0003e80000100a00 */
[----:B------:R-:W3:Y:S04]  /*faa0*/  LDL.LU.64 R30, [R1+0xb78] ;  /* 0x000b7800011e7983 */ /* 0x000ee80000300a00 */
[----:B------:R1:W-:Y:S04]  /*fab0*/  STL.64 [R1+0x1178], R20 ;  /* 0x0011781401007387 */ /* 0x0003e80000100a00 */
[----:B------:R-:W3:Y:S04]  /*fac0*/  LDL.LU.64 R28, [R1+0xba8] ;  /* 0x000ba800011c7983 */ /* 0x000ee80000300a00 */
[----:B------:R-:W3:Y:S04]  /*fad0*/  LDL.LU.64 R26, [R1+0xba0] ;  /* 0x000ba000011a7983 */ /* 0x000ee80000300a00 */
[----:B----4-:R-:W4:Y:S04]  /*fae0*/  LDL.LU.64 R24, [R1+0xc08] ;  /* 0x000c080001187983 */ /* 0x010f280000300a00 */
[----:B------:R-:W1:Y:S04]  /*faf0*/  LDL.LU.64 R22, [R1+0xc00] ;  /* 0x000c000001167983 */ /* 0x000e680000300a00 */
[----:B------:R1:W-:Y:S04]  /*fb00*/  LDGSTS.E [R9+0x14c80], desc[UR8][R82.64], P4 ;  /* 0x14c8000052097fae */ /* 0x0003e8000a121848 */
[----:B------:R1:W-:Y:S04]  /*fb10*/  LDGSTS.E [R9+0x15400], desc[UR8][R80.64], P5 ;  /* 0x1540000050097fae */ /* 0x0003e8000a921848 */
[----:B------:R1:W-:Y:S04]  /*fb20*/  LDGSTS.E [R9+0x15480], desc[UR8][R78.64], P4 ;  /* 0x154800004e097fae */ /* 0x0003e8000a121848 */
[----:B------:R-:W4:Y:S04]  /*fb30*/  LDL.LU.64 R82, [R1+0xbf8] ;  /* 0x000bf80001527983 */ /* 0x000f280000300a00 */
[----:B------:R-:W4:Y:S04]  /*fb40*/  LDL.LU.64 R80, [R1+0xbf0] ;  /* 0x000bf00001507983 */ /* 0x000f280000300a00 */
[----:B------:R-:W4:Y:S04]  /*fb50*/  LDL.LU.64 R78, [R1+0xbe8] ;  /* 0x000be800014e7983 */ /* 0x000f280000300a00 */
[----:B------:R1:W-:Y:S04]  /*fb60*/  LDGSTS.E [R9+0x15c00], desc[UR8][R76.64], P5 ;  /* 0x15c000004c097fae */ /* 0x0003e8000a921848 */
[----:B------:R1:W-:Y:S04]  /*fb70*/  LDGSTS.E [R9+0x15c80], desc[UR8][R74.64], P4 ;  /* 0x15c800004a097fae */ /* 0x0003e8000a121848 */
[----:B------:R1:W-:Y:S04]  /*fb80*/  LDGSTS.E [R9+0x16400], desc[UR8][R72.64], P5 ;  /* 0x1640000048097fae */ /* 0x0003e8000a921848 */
[----:B------:R-:W4:Y:S04]  /*fb90*/  LDL.LU.64 R76, [R1+0xbe0] ;  /* 0x000be000014c7983 */ /* 0x000f280000300a00 */
[----:B------:R-:W4:Y:S04]  /*fba0*/  LDL.LU.64 R74, [R1+0xbd8] ;  /* 0x000bd800014a7983 */ /* 0x000f280000300a00 */
[----:B--2---:R-:W2:Y:S04]  /*fbb0*/  LDL.LU.64 R72, [R1+0xbc0] ;  /* 0x000bc00001487983 */ /* 0x004ea80000300a00 */
[----:B------:R-:W-:Y:S04]  /*fbc0*/  LDGSTS.E [R9+0x16480], desc[UR8][R38.64], P4 ;  /* 0x1648000026097fae */ /* 0x000fe8000a121848 */
[----:B------:R-:W-:Y:S04]  /*fbd0*/  LDGSTS.E [R9+0x16c00], desc[UR8][R36.64], P5 ;  /* 0x16c0000024097fae */ /* 0x000fe8000a921848 */
[----:B------:R-:W-:Y:S04]  /*fbe0*/  LDGSTS.E [R9+0x16c80], desc[UR8][R34.64], P4 ;  /* 0x16c8000022097fae */ /* 0x000fe8000a121848 */
[----:B-----5:R-:W5:Y:S04]  /*fbf0*/  LDL.LU.64 R38, [R1+0xb98] ;  /* 0x000b980001267983 */ /* 0x020f680000300a00 */
[----:B---3--:R-:W3:Y:S04]  /*fc00*/  LDL.LU.64 R36, [R1+0xb90] ;  /* 0x000b900001247983 */ /* 0x008ee80000300a00 */
[----:B------:R-:W3:Y:S04]  /*fc10*/  LDL.LU.64 R34, [R1+0xb88] ;  /* 0x000b880001227983 */ /* 0x000ee80000300a00 */
[----:B------:R-:W3:Y:S04]  /*fc20*/  LDL.LU.64 R242, [R1+0xb80] ;  /* 0x000b800001f27983 */ /* 0x000ee80000300a00 */
[----:B------:R-:W-:Y:S04]  /*fc30*/  LDGSTS.E [R9+0x17400], desc[UR8][R88.64], P5 ;  /* 0x1740000058097fae */ /* 0x000fe8000a921848 */
[----:B------:R5:W-:Y:S04]  /*fc40*/  LDGSTS.E [R9+0x17480], desc[UR8][R86.64], P4 ;  /* 0x1748000056097fae */ /* 0x000be8000a121848 */
[----:B------:R3:W-:Y:S04]  /*fc50*/  LDGSTS.E [R9+0x17c00], desc[UR8][R84.64], P5 ;  /* 0x17c0000054097fae */ /* 0x0007e8000a921848 */
[----:B------:R3:W-:Y:S01]  /*fc60*/  LDGSTS.E [R9+0x17c80], desc[UR8][R20.64], P4 ;  /* 0x17c8000014097fae */ /* 0x0007e2000a121848 */
[----:B------:R-:W-:-:S04]  /*fc70*/  IMAD.WIDE R32, R0, 0x4, R32 ;  /* 0x0000000400207825 */ /* 0x000fc800078e0220 */
[C---:B------:R-:W-:Y:S01]  /*fc80*/  IMAD.WIDE R30, R0.reuse, 0x4, R30 ;  /* 0x00000004001e7825 */ /* 0x040fe200078e021e */
[----:B------:R3:W-:Y:S03]  /*fc90*/  STL.64 [R1+0x358], R32 ;  /* 0x0003582001007387 */ /* 0x0007e60000100a00 */
[C---:B------:R-:W-:Y:S01]  /*fca0*/  IMAD.WIDE R28, R0.reuse, 0x4, R28 ;  /* 0x00000004001c7825 */ /* 0x040fe200078e021c */
[----:B------:R3:W-:Y:S03]  /*fcb0*/  STL.64 [R1+0x368], R30 ;  /* 0x0003681e01007387 */ /* 0x0007e60000100a00 */
[C---:B------:R-:W-:Y:S01]  /*fcc0*/  IMAD.WIDE R26, R0.reuse, 0x4, R26 ;  /* 0x00000004001a7825 */ /* 0x040fe200078e021a */
[----:B------:R3:W-:Y:S03]  /*fcd0*/  STL.64 [R1+0x3b8], R28 ;  /* 0x0003b81c01007387 */ /* 0x0007e60000100a00 */
[C---:B----4-:R-:W-:Y:S01]  /*fce0*/  IMAD.WIDE R24, R0.reuse, 0x4, R24 ;  /* 0x0000000400187825 */ /* 0x050fe200078e0218 */
[----:B------:R4:W-:Y:S03]  /*fcf0*/  STL.64 [R1+0x3c8], R26 ;  /* 0x0003c81a01007387 */ /* 0x0009e60000100a00 */
[C---:B-1----:R-:W-:Y:S01]  /*fd00*/  IMAD.WIDE R22, R0.reuse, 0x4, R22 ;  /* 0x0000000400167825 */ /* 0x042fe200078e0216 */
        /* <DEDUP_REMOVED lines=17> */
[----:B--2---:R-:W-:-:S03]  /*fe20*/  IMAD.WIDE R72, R0, 0x4, R72 ;  /* 0x0000000400487825 */ /* 0x004fc600078e0248 */
[----:B------:R2:W-:Y:S04]  /*fe30*/  STL.64 [R1+0x1060], R74 ;  /* 0x0010604a01007387 */ /* 0x0005e80000100a00 */
[----:B------:R2:W-:Y:S04]  /*fe40*/  STL.64 [R1+0x1068], R72 ;  /* 0x0010684801007387 */ /* 0x0005e80000100a00 */
[----:B------:R2:W-:Y:S04]  /*fe50*/  LDGSTS.E [R17+0x15d00], desc[UR8][R82.64], P5 ;  /* 0x15d0000052117fae */ /* 0x0005e8000a921848 */
[----:B------:R2:W-:Y:S01]  /*fe60*/  LDGSTS.E [R17+0x15d80], desc[UR8][R80.64], P4 ;  /* 0x15d8000050117fae */ /* 0x0005e2000a121848 */
[----:B-----5:R-:W-:-:S03]  /*fe70*/  IMAD.WIDE R86, R0, 0x4, R38 ;  /* 0x0000000400567825 */ /* 0x020fc600078e0226 */
[----:B------:R5:W-:Y:S01]  /*fe80*/  LDGSTS.E [R17+0x16500], desc[UR8][R78.64], P5 ;  /* 0x165000004e117fae */ /* 0x000be2000a921848 */
[----:B---3--:R-:W-:-:S03]  /*fe90*/  IMAD.WIDE R84, R0, 0x4, R36 ;  /* 0x0000000400547825 */ /* 0x008fc600078e0224 */
[----:B------:R-:W-:Y:S01]  /*fea0*/  STL.64 [R1+0x10d0], R86 ;  /* 0x0010d05601007387 */ /* 0x000fe20000100a00 */
[----:B------:R-:W-:-:S03]  /*feb0*/  IMAD.WIDE R20, R0, 0x4, R34 ;  /* 0x0000000400147825 */ /* 0x000fc600078e0222 */
[----:B------:R3:W-:Y:S01]  /*fec0*/  STL.64 [R1+0x10d8], R84 ;  /* 0x0010d85401007387 */ /* 0x0007e20000100a00 */
[----:B------:R-:W-:-:S03]  /*fed0*/  IMAD.WIDE R8, R0, 0x4, R242 ;  /* 0x0000000400087825 */ /* 0x000fc600078e02f2 */
[----:B------:R-:W5:Y:S04]  /*fee0*/  LDL.LU.64 R38, [R1+0xc10] ;  /* 0x000c100001267983 */ /* 0x000f680000300a00 */
[----:B------:R3:W-:Y:S04]  /*fef0*/  STL.64 [R1+0x1150], R20 ;  /* 0x0011501401007387 */ /* 0x0007e80000100a00 */
[----:B------:R-:W3:Y:S04]  /*ff00*/  LDL.LU.64 R36, [R1+0xc18] ;  /* 0x000c180001247983 */ /* 0x000ee80000300a00 */
[----:B------:R3:W-:Y:S04]  /*ff10*/  STL.64 [R1+0x1158], R8 ;  /* 0x0011580801007387 */ /* 0x0007e80000100a00 */
[----:B------:R-:W3:Y:S04]  /*ff20*/  LDL.LU.64 R34, [R1+0xc20] ;  /* 0x000c200001227983 */ /* 0x000ee80000300a00 */
[----:B------:R-:W3:Y:S04]  /*ff30*/  LDL.LU.64 R32, [R1+0xc28] ;  /* 0x000c280001207983 */ /* 0x000ee80000300a00 */
[----:B------:R-:W3:Y:S04]  /*ff40*/  LDL.LU.64 R30, [R1+0xc30] ;  /* 0x000c3000011e7983 */ /* 0x000ee80000300a00 */
[----:B------:R-:W3:Y:S04]  /*ff50*/  LDL.LU.64 R28, [R1+0xc58] ;  /* 0x000c5800011c7983 */ /* 0x000ee80000300a00 */
[----:B----4-:R-:W4:Y:S04]  /*ff60*/  LDL.LU.64 R26, [R1+0xca8] ;  /* 0x000ca800011a7983 */ /* 0x010f280000300a00 */
[----:B-1----:R-:W4:Y:S04]  /*ff70*/  LDL.LU.64 R24, [R1+0xca0] ;  /* 0x000ca00001187983 */ /* 0x002f280000300a00 */
[----:B------:R-:W4:Y:S04]  /*ff80*/  LDL.LU.64 R22, [R1+0xc98] ;  /* 0x000c980001167983 */ /* 0x000f280000300a00 */
[----:B------:R-:W4:Y:S04]  /*ff90*/  LDL.LU.64 R82, [R1+0xc90] ;  /* 0x000c900001527983 */ /* 0x000f280000300a00 */
[----:B------:R-:W4:Y:S04]  /*ffa0*/  LDL.LU.64 R80, [R1+0xc88] ;  /* 0x000c880001507983 */ /* 0x000f280000300a00 */
[----:B------:R-:W4:Y:S04]  /*ffb0*/  LDL.LU.64 R78, [R1+0xc80] ;  /* 0x000c8000014e7983 */ /* 0x000f280000300a00 */
[----:B------:R-:W-:Y:S04]  /*ffc0*/  LDGSTS.E [R17+0x16580], desc[UR8][R76.64], P4 ;  /* 0x165800004c117fae */ /* 0x000fe8000a121848 */
[----:B------:R-:W-:Y:S04]  /*ffd0*/  LDGSTS.E [R17+0x16d00], desc[UR8][R74.64], P5 ;  /* 0x16d000004a117fae */ /* 0x000fe8000a921848 */
[----:B------:R-:W-:Y:S04]  /*ffe0*/  LDGSTS.E [R17+0x16d80], desc[UR8][R72.64], P4 ;  /* 0x16d8000048117fae */ /* 0x000fe8000a121848 */
[----:B------:R-:W4:Y:S04]  /*fff0*/  LDL.LU.64 R76, [R1+0xc78] ;  /* 0x000c7800014c7983 */ /* 0x000f280000300a00 */
[----:B--2---:R-:W2:Y:S04]  /*10000*/  LDL.LU.64 R74, [R1+0xc70] ;  /* 0x000c7000014a7983 */ /* 0x004ea80000300a00 */
[----:B------:R-:W2:Y:S04]  /*10010*/  LDL.LU.64 R72, [R1+0xc68] ;  /* 0x000c680001487983 */ /* 0x000ea80000300a00 */
[----:B------:R-:W2:Y:S04]  /*10020*/  LDL.LU.64 R242, [R1+0xc60] ;  /* 0x000c600001f27983 */ /* 0x000ea80000300a00 */
[----:B------:R-:W-:Y:S04]  /*10030*/  LDGSTS.E [R17+0x17500], desc[UR8][R86.64], P5 ;  /* 0x1750000056117fae */ /* 0x000fe8000a921848 */
[----:B------:R1:W-:Y:S04]  /*10040*/  LDGSTS.E [R17+0x17580], desc[UR8][R84.64], P4 ;  /* 0x1758000054117fae */ /* 0x0003e8000a121848 */
[----:B------:R2:W-:Y:S04]  /*10050*/  LDGSTS.E [R17+0x17d00], desc[UR8][R20.64], P5 ;  /* 0x17d0000014117fae */ /* 0x0005e8000a921848 */
[----:B------:R2:W-:Y:S01]  /*10060*/  LDGSTS.E [R17+0x17d80], desc[UR8][R8.64], P4 ;  /* 0x17d8000008117fae */ /* 0x0005e2000a121848 */
[----:B-----5:R-:W-:-:S04]  /*10070*/  IMAD.WIDE R38, R0, 0x4, R38 ;  /* 0x0000000400267825 */ /* 0x020fc800078e0226 */
[C---:B---3--:R-:W-:Y:S01]  /*10080*/  IMAD.WIDE R36, R0.reuse, 0x4, R36 ;  /* 0x0000000400247825 */ /* 0x048fe200078e0224 */
        /* <DEDUP_REMOVED lines=26> */
[----:B--2---:R-:W-:-:S03]  /*10230*/  IMAD.WIDE R20, R0, 0x4, R74 ;  /* 0x0000000400147825 */ /* 0x004fc600078e024a */
[----:B------:R-:W-:Y:S01]  /*10240*/  STL.64 [R1+0x1090], R84 ;  /* 0x0010905401007387 */ /* 0x000fe20000100a00 */
[----:B------:R-:W-:-:S03]  /*10250*/  IMAD.WIDE R16, R0, 0x4, R72 ;  /* 0x0000000400107825 */ /* 0x000fc600078e0248 */
[----:B------:R2:W-:Y:S01]  /*10260*/  STL.64 [R1+0x1098], R20 ;  /* 0x0010981401007387 */ /* 0x0005e20000100a00 */
[----:B------:R-:W-:-:S03]  /*10270*/  IMAD.WIDE R8, R0, 0x4, R242 ;  /* 0x0000000400087825 */ /* 0x000fc600078e02f2 */
[----:B------:R-:W2:Y:S04]  /*10280*/  LDL.LU.64 R76, [R1+0xcb0] ;  /* 0x000cb000014c7983 */ /* 0x000ea80000300a00 */
[----:B------:R1:W-:Y:S04]  /*10290*/  STL.64 [R1+0x1110], R16 ;  /* 0x0011101001007387 */ /* 0x0003e80000100a00 */
[----:B------:R-:W2:Y:S04]  /*102a0*/  LDL.LU.64 R74, [R1+0xcb8] ;  /* 0x000cb800014a7983 */ /* 0x000ea80000300a00 */
[----:B------:R1:W-:Y:S04]  /*102b0*/  STL.64 [R1+0x1118], R8 ;  /* 0x0011180801007387 */ /* 0x0003e80000100a00 */
[----:B------:R-:W2:Y:S04]  /*102c0*/  LDL.LU.64 R72, [R1+0xcc0] ;  /* 0x000cc00001487983 */ /* 0x000ea80000300a00 */
[----:B---3--:R-:W3:Y:S04]  /*102d0*/  LDL.LU.64 R38, [R1+0xcc8] ;  /* 0x000cc80001267983 */ /* 0x008ee80000300a00 */
[----:B-----5:R-:W5:Y:S04]  /*102e0*/  LDL.LU.64 R36, [R1+0xd20] ;  /* 0x000d200001247983 */ /* 0x020f680000300a00 */
[----:B------:R-:W1:Y:S04]  /*102f0*/  LDL.LU.64 R34, [R1+0xcd0] ;  /* 0x000cd00001227983 */ /* 0x000e680000300a00 */
[----:B------:R1:W-:Y:S04]  /*10300*/  LDGSTS.E [R10+0x14e80], desc[UR8][R32.64], P4 ;  /* 0x14e80000200a7fae */ /* 0x0003e8000a121848 */
[----:B------:R1:W-:Y:S04]  /*10310*/  LDGSTS.E [R10+0x15600], desc[UR8][R30.64], P5 ;  /* 0x156000001e0a7fae */ /* 0x0003e8000a921848 */
[----:B------:R1:W-:Y:S04]  /*10320*/  LDGSTS.E [R10+0x15680], desc[UR8][R28.64], P4 ;  /* 0x156800001c0a7fae */ /* 0x0003e8000a121848 */
[----:B------:R-:W5:Y:S04]  /*10330*/  LDL.LU.64 R32, [R1+0xd78] ;  /* 0x000d780001207983 */ /* 0x000f680000300a00 */
[----:B------:R-:W5:Y:S04]  /*10340*/  LDL.LU.64 R30, [R1+0xd40] ;  /* 0x000d4000011e7983 */ /* 0x000f680000300a00 */
[----:B----4-:R-:W4:Y:S04]  /*10350*/  LDL.LU.64 R28, [R1+0xd80] ;  /* 0x000d8000011c7983 */ /* 0x010f280000300a00 */
[----:B------:R4:W-:Y:S04]  /*10360*/  LDGSTS.E [R10+0x15e00], desc[UR8][R26.64], P5 ;  /* 0x15e000001a0a7fae */ /* 0x0009e8000a921848 */
[----:B------:R4:W-:Y:S04]  /*10370*/  LDGSTS.E [R10+0x15e80], desc[UR8][R24.64], P4 ;  /* 0x15e80000180a7fae */ /* 0x0009e8000a121848 */
[----:B------:R4:W-:Y:S04]  /*10380*/  LDGSTS.E [R10+0x16600], desc[UR8][R22.64], P5 ;  /* 0x16600000160a7fae */ /* 0x0009e8000a921848 */
[----:B------:R-:W4:Y:S04]  /*10390*/  LDL.LU.64 R26, [R1+0xd70] ;  /* 0x000d7000011a7983 */ /* 0x000f280000300a00 */
[----:B------:R-:W4:Y:S04]  /*103a0*/  LDL.LU.64 R24, [R1+0xda8] ;  /* 0x000da80001187983 */ /* 0x000f280000300a00 */
[----:B------:R-:W4:Y:S04]  /*103b0*/  LDL.LU.64 R22, [R1+0xd68] ;  /* 0x000d680001167983 */ /* 0x000f280000300a00 */
[----:B------:R-:W-:Y:S04]  /*103c0*/  LDGSTS.E [R10+0x16680], desc[UR8][R82.64], P4 ;  /* 0x16680000520a7fae */ /* 0x000fe8000a121848 */
[----:B------:R-:W-:Y:S04]  /*103d0*/  LDGSTS.E [R10+0x16e00], desc[UR8][R80.64], P5 ;  /* 0x16e00000500a7fae */ /* 0x000fe8000a921848 */
[----:B------:R-:W-:Y:S04]  /*103e0*/  LDGSTS.E [R10+0x16e80], desc[UR8][R78.64], P4 ;  /* 0x16e800004e0a7fae */ /* 0x000fe8000a121848 */
[----:B------:R-:W4:Y:S04]  /*103f0*/  LDL.LU.64 R82, [R1+0xdb8] ;  /* 0x000db80001527983 */ /* 0x000f280000300a00 */
[----:B------:R-:W4:Y:S04]  /*10400*/  LDL.LU.64 R80, [R1+0xd38] ;  /* 0x000d380001507983 */ /* 0x000f280000300a00 */
[----:B------:R-:W4:Y:S04]  /*10410*/  LDL.LU.64 R78, [R1+0xdb0] ;  /* 0x000db000014e7983 */ /* 0x000f280000300a00 */
[----:B------:R-:W4:Y:S04]  /*10420*/  LDL.LU.64 R242, [R1+0xcf8] ;  /* 0x000cf80001f27983 */ /* 0x000f280000300a00 */
[----:B------:R-:W-:Y:S04]  /*10430*/  LDGSTS.E [R10+0x17600], desc[UR8][R84.64], P5 ;  /* 0x17600000540a7fae */ /* 0x000fe8000a921848 */
[----:B------:R4:W-:Y:S04]  /*10440*/  LDGSTS.E [R10+0x17680], desc[UR8][R20.64], P4 ;  /* 0x17680000140a7fae */ /* 0x0009e8000a121848 */
[----:B------:R4:W-:Y:S04]  /*10450*/  LDGSTS.E [R10+0x17e00], desc[UR8][R16.64], P5 ;  /* 0x17e00000100a7fae */ /* 0x0009e8000a921848 */
[----:B------:R4:W-:Y:S01]  /*10460*/  LDGSTS.E [R10+0x17e80], desc[UR8][R8.64], P4 ;  /* 0x17e80000080a7fae */ /* 0x0009e2000a121848 */
[----:B------:R-:W-:-:S04]  /*10470*/  IADD3 R252, R252, 0x3f, RZ ;  /* 0x0000003ffcfc7810 */ /* 0x000fc80007ffe0ff */
[----:B------:R-:W-:Y:S02]  /*10480*/  ISETP.GE.AND P0, PT, R252, 0x40, PT ;  /* 0x00000040fc00780c */ /* 0x000fe40003f06270 */
[----:B------:R-:W-:Y:S02]  /*10490*/  CS2R R184, SRZ ;  /* 0x0000000000b87805 */ /* 0x000fe4000001ff00 */
[----:B------:R-:W-:Y:S02]  /*104a0*/  CS2R R186, SRZ ;  /* 0x0000000000ba7805 */ /* 0x000fe4000001ff00 */
[----:B------:R-:W-:Y:S01]  /*104b0*/  CS2R R180, SRZ ;  /* 0x0000000000b47805 */ /* 0x000fe2000001ff00 */
[----:B--2---:R-:W-:-:S04]  /*104c0*/  IMAD.WIDE R76, R0, 0x4, R76 ;  /* 0x00000004004c7825 */ /* 0x004fc800078e024c */
[C---:B------:R-:W-:Y:S01]  /*104d0*/  IMAD.WIDE R74, R0.reuse, 0x4, R74 ;  /* 0x00000004004a7825 */ /* 0x040fe200078e024a */
[----:B------:R-:W-:Y:S03]  /*104e0*/  STL.64 [R1+0x380], R76 ;  /* 0x0003804c01007387 */ /* 0x000fe60000100a00 */
[C---:B------:R-:W-:Y:S01]  /*104f0*/  IMAD.WIDE R72, R0.reuse, 0x4, R72 ;  /* 0x0000000400487825 */ /* 0x040fe200078e0248 */
[----:B------:R-:W-:Y:S03]  /*10500*/  STL.64 [R1+0x390], R74 ;  /* 0x0003904a01007387 */ /* 0x000fe60000100a00 */
[C---:B---3--:R-:W-:Y:S01]  /*10510*/  IMAD.WIDE R38, R0.reuse, 0x4, R38 ;  /* 0x0000000400267825 */ /* 0x048fe200078e0226 */
[----:B------:R-:W-:Y:S03]  /*10520*/  STL.64 [R1+0x3c0], R72 ;  /* 0x0003c04801007387 */ /* 0x000fe60000100a00 */
[C---:B-----5:R-:W-:Y:S01]  /*10530*/  IMAD.WIDE R36, R0.reuse, 0x4, R36 ;  /* 0x0000000400247825 */ /* 0x060fe200078e0224 */
[----:B------:R-:W-:Y:S03]  /*10540*/  STL.64 [R1+0x3d0], R38 ;  /* 0x0003d02601007387 */ /* 0x000fe60000100a00 */
[C---:B-1----:R-:W-:Y:S01]  /*10550*/  IMAD.WIDE R34, R0.reuse, 0x4, R34 ;  /* 0x0000000400227825 */ /* 0x042fe200078e0222 */
[----:B------:R-:W-:Y:S04]  /*10560*/  STL.64 [R1+0xb20], R36 ;  /* 0x000b202401007387 */ /* 0x000fe80000100a00 */
[----:B------:R-:W-:Y:S04]  /*10570*/  STL.64 [R1+0xb28], R34 ;  /* 0x000b282201007387 */ /* 0x000fe80000100a00 */
[----:B------:R-:W-:Y:S04]  /*10580*/  LDGSTS.E [R18+0x14700], desc[UR8][R76.64], P5 ;  /* 0x147000004c127fae */ /* 0x000fe8000a921848 */
[----:B------:R-:W-:Y:S01]  /*10590*/  LDGSTS.E [R18+0x14780], desc[UR8][R74.64], P4 ;  /* 0x147800004a127fae */ /* 0x000fe2000a121848 */
[----:B------:R-:W-:-:S03]  /*105a0*/  IMAD.WIDE R32, R0, 0x4, R32 ;  /* 0x0000000400207825 */ /* 0x000fc600078e0220 */
[----:B------:R-:W-:Y:S01]  /*105b0*/  LDGSTS.E [R18+0x14f00], desc[UR8][R72.64], P5 ;  /* 0x14f0000048127fae */ /* 0x000fe2000a921848 */
[----:B------:R-:W-:-:S03]  /*105c0*/  IMAD.WIDE R30, R0, 0x4, R30 ;  /* 0x00000004001e7825 */ /* 0x000fc600078e021e */
[----:B------:R-:W-:Y:S01]  /*105d0*/  STL.64 [R1+0xba0], R32 ;  /* 0x000ba02001007387 */ /* 0x000fe20000100a00 */
[----:B----4-:R-:W-:-:S03]  /*105e0*/  IMAD.WIDE R28, R0, 0x4, R28 ;  /* 0x00000004001c7825 */ /* 0x010fc600078e021c */
        /* <DEDUP_REMOVED lines=8> */
[----:B------:R-:W-:-:S03]  /*10670*/  IMAD.WIDE R22, R0, 0x4, R22 ;  /* 0x0000000400167825 */ /* 0x000fc600078e0216 */
        /* <DEDUP_REMOVED lines=9> */
[----:B------:R1:W-:Y:S01]  /*10710*/  STL.64 [R1+0xd38], R16 ;  /* 0x000d381001007387 */ /* 0x0003e20000100a00 */
[----:B------:R-:W-:-:S03]  /*10720*/  IMAD.WIDE R8, R0, 0x4, R242 ;  /* 0x0000000400087825 */ /* 0x000fc600078e02f2 */
[----:B------:R-:W-:Y:S04]  /*10730*/  STL.64 [R1+0x10e0], R10 ;  /* 0x0010e00a01007387 */ /* 0x000fe80000100a00 */
[----:B------:R2:W-:Y:S04]  /*10740*/  STL.64 [R1+0x10e8], R8 ;  /* 0x0010e80801007387 */ /* 0x0005e80000100a00 */
[----:B------:R3:W-:Y:S04]  /*10750*/  STL [R1+0x280], RZ ;  /* 0x000280ff01007387 */ /* 0x0007e80000100800 */
        /* <DEDUP_REMOVED lines=131> */
[----:B------:R-:W-:Y:S04]  /*10f90*/  LDGSTS.E [R18+0x16780], desc[UR8][R26.64], P4 ;  /* 0x167800001a127fae */ /* 0x000fe8000a121848 */
[----:B------:R-:W-:Y:S04]  /*10fa0*/  LDGSTS.E [R18+0x16f00], desc[UR8][R24.64], P5 ;  /* 0x16f0000018127fae */ /* 0x000fe8000a921848 */
[----:B------:R-:W-:Y:S04]  /*10fb0*/  LDGSTS.E [R18+0x16f80], desc[UR8][R22.64], P4 ;  /* 0x16f8000016127fae */ /* 0x000fe8000a121848 */
[----:B------:R-:W-:Y:S04]  /*10fc0*/  LDGSTS.E [R18+0x17700], desc[UR8][R20.64], P5 ;  /* 0x1770000014127fae */ /* 0x000fe8000a921848 */
[----:B------:R1:W-:Y:S04]  /*10fd0*/  LDGSTS.E [R18+0x17780], desc[UR8][R16.64], P4 ;  /* 0x1778000010127fae */ /* 0x0003e8000a121848 */
[----:B------:R-:W-:Y:S04]  /*10fe0*/  LDGSTS.E [R18+0x17f00], desc[UR8][R10.64], P5 ;  /* 0x17f000000a127fae */ /* 0x000fe8000a921848 */
[----:B------:R4:W-:Y:S01]  /*10ff0*/  LDGSTS.E [R18+0x17f80], desc[UR8][R8.64], P4 ;  /* 0x17f8000008127fae */ /* 0x0009e2000a121848 */
[----:B------:R-:W-:-:S03]  /*11000*/  CS2R R182, SRZ ;  /* 0x0000000000b67805 */ /* 0x000fc6000001ff00 */
[----:B------:R-:W0:Y:S01]  /*11010*/  LDGDEPBAR ;  /* 0x00000000000079af */ /* 0x000e220000000000 */
[----:B------:R-:W-:Y:S02]  /*11020*/  CS2R R176, SRZ ;  /* 0x0000000000b07805 */ /* 0x000fe4000001ff00 */
[----:B------:R-:W-:Y:S02]  /*11030*/  CS2R R178, SRZ ;  /* 0x0000000000b27805 */ /* 0x000fe4000001ff00 */
[----:B------:R-:W-:Y:S02]  /*11040*/  CS2R R172, SRZ ;  /* 0x0000000000ac7805 */ /* 0x000fe4000001ff00 */
[----:B------:R-:W-:Y:S02]  /*11050*/  CS2R R174, SRZ ;  /* 0x0000000000ae7805 */ /* 0x000fe4000001ff00 */
[----:B------:R-:W-:Y:S02]  /*11060*/  CS2R R168, SRZ ;  /* 0x0000000000a87805 */ /* 0x000fe4000001ff00 */
[----:B------:R-:W-:-:S02]  /*11070*/  CS2R R170, SRZ ;  /* 0x0000000000aa7805 */ /* 0x000fc4000001ff00 */
        /* <DEDUP_REMOVED lines=16> */
[----:B-1----:R-:W-:Y:S02]  /*11180*/  CS2R R16, SRZ ;  /* 0x0000000000107805 */ /* 0x002fe4000001ff00 */
[----:B----4-:R-:W-:-:S02]  /*11190*/  CS2R R18, SRZ ;  /* 0x0000000000127805 */ /* 0x010fc4000001ff00 */
        /* <DEDUP_REMOVED lines=32> */
[----:B--2---:R-:W-:Y:S02]  /*113a0*/  CS2R R8, SRZ ;  /* 0x0000000000087805 */ /* 0x004fe4000001ff00 */
[----:B------:R-:W-:Y:S01]  /*113b0*/  CS2R R10, SRZ ;  /* 0x00000000000a7805 */ /* 0x000fe2000001ff00 */
[----:B---3--:R-:W-:Y:S06]  /*113c0*/  @!P0 BRA `(.L_x_0) ;  /* 0x0000022400688947 */ /* 0x008fec0003800000 */
[----:B------:R-:W2:Y:S04]  /*113d0*/  LDL.LU.64 R220, [R1+0x630] ;  /* 0x0006300001dc7983 */ /* 0x000ea80000300a00 */
[----:B------:R-:W3:Y:S04]  /*113e0*/  LDL.LU.64 R222, [R1+0x638] ;  /* 0x0006380001de7983 */ /* 0x000ee80000300a00 */
[----:B------:R-:W4:Y:S04]  /*113f0*/  LDL.LU.64 R8, [R1+0x640] ;  /* 0x0006400001087983 */ /* 0x000f280000300a00 */
[----:B------:R-:W5:Y:S01]  /*11400*/  LDL.LU.64 R10, [R1+0x648] ;  /* 0x00064800010a7983 */ /* 0x000f620000300a00 */
[----:B--2---:R-:W-:-:S03]  /*11410*/  IMAD.MOV.U32 R3, RZ, RZ, R221 ;  /* 0x000000ffff037224 */ /* 0x004fc600078e00dd */
[----:B------:R-:W-:Y:S04]  /*11420*/  STL [R1+0xffc], R220 ;  /* 0x000ffcdc01007387 */ /* 0x000fe80000100800 */
[----:B---3--:R-:W-:Y:S04]  /*11430*/  STL [R1+0x1004], R222 ;  /* 0x001004de01007387 */ /* 0x008fe80000100800 */
[----:B------:R1:W-:Y:S04]  /*11440*/  STL [R1+0xff8], R3 ;  /* 0x000ff80301007387 */ /* 0x0003e80000100800 */
[----:B----4-:R-:W-:Y:S01]  /*11450*/  STL [R1+0x100c], R8 ;  /* 0x00100c0801007387 */ /* 0x010fe20000100800 */
[----:B-1----:R-:W-:-:S05]  /*11460*/  MOV R3, R223 ;  /* 0x000000df00037202 */ /* 0x002fca0000000f00 */
[----:B------:R1:W-:Y:S04]  /*11470*/  STL [R1+0x1000], R3 ;  /* 0x0010000301007387 */ /* 0x0003e80000100800 */
[----:B-----5:R-:W-:Y:S01]  /*11480*/  STL [R1+0x1014], R10 ;  /* 0x0010140a01007387 */ /* 0x020fe20000100800 */
[----:B-1----:R-:W-:-:S05]  /*11490*/  IMAD.MOV.U32 R3, RZ, RZ, R9 ;  /* 0x000000ffff037224 */ /* 0x002fca00078e0009 */
[----:B------:R1:W-:Y:S04]  /*114a0*/  STL [R1+0x1008], R3 ;  /* 0x0010080301007387 */ /* 0x0003e80000100800 */
[----:B------:R-:W-:Y:S01]  /*114b0*/  STL [R1+0x1018], R128 ;  /* 0x0010188001007387 */ /* 0x000fe20000100800 */
[----:B-1----:R-:W-:-:S05]  /*114c0*/  IMAD.MOV.U32 R3, RZ, RZ, R11 ;  /* 0x000000ffff037224 */ /* 0x002fca00078e000b */
[----:B------:R1:W-:Y:S04]  /*114d0*/  STL [R1+0x1010], R3 ;  /* 0x0010100301007387 */ /* 0x0003e80000100800 */
[----:B------:R-:W1:Y:S04]  /*114e0*/  LDL.LU.64 R208, [R1+0x480] ;  /* 0x0004800001d07983 */ /* 0x000e680000300a00 */
[----:B------:R-:W-:Y:S04]  /*114f0*/  STL [R1+0xff0], R129 ;  /* 0x000ff08101007387 */ /* 0x000fe80000100800 */
[----:B------:R-:W2:Y:S04]  /*11500*/  LDL.LU.64 R210, [R1+0x490] ;  /* 0x0004900001d27983 */ /* 0x000ea80000300a00 */
[----:B------:R-:W-:Y:S04]  /*11510*/  STL [R1+0xff4], R126 ;  /* 0x000ff47e01007387 */ /* 0x000fe80000100800 */
[----:B------:R-:W3:Y:S04]  /*11520*/  LDL.LU.64 R224, [R1+0x4a0] ;  /* 0x0004a00001e07983 */ /* 0x000ee80000300a00 */
[----:B------:R-:W-:Y:S04]  /*11530*/  STL [R1+0xfe8], R127 ;  /* 0x000fe87f01007387 */ /* 0x000fe80000100800 */
[----:B------:R-:W4:Y:S04]  /*11540*/  LDL.LU.64 R226, [R1+0x4b0] ;  /* 0x0004b00001e27983 */ /* 0x000f280000300a00 */
[----:B------:R-:W-:Y:S04]  /*11550*/  STL [R1+0xfec], R124 ;  /* 0x000fec7c01007387 */ /* 0x000fe80000100800 */
[----:B------:R-:W5:Y:S04]  /*11560*/  LDL.LU.64 R220, [R1] ;  /* 0x0000000001dc7983 */ /* 0x000f680000300a00 */
[----:B------:R-:W-:Y:S04]  /*11570*/  STL [R1+0xfe0], R125 ;  /* 0x000fe07d01007387 */ /* 0x000fe80000100800 */
[----:B------:R-:W-:Y:S04]  /*11580*/  STL [R1+0xfe4], R122 ;  /* 0x000fe47a01007387 */ /* 0x000fe80000100800 */
[----:B------:R-:W-:Y:S04]  /*11590*/  STL [R1+0xfd8], R123 ;  /* 0x000fd87b01007387 */ /* 0x000fe80000100800 */
[----:B------:R-:W5:Y:S04]  /*115a0*/  LDL.LU.64 R222, [R1+0x8] ;  /* 0x0000080001de7983 */ /* 0x000f680000300a00 */
[----:B------:R-:W-:Y:S04]  /*115b0*/  STL [R1+0xfdc], R120 ;  /* 0x000fdc7801007387 */ /* 0x000fe80000100800 */
[----:B------:R-:W-:Y:S04]  /*115c0*/  STL [R1+0xfd0], R121 ;  /* 0x000fd07901007387 */ /* 0x000fe80000100800 */
[----:B------:R-:W-:Y:S04]  /*115d0*/  STL [R1+0xfd4], R114 ;  /* 0x000fd47201007387 */ /* 0x000fe80000100800 */
[----:B------:R-:W5:Y:S04]  /*115e0*/  LDL.LU.64 R8, [R1+0x10] ;  /* 0x0000100001087983 */ /* 0x000f680000300a00 */
[----:B------:R-:W-:Y:S04]  /*115f0*/  STL [R1+0xfc8], R115 ;  /* 0x000fc87301007387 */ /* 0x000fe80000100800 */
[----:B------:R-:W-:Y:S04]  /*11600*/  STL [R1+0xfcc], R112 ;  /* 0x000fcc7001007387 */ /* 0x000fe80000100800 */
[----:B------:R-:W5:Y:S04]  /*11610*/  LDL.LU.64 R10, [R1+0x18] ;  /* 0x00001800010a7983 */ /* 0x000f680000300a00 */
[----:B------:R-:W-:Y:S04]  /*11620*/  STL [R1+0xfc0], R113 ;  /* 0x000fc07101007387 */ /* 0x000fe80000100800 */
        /* <DEDUP_REMOVED lines=9> */
[----:B------:R-:W-:Y:S01]  /*116c0*/  STL [R1+0xf58], R99 ;  /* 0x000f586301007387 */ /* 0x000fe20000100800 */
[----:B-1----:R-:W-:-:S03]  /*116d0*/  MOV R3, R209 ;  /* 0x000000d100037202 */ /* 0x002fc60000000f00 */
[----:B------:R-:W-:Y:S04]  /*116e0*/  STL [R1+0xf60], R208 ;  /* 0x000f60d001007387 */ /* 0x000fe80000100800 */
[----:B--2---:R-:W-:Y:S04]  /*116f0*/  STL [R1+0xf68], R210 ;  /* 0x000f68d201007387 */ /* 0x004fe80000100800 */
[----:B------:R1:W-:Y:S04]  /*11700*/  STL [R1+0xf5c], R3 ;  /* 0x000f5c0301007387 */ /* 0x0003e80000100800 */
[----:B---3--:R-:W-:Y:S01]  /*11710*/  STL [R1+0xf70], R224 ;  /* 0x000f70e001007387 */ /* 0x008fe20000100800 */
[----:B-1----:R-:W-:-:S05]  /*11720*/  IMAD.MOV.U32 R3, RZ, RZ, R211 ;  /* 0x000000ffff037224 */ /* 0x002fca00078e00d3 */
[----:B------:R1:W-:Y:S04]  /*11730*/  STL [R1+0xf64], R3 ;  /* 0x000f640301007387 */ /* 0x0003e80000100800 */
[----:B----4-:R-:W-:Y:S01]  /*11740*/  STL [R1+0xf78], R226 ;  /* 0x000f78e201007387 */ /* 0x010fe20000100800 */
[----:B-1----:R-:W-:-:S05]  /*11750*/  IMAD.MOV.U32 R3, RZ, RZ, R225 ;  /* 0x000000ffff037224 */ /* 0x002fca00078e00e1 */
[----:B------:R1:W-:Y:S04]  /*11760*/  STL [R1+0xf6c], R3 ;  /* 0x000f6c0301007387 */ /* 0x0003e80000100800 */
[----:B-----5:R-:W-:Y:S01]  /*11770*/  STL [R1+0xf80], R220 ;  /* 0x000f80dc01007387 */ /* 0x020fe20000100800 */
[----:B-1----:R-:W-:-:S05]  /*11780*/  MOV R3, R227 ;  /* 0x000000e300037202 */ /* 0x002fca0000000f00 */
[----:B------:R1:W-:Y:S04]  /*11790*/  STL [R1+0xf74], R3 ;  /* 0x000f740301007387 */ /* 0x0003e80000100800 */
[----:B------:R-:W2:Y:S04]  /*117a0*/  LDL.LU.64 R208, [R1+0x4c0] ;  /* 0x0004c00001d07983 */ /* 0x000ea80000300a00 */
[----:B------:R-:W3:Y:S01]  /*117b0*/  LDL.LU.64 R210, [R1+0x4d0] ;  /* 0x0004d00001d27983 */ /* 0x000ee20000300a00 */
[----:B-1----:R-:W-:-:S05]  /*117c0*/  IMAD.MOV.U32 R3, RZ, RZ, R221 ;  /* 0x000000ffff037224 */ /* 0x002fca00078e00dd */
[----:B------:R1:W-:Y:S04]  /*117d0*/  STL [R1+0xf7c], R3 ;  /* 0x000f7c0301007387 */ /* 0x0003e80000100800 */
[----:B------:R-:W-:Y:S04]  /*117e0*/  STL [R1+0xf88], R222 ;  /* 0x000f88de01007387 */ /* 0x000fe80000100800 */
[----:B------:R-:W4:Y:S01]  /*117f0*/  LDL.LU.64 R224, [R1+0x4e0] ;  /* 0x0004e00001e07983 */ /* 0x000f220000300a00 */
[----:B-1----:R-:W-:-:S03]  /*11800*/  IMAD.MOV.U32 R3, RZ, RZ, R223 ;  /* 0x000000ffff037224 */ /* 0x002fc600078e00df */
[----:B------:R-:W5:Y:S04]  /*11810*/  LDL.LU.64 R226, [R1+0x4f0] ;  /* 0x0004f00001e27983 */ /* 0x000f680000300a00 */
[----:B------:R1:W-:Y:S04]  /*11820*/  STL [R1+0xf84], R3 ;  /* 0x000f840301007387 */ /* 0x0003e80000100800 */
[----:B------:R-:W-:Y:S04]  /*11830*/  STL [R1+0xf90], R8 ;  /* 0x000f900801007387 */ /* 0x000fe80000100800 */
[----:B------:R-:W5:Y:S01]  /*11840*/  LDL.LU.64 R220, [R1+0x28] ;  /* 0x0000280001dc7983 */ /* 0x000f620000300a00 */
[----:B-1----:R-:W-:-:S03]  /*11850*/  MOV R3, R9 ;  /* 0x0000000900037202 */ /* 0x002fc60000000f00 */
[----:B------:R-:W-:Y:S04]  /*11860*/  STL [R1+0xf98], R10 ;  /* 0x000f980a01007387 */ /* 0x000fe80000100800 */
[----:B------:R1:W-:Y:S04]  /*11870*/  STL [R1+0xf8c], R3 ;  /* 0x000f8c0301007387 */ /* 0x0003e80000100800 */
[----:B------:R-:W5:Y:S01]  /*11880*/  LDL.LU.64 R222, [R1+0x40] ;  /* 0x0000400001de7983 */ /* 0x000f620000300a00 */
[----:B-1----:R-:W-:-:S05]  /*11890*/  IMAD.MOV.U32 R3, RZ, RZ, R11 ;  /* 0x000000ffff037224 */ /* 0x002fca00078e000b */
[----:B------:R2:W-:Y:S04]  /*118a0*/  STL [R1+0xf94], R3 ;  /* 0x000f940301007387 */ /* 0x0005e80000100800 */
        /* <DEDUP_REMOVED lines=18> */
[----:B--2---:R-:W-:-:S03]  /*119d0*/  IMAD.MOV.U32 R3, RZ, RZ, R209 ;  /* 0x000000ffff037224 */ /* 0x004fc600078e00d1 */
[----:B------:R-:W-:Y:S04]  /*119e0*/  STL [R1+0xee0], R208 ;  /* 0x000ee0d001007387 */ /* 0x000fe80000100800 */
[----:B---3--:R-:W-:Y:S04]  /*119f0*/  STL [R1+0xee8], R210 ;  /* 0x000ee8d201007387 */ /* 0x008fe80000100800 */
[----:B------:R1:W-:Y:S02]  /*11a00*/  STL [R1+0xedc], R3 ;  /* 0x000edc0301007387 */ /* 0x0003e40000100800 */
[----:B-1----:R-:W-:-:S02]  /*11a10*/  MOV R3, R211 ;  /* 0x000000d300037202 */ /* 0x002fc40000000f00 */
[----:B----4-:R-:W-:Y:S04]  /*11a20*/  STL [R1+0xef0], R224 ;  /* 0x000ef0e001007387 */ /* 0x010fe80000100800 */
[----:B------:R1:W-:Y:S04]  /*11a30*/  STL [R1+0xee4], R3 ;  /* 0x000ee40301007387 */ /* 0x0003e80000100800 */
[----:B-----5:R-:W-:Y:S01]  /*11a40*/  STL [R1+0xef8], R226 ;  /* 0x000ef8e201007387 */ /* 0x020fe20000100800 */
[----:B-1----:R-:W-:-:S05]  /*11a50*/  IMAD.MOV.U32 R3, RZ, RZ, R225 ;  /* 0x000000ffff037224 */ /* 0x002fca00078e00e1 */
[----:B------:R1:W-:Y:S04]  /*11a60*/  STL [R1+0xeec], R3 ;  /* 0x000eec0301007387 */ /* 0x0003e80000100800 */
[----:B------:R-:W-:Y:S01]  /*11a70*/  STL [R1+0xf00], R220 ;  /* 0x000f00dc01007387 */ /* 0x000fe20000100800 */
[----:B-1----:R-:W-:-:S05]  /*11a80*/  IMAD.MOV.U32 R3, RZ, RZ, R227 ;  /* 0x000000ffff037224 */ /* 0x002fca00078e00e3 */
[----:B------:R1:W-:Y:S04]  /*11a90*/  STL [R1+0xef4], R3 ;  /* 0x000ef40301007387 */ /* 0x0003e80000100800 */
[----:B------:R-:W2:Y:S04]  /*11aa0*/  LDL.LU.64 R208, [R1+0x500] ;  /* 0x0005000001d07983 */ /* 0x000ea80000300a00 */
[----:B------:R-:W3:Y:S01]  /*11ab0*/  LDL.LU.64 R210, [R1+0x510] ;  /* 0x0005100001d27983 */ /* 0x000ee20000300a00 */
[----:B-1----:R-:W-:-:S05]  /*11ac0*/  MOV R3, R221 ;  /* 0x000000dd00037202 */ /* 0x002fca0000000f00 */
        /* <DEDUP_REMOVED lines=8> */
[----:B-1----:R-:W-:-:S03]  /*11b50*/  IMAD.MOV.U32 R3, RZ, RZ, R9 ;  /* 0x000000ffff037224 */ /* 0x002fc600078e0009 */
[----:B------:R-:W-:Y:S04]  /*11b60*/  STL [R1+0xf18], R10 ;  /* 0x000f180a01007387 */ /* 0x000fe80000100800 */
[----:B------:R1:W-:Y:S04]  /*11b70*/  STL [R1+0xf0c], R3 ;  /* 0x000f0c0301007387 */ /* 0x0003e80000100800 */
[----:B------:R-:W5:Y:S01]  /*11b80*/  LDL.LU.64 R222, [R1+0x488] ;  /* 0x0004880001de7983 */ /* 0x000f620000300a00 */
[----:B-1----:R-:W-:-:S05]  /*11b90*/  MOV R3, R11 ;  /* 0x0000000b00037202 */ /* 0x002fca0000000f00 */
        /* <DEDUP_REMOVED lines=23> */
[----:B-1----:R-:W-:-:S02]  /*11d10*/  IMAD.MOV.U32 R3, RZ, RZ, R211 ;  /* 0x000000ffff037224 */ /* 0x002fc400078e00d3 */
[----:B----4-:R-:W-:Y:S04]  /*11d20*/  STL [R1+0xe50], R224 ;  /* 0x000e50e001007387 */ /* 0x010fe80000100800 */
[----:B------:R1:W-:Y:S04]  /*11d30*/  STL [R1+0xe44], R3 ;  /* 0x000e440301007387 */ /* 0x0003e80000100800 */
[----:B-----5:R-:W-:Y:S01]  /*11d40*/  STL [R1+0xe58], R226 ;  /* 0x000e58e201007387 */ /* 0x020fe20000100800 */
[----:B-1----:R-:W-:-:S05]  /*11d50*/  MOV R3, R225 ;  /* 0x000000e100037202 */ /* 0x002fca0000000f00 */
[----:B------:R1:W-:Y:S04]  /*11d60*/  STL [R1+0xe4c], R3 ;  /* 0x000e4c0301007387 */ /* 0x0003e80000100800 */
[----:B------:R-:W-:Y:S01]  /*11d70*/  STL [R1+0xe60], R220 ;  /* 0x000e60dc01007387 */ /* 0x000fe20000100800 */
[----:B-1----:R-:W-:-:S05]  /*11d80*/  IMAD.MOV.U32 R3, RZ, RZ, R227 ;  /* 0x000000ffff037224 */ /* 0x002fca00078e00e3 */
[----:B------:R1:W-:Y:S04]  /*11d90*/  STL [R1+0xe54], R3 ;  /* 0x000e540301007387 */ /* 0x0003e80000100800 */
[----:B------:R-:W2:Y:S04]  /*11da0*/  LDL.LU.64 R208, [R1+0x540] ;  /* 0x0005400001d07983 */ /* 0x000ea80000300a00 */
[----:B------:R-:W3:Y:S01]  /*11db0*/  LDL.LU.64 R210, [R1+0x550] ;  /* 0x0005500001d27983 */ /* 0x000ee20000300a00 */
[----:B-1----:R-:W-:-:S05]  /*11dc0*/  IMAD.MOV.U32 R3, RZ, RZ, R221 ;  /* 0x000000ffff037224 */ /* 0x002fca00078e00dd */
[----:B------:R1:W-:Y:S04]  /*11dd0*/  STL [R1+0xe5c], R3 ;  /* 0x000e5c0301007387 */ /* 0x0003e80000100800 */
[----:B------:R-:W-:Y:S04]  /*11de0*/  STL [R1+0xe68], R222 ;  /* 0x000e68de01007387 */ /* 0x000fe80000100800 */
[----:B------:R-:W4:Y:S01]  /*11df0*/  LDL.LU.64 R224, [R1+0x560] ;  /* 0x0005600001e07983 */ /* 0x000f220000300a00 */
[----:B-1----:R-:W-:-:S03]  /*11e00*/  MOV R3, R223 ;  /* 0x000000df00037202 */ /* 0x002fc60000000f00 */
        /* <DEDUP_REMOVED lines=28> */
[----:B--2---:R-:W-:-:S03]  /*11fd0*/  MOV R3, R209 ;  /* 0x000000d100037202 */ /* 0x004fc60000000f00 */
[----:B------:R-:W-:Y:S04]  /*11fe0*/  STL [R1+0xdc0], R208 ;  /* 0x000dc0d001007387 */ /* 0x000fe80000100800 */
[----:B---3--:R-:W-:Y:S04]  /*11ff0*/  STL [R1+0xdc8], R210 ;  /* 0x000dc8d201007387 */ /* 0x008fe80000100800 */
[----:B------:R1:W-:Y:S02]  /*12000*/  STL [R1+0xdbc], R3 ;  /* 0x000dbc0301007387 */ /* 0x0003e40000100800 */
[----:B-1----:R-:W-:-:S02]  /*12010*/  IMAD.MOV.U32 R3, RZ, RZ, R211 ;  /* 0x000000ffff037224 */ /* 0x002fc400078e00d3 */
[----:B----4-:R-:W-:Y:S04]  /*12020*/  STL [R1+0xdd0], R224 ;  /* 0x000dd0e001007387 */ /* 0x010fe80000100800 */
[----:B------:R1:W-:Y:S04]  /*12030*/  STL [R1+0xdc4], R3 ;  /* 0x000dc40301007387 */ /* 0x0003e80000100800 */
[----:B-----5:R-:W-:Y:S01]  /*12040*/  STL [R1+0xdd8], R226 ;  /* 0x000dd8e201007387 */ /* 0x020fe20000100800 */
[----:B-1----:R-:W-:-:S05]  /*12050*/  IMAD.MOV.U32 R3, RZ, RZ, R225 ;  /* 0x000000ffff037224 */ /* 0x002fca00078e00e1 */
[----:B------:R1:W-:Y:S04]  /*12060*/  STL [R1+0xdcc], R3 ;  /* 0x000dcc0301007387 */ /* 0x0003e80000100800 */
[----:B------:R-:W-:Y:S01]  /*12070*/  STL [R1+0xde0], R220 ;  /* 0x000de0dc01007387 */ /* 0x000fe20000100800 */
        /* <DEDUP_REMOVED lines=11> */
[----:B------:R1:W-:Y:S04]  /*12130*/  STL [R1+0xdf0], R8 ;  /* 0x000df00801007387 */ /* 0x0003e80000100800 */
[----:B------:R-:W5:Y:S01]  /*12140*/  LDL.LU.64 R220, [R1+0x4f8] ;  /* 0x0004f80001dc7983 */ /* 0x000f620000300a00 */
[----:B-1----:R-:W-:-:S03]  /*12150*/  MOV R3, R9 ;  /* 0x0000000900037202 */ /* 0x002fc60000000f00 */
[----:B------:R-:W5:Y:S04]  /*12160*/  LDL.LU.64 R222, [R1+0x508] ;  /* 0x0005080001de7983 */ /* 0x000f680000300a00 */
[----:B------:R1:W-:Y:S04]  /*12170*/  STL [R1+0xdec], R3 ;  /* 0x000dec0301007387 */ /* 0x0003e80000100800 */
        /* <DEDUP_REMOVED lines=34> */
[----:B------:R-:W-:Y:S01]  /*123a0*/  STL [R1+0x454], R222 ;  /* 0x000454de01007387 */ /* 0x000fe20000100800 */
[----:B-1----:R-:W-:-:S05]  /*123b0*/  MOV R3, R221 ;  /* 0x000000dd00037202 */ /* 0x002fca0000000f00 */
[----:B------:R1:W-:Y:S04]  /*123c0*/  STL [R1+0x448], R3 ;  /* 0x0004480301007387 */ /* 0x0003e80000100800 */
[----:B------:R-:W2:Y:S01]  /*123d0*/  LDL.LU.64 R230, [R1+0x5d8] ;  /* 0x0005d80001e67983 */ /* 0x000ea20000300a00 */
[----:B-1----:R-:W-:-:S05]  /*123e0*/  IMAD.MOV.U32 R3, RZ, RZ, R223 ;  /* 0x000000ffff037224 */ /* 0x002fca00078e00df */
[----:B------:R1:W-:Y:S04]  /*123f0*/  STL [R1+0x450], R3 ;  /* 0x0004500301007387 */ /* 0x0003e80000100800 */
[----:B------:R-:W-:Y:S04]  /*12400*/  STL [R1+0x45c], R8 ;  /* 0x00045c0801007387 */ /* 0x000fe80000100800 */
[----:B------:R-:W3:Y:S01]  /*12410*/  LDL.LU.64 R204, [R1+0x5e8] ;  /* 0x0005e80001cc7983 */ /* 0x000ee20000300a00 */
[----:B-1----:R-:W-:-:S03]  /*12420*/  IMAD.MOV.U32 R3, RZ, RZ, R9 ;  /* 0x000000ffff037224 */ /* 0x002fc600078e0009 */
[----:B------:R-:W4:Y:S04]  /*12430*/  LDL.LU.64 R206, [R1+0x618] ;  /* 0x0006180001ce7983 */ /* 0x000f280000300a00 */
[----:B------:R1:W-:Y:S04]  /*12440*/  STL [R1+0x458], R3 ;  /* 0x0004580301007387 */ /* 0x0003e80000100800 */
[----:B------:R5:W-:Y:S04]  /*12450*/  STL [R1+0x464], R10 ;  /* 0x0004640a01007387 */ /* 0x000be80000100800 */
[----:B------:R-:W4:Y:S01]  /*12460*/  LDL.LU.64 R208, [R1+0x628] ;  /* 0x0006280001d07983 */ /* 0x000f220000300a00 */
[----:B-1----:R-:W-:-:S03]  /*12470*/  MOV R3, R11 ;  /* 0x0000000b00037202 */ /* 0x002fc60000000f00 */
[----:B------:R-:W4:Y:S04]  /*12480*/  LDL.LU.64 R210, [R1+0x538] ;  /* 0x0005380001d27983 */ /* 0x000f280000300a00 */
[----:B------:R2:W-:Y:S04]  /*12490*/  STL [R1+0x460], R3 ;  /* 0x0004600301007387 */ /* 0x0005e80000100800 */
[----:B------:R-:W-:Y:S04]  /*124a0*/  STL [R1+0x46c], R194 ;  /* 0x00046cc201007387 */ /* 0x000fe80000100800 */
[----:B------:R-:W4:Y:S04]  /*124b0*/  LDL.LU.64 R224, [R1+0x548] ;  /* 0x0005480001e07983 */ /* 0x000f280000300a00 */
[----:B------:R-:W-:Y:S04]  /*124c0*/  STL [R1+0x468], R195 ;  /* 0x000468c301007387 */ /* 0x000fe80000100800 */
[----:B------:R-:W4:Y:S04]  /*124d0*/  LDL.LU.64 R226, [R1+0x558] ;  /* 0x0005580001e27983 */ /* 0x000f280000300a00 */
[----:B------:R-:W-:Y:S04]  /*124e0*/  STL [R1+0x474], R198 ;  /* 0x000474c601007387 */ /* 0x000fe80000100800 */
[----:B------:R-:W-:Y:S04]  /*124f0*/  STL [R1+0x470], R199 ;  /* 0x000470c701007387 */ /* 0x000fe80000100800 */
[----:B------:R-:W-:Y:S04]  /*12500*/  STL [R1+0x47c], R202 ;  /* 0x00047cca01007387 */ /* 0x000fe80000100800 */
[----:B------:R-:W4:Y:S04]  /*12510*/  LDL.LU.64 R220, [R1+0x568] ;  /* 0x0005680001dc7983 */ /* 0x000f280000300a00 */
[----:B------:R-:W-:Y:S04]  /*12520*/  STL [R1+0x478], R203 ;  /* 0x000478cb01007387 */ /* 0x000fe80000100800 */
[----:B------:R-:W-:Y:S04]  /*12530*/  STL [R1+0x484], R214 ;  /* 0x000484d601007387 */ /* 0x000fe80000100800 */
[----:B------:R-:W-:Y:S04]  /*12540*/  STL [R1+0x480], R215 ;  /* 0x000480d701007387 */ /* 0x000fe80000100800 */
[----:B------:R-:W-:Y:S04]  /*12550*/  STL [R1+0x48c], R132 ;  /* 0x00048c8401007387 */ /* 0x000fe80000100800 */
[----:B------:R-:W-:Y:S04]  /*12560*/  STL [R1+0x488], R133 ;  /* 0x0004888501007387 */ /* 0x000fe80000100800 */
[----:B------:R-:W-:Y:S04]  /*12570*/  STL [R1+0x494], R136 ;  /* 0x0004948801007387 */ /* 0x000fe80000100800 */
[----:B------:R-:W-:Y:S04]  /*12580*/  STL [R1+0x490], R137 ;  /* 0x0004908901007387 */ /* 0x000fe80000100800 */
[----:B------:R-:W4:Y:S04]  /*12590*/  LDL.LU.64 R222, [R1+0x48] ;  /* 0x0000480001de7983 */ /* 0x000f280000300a00 */
[----:B------:R-:W-:Y:S04]  /*125a0*/  STL [R1+0x49c], R140 ;  /* 0x00049c8c01007387 */ /* 0x000fe80000100800 */
[----:B------:R-:W-:Y:S04]  /*125b0*/  STL [R1+0x498], R141 ;  /* 0x0004988d01007387 */ /* 0x000fe80000100800 */
[----:B------:R-:W4:Y:S04]  /*125c0*/  LDL.LU.64 R8, [R1+0x68] ;  /* 0x0000680001087983 */ /* 0x000f280000300a00 */
[----:B------:R-:W-:Y:S04]  /*125d0*/  STL [R1+0x4a4], R144 ;  /* 0x0004a49001007387 */ /* 0x000fe80000100800 */
[----:B------:R-:W-:Y:S04]  /*125e0*/  STL [R1+0x4a0], R145 ;  /* 0x0004a09101007387 */ /* 0x000fe80000100800 */
[----:B-----5:R-:W5:Y:S01]  /*125f0*/  LDL.LU.64 R10, [R1+0x78] ;  /* 0x00007800010a7983 */ /* 0x020f620000300a00 */
[----:B--2---:R-:W-:-:S03]  /*12600*/  IMAD.MOV.U32 R3, RZ, RZ, R231 ;  /* 0x000000ffff037224 */ /* 0x004fc600078e00e7 */
[----:B------:R-:W-:Y:S04]  /*12610*/  STL [R1+0x4ac], R230 ;  /* 0x0004ace601007387 */ /* 0x000fe80000100800 */
[----:B---3--:R-:W-:Y:S04]  /*12620*/  STL [R1+0x4b4], R204 ;  /* 0x0004b4cc01007387 */ /* 0x008fe80000100800 */
[----:B------:R1:W-:Y:S04]  /*12630*/  STL [R1+0x4a8], R3 ;  /* 0x0004a80301007387 */ /* 0x0003e80000100800 */
[----:B----4-:R-:W-:Y:S01]  /*12640*/  STL [R1+0x4bc], R206 ;  /* 0x0004bcce01007387 */ /* 0x010fe20000100800 */
[----:B-1----:R-:W-:-:S05]  /*12650*/  IMAD.MOV.U32 R3, RZ, RZ, R205 ;  /* 0x000000ffff037224 */ /* 0x002fca00078e00cd */
[----:B------:R1:W-:Y:S04]  /*12660*/  STL [R1+0x4b0], R3 ;  /* 0x0004b00301007387 */ /* 0x0003e80000100800 */
[----:B------:R-:W-:Y:S01]  /*12670*/  STL [R1+0x4c4], R208 ;  /* 0x0004c4d001007387 */ /* 0x000fe20000100800 */
[----:B-1----:R-:W-:-:S05]  /*12680*/  MOV R3, R207 ;  /* 0x000000cf00037202 */ /* 0x002fca0000000f00 */
[----:B------:R1:W-:Y:S04]  /*12690*/  STL [R1+0x4b8], R3 ;  /* 0x0004b80301007387 */ /* 0x0003e80000100800 */
[----:B------:R-:W-:Y:S01]  /*126a0*/  STL [R1+0x4cc], R210 ;  /* 0x0004ccd201007387 */ /* 0x000fe20000100800 */
        /* <DEDUP_REMOVED lines=15> */
[----:B------:R-:W4:Y:S04]  /*127a0*/  LDL.LU.64 R206, [R1+0x6a8] ;  /* 0x0006a80001ce7983 */ /* 0x000f280000300a00 */
[----:B------:R1:W-:Y:S04]  /*127b0*/  STL [R1+0x4e0], R3 ;  /* 0x0004e00301007387 */ /* 0x0003e80000100800 */
[----:B------:R-:W-:Y:S04]  /*127c0*/  STL [R1+0x4ec], R218 ;  /* 0x0004ecda01007387 */ /* 0x000fe80000100800 */
[----:B------:R-:W4:Y:S04]  /*127d0*/  LDL.LU.64 R208, [R1+0x590] ;  /* 0x0005900001d07983 */ /* 0x000f280000300a00 */
[----:B------:R-:W-:Y:S04]  /*127e0*/  STL [R1+0x4e8], R219 ;  /* 0x0004e8db01007387 */ /* 0x000fe80000100800 */
[----:B------:R-:W4:Y:S01]  /*127f0*/  LDL.LU.64 R210, [R1+0x5a0] ;  /* 0x0005a00001d27983 */ /* 0x000f220000300a00 */
[----:B-1----:R-:W-:-:S03]  /*12800*/  MOV R3, R223 ;  /* 0x000000df00037202 */ /* 0x002fc60000000f00 */
[----:B------:R-:W-:Y:S04]  /*12810*/  STL [R1+0x4f4], R222 ;  /* 0x0004f4de01007387 */ /* 0x000fe80000100800 */
[----:B------:R-:W4:Y:S04]  /*12820*/  LDL.LU.64 R224, [R1+0x5b0] ;  /* 0x0005b00001e07983 */ /* 0x000f280000300a00 */
[----:B------:R1:W-:Y:S04]  /*12830*/  STL [R1+0x4f0], R3 ;  /* 0x0004f00301007387 */ /* 0x0003e80000100800 */
[----:B------:R-:W-:Y:S04]  /*12840*/  STL [R1+0x4fc], R8 ;  /* 0x0004fc0801007387 */ /* 0x000fe80000100800 */
[----:B------:R-:W4:Y:S01]  /*12850*/  LDL.LU.64 R226, [R1+0x5c0] ;  /* 0x0005c00001e27983 */ /* 0x000f220000300a00 */
[----:B-1----:R-:W-:-:S05]  /*12860*/  IMAD.MOV.U32 R3, RZ, RZ, R9 ;  /* 0x000000ffff037224 */ /* 0x002fca00078e0009 */
[----:B------:R1:W-:Y:S04]  /*12870*/  STL [R1+0x4f8], R3 ;  /* 0x0004f80301007387 */ /* 0x0003e80000100800 */
[----:B-----5:R5:W-:Y:S04]  /*12880*/  STL [R1+0x504], R10 ;  /* 0x0005040a01007387 */ /* 0x020be80000100800 */
[----:B------:R-:W4:Y:S01]  /*12890*/  LDL.LU.64 R220, [R1+0x88] ;  /* 0x0000880001dc7983 */ /* 0x000f220000300a00 */
[----:B-1----:R-:W-:-:S05]  /*128a0*/  IMAD.MOV.U32 R3, RZ, RZ, R11 ;  /* 0x000000ffff037224 */ /* 0x002fca00078e000b */
[----:B------:R2:W-:Y:S04]  /*128b0*/  STL [R1+0x500], R3 ;  /* 0x0005000301007387 */ /* 0x0005e80000100800 */
        /* <DEDUP_REMOVED lines=8> */
[----:B-----5:R-:W5:Y:S04]  /*12940*/  LDL.LU.64 R10, [R1+0x588] ;  /* 0x00058800010a7983 */ /* 0x020f680000300a00 */
        /* <DEDUP_REMOVED lines=9> */
[----:B------:R-:W-:Y:S01]  /*129e0*/  STL [R1+0x544], R206 ;  /* 0x000544ce01007387 */ /* 0x000fe20000100800 */
        /* <DEDUP_REMOVED lines=8> */
[----:B------:R-:W2:Y:S01]  /*12a70*/  LDL.LU.64 R228, [R1+0x6b0] ;  /* 0x0006b00001e47983 */ /* 0x000ea20000300a00 */
[----:B-1----:R-:W-:-:S05]  /*12a80*/  IMAD.MOV.U32 R3, RZ, RZ, R211 ;  /* 0x000000ffff037224 */ /* 0x002fca00078e00d3 */
[----:B------:R1:W-:Y:S04]  /*12a90*/  STL [R1+0x550], R3 ;  /* 0x0005500301007387 */ /* 0x0003e80000100800 */
[----:B------:R-:W-:Y:S04]  /*12aa0*/  STL [R1+0x55c], R224 ;  /* 0x00055ce001007387 */ /* 0x000fe80000100800 */
[----:B------:R-:W3:Y:S01]  /*12ab0*/  LDL.LU.64 R230, [R1+0x6b8] ;  /* 0x0006b80001e67983 */ /* 0x000ee20000300a00 */
[----:B-1----:R-:W-:-:S05]  /*12ac0*/  MOV R3, R225 ;  /* 0x000000e100037202 */ /* 0x002fca0000000f00 */
[----:B------:R1:W-:Y:S04]  /*12ad0*/  STL [R1+0x558], R3 ;  /* 0x0005580301007387 */ /* 0x0003e80000100800 */
[----:B------:R-:W-:Y:S04]  /*12ae0*/  STL [R1+0x564], R226 ;  /* 0x000564e201007387 */ /* 0x000fe80000100800 */
[----:B------:R-:W4:Y:S01]  /*12af0*/  LDL.LU.64 R204, [R1+0x6c0] ;  /* 0x0006c00001cc7983 */ /* 0x000f220000300a00 */
[----:B-1----:R-:W-:-:S03]  /*12b00*/  IMAD.MOV.U32 R3, RZ, RZ, R227 ;  /* 0x000000ffff037224 */ /* 0x002fc600078e00e3 */
[----:B------:R-:W-:Y:S04]  /*12b10*/  STL [R1+0x56c], R220 ;  /* 0x00056cdc01007387 */ /* 0x000fe80000100800 */
[----:B------:R1:W-:Y:S04]  /*12b20*/  STL [R1+0x560], R3 ;  /* 0x0005600301007387 */ /* 0x0003e80000100800 */
[----:B------:R-:W4:Y:S01]  /*12b30*/  LDL.LU.64 R206, [R1+0x6c8] ;  /* 0x0006c80001ce7983 */ /* 0x000f220000300a00 */
[----:B-1----:R-:W-:-:S03]  /*12b40*/  IMAD.MOV.U32 R3, RZ, RZ, R221 ;  /* 0x000000ffff037224 */ /* 0x002fc600078e00dd */
[----:B------:R-:W-:Y:S04]  /*12b50*/  STL [R1+0x574], R222 ;  /* 0x000574de01007387 */ /* 0x000fe80000100800 */
[----:B------:R1:W-:Y:S04]  /*12b60*/  STL [R1+0x568], R3 ;  /* 0x0005680301007387 */ /* 0x0003e80000100800 */
[----:B------:R-:W4:Y:S01]  /*12b70*/  LDL.LU.64 R226, [R1+0x5d0] ;  /* 0x0005d00001e27983 */ /* 0x000f220000300a00 */
[----:B-1----:R-:W-:-:S03]  /*12b80*/  MOV R3, R223 ;  /* 0x000000df00037202 */ /* 0x002fc60000000f00 */
[----:B------:R-:W-:Y:S04]  /*12b90*/  STL [R1+0x57c], R8 ;  /* 0x00057c0801007387 */ /* 0x000fe80000100800 */
[----:B------:R1:W-:Y:S04]  /*12ba0*/  STL [R1+0x570], R3 ;  /* 0x0005700301007387 */ /* 0x0003e80000100800 */
[----:B------:R-:W4:Y:S01]  /*12bb0*/  LDL.LU.64 R220, [R1+0x5e0] ;  /* 0x0005e00001dc7983 */ /* 0x000f220000300a00 */
[----:B-1----:R-:W-:-:S03]  /*12bc0*/  IMAD.MOV.U32 R3, RZ, RZ, R9 ;  /* 0x000000ffff037224 */ /* 0x002fc600078e0009 */
[----:B-----5:R-:W-:Y:S04]  /*12bd0*/  STL [R1+0x584], R10 ;  /* 0x0005840a01007387 */ /* 0x020fe80000100800 */
[----:B------:R1:W-:Y:S04]  /*12be0*/  STL [R1+0x578], R3 ;  /* 0x0005780301007387 */ /* 0x0003e80000100800 */
[----:B------:R-:W5:Y:S01]  /*12bf0*/  LDL.LU.64 R222, [R1+0x610] ;  /* 0x0006100001de7983 */ /* 0x000f620000300a00 */
[----:B-1----:R-:W-:-:S03]  /*12c00*/  IMAD.MOV.U32 R3, RZ, RZ, R11 ;  /* 0x000000ffff037224 */ /* 0x002fc600078e000b */
[----:B------:R-:W-:Y:S04]  /*12c10*/  STL [R1+0x58c], R192 ;  /* 0x00058cc001007387 */ /* 0x000fe80000100800 */
[----:B------:R1:W-:Y:S04]  /*12c20*/  STL [R1+0x580], R3 ;  /* 0x0005800301007387 */ /* 0x0003e80000100800 */
[----:B------:R-:W5:Y:S04]  /*12c30*/  LDL.LU.64 R10, [R1+0x620] ;  /* 0x00062000010a7983 */ /* 0x000f680000300a00 */
        /* <DEDUP_REMOVED lines=10> */
[----:B--2---:R-:W-:Y:S04]  /*12ce0*/  STL [R1+0x5ac], R228 ;  /* 0x0005ace401007387 */ /* 0x004fe80000100800 */
[----:B------:R-:W2:Y:S01]  /*12cf0*/  LDL.LU.64 R224, [R1+0x608] ;  /* 0x0006080001e07983 */ /* 0x000ea20000300a00 */
[----:B-1----:R-:W-:-:S03]  /*12d00*/  MOV R3, R229 ;  /* 0x000000e500037202 */ /* 0x002fc60000000f00 */
[----:B---3--:R-:W-:Y:S04]  /*12d10*/  STL [R1+0x5b4], R230 ;  /* 0x0005b4e601007387 */ /* 0x008fe80000100800 */
[----:B------:R1:W-:Y:S02]  /*12d20*/  STL [R1+0x5a8], R3 ;  /* 0x0005a80301007387 */ /* 0x0003e40000100800 */
[----:B-1----:R-:W-:Y:S02]  /*12d30*/  IMAD.MOV.U32 R3, RZ, RZ, R231 ;  /* 0x000000ffff037224 */ /* 0x002fe400078e00e7 */
[----:B----4-:R-:W-:Y:S04]  /*12d40*/  STL [R1+0x5bc], R204 ;  /* 0x0005bccc01007387 */ /* 0x010fe80000100800 */
[----:B------:R1:W-:Y:S04]  /*12d50*/  STL [R1+0x5b0], R3 ;  /* 0x0005b00301007387 */ /* 0x0003e80000100800 */
[----:B------:R-:W3:Y:S01]  /*12d60*/  LDL.LU.64 R230, [R1+0x20] ;  /* 0x0000200001e67983 */ /* 0x000ee20000300a00 */
[----:B-1----:R-:W-:-:S05]  /*12d70*/  IMAD.MOV.U32 R3, RZ, RZ, R205 ;  /* 0x000000ffff037224 */ /* 0x002fca00078e00cd */
[----:B------:R1:W-:Y:S04]  /*12d80*/  STL [R1+0x5b8], R3 ;  /* 0x0005b80301007387 */ /* 0x0003e80000100800 */
[----:B------:R-:W-:Y:S04]  /*12d90*/  STL [R1+0x5c4], R206 ;  /* 0x0005c4ce01007387 */ /* 0x000fe80000100800 */
[----:B------:R-:W4:Y:S01]  /*12da0*/  LDL.LU.64 R204, [R1+0x60] ;  /* 0x0000600001cc7983 */ /* 0x000f220000300a00 */
[----:B-1----:R-:W-:-:S05]  /*12db0*/  MOV R3, R207 ;  /* 0x000000cf00037202 */ /* 0x002fca0000000f00 */
[----:B------:R1:W-:Y:S04]  /*12dc0*/  STL [R1+0x5c0], R3 ;  /* 0x0005c00301007387 */ /* 0x0003e80000100800 */
[----:B------:R1:W-:Y:S02]  /*12dd0*/  STL [R1+0x5cc], R226 ;  /* 0x0005cce201007387 */ /* 0x0003e40000100800 */
[----:B-1----:R-:W-:Y:S02]  /*12de0*/  IMAD.MOV.U32 R3, RZ, RZ, R227 ;  /* 0x000000ffff037224 */ /* 0x002fe400078e00e3 */
[----:B------:R-:W4:Y:S04]  /*12df0*/  LDL.LU.64 R226, [R1+0x70] ;  /* 0x0000700001e27983 */ /* 0x000f280000300a00 */
[----:B------:R1:W-:Y:S04]  /*12e00*/  STL [R1+0x5c8], R3 ;  /* 0x0005c80301007387 */ /* 0x0003e80000100800 */
[----:B------:R1:W-:Y:S02]  /*12e10*/  STL [R1+0x5d4], R220 ;  /* 0x0005d4dc01007387 */ /* 0x0003e40000100800 */
[----:B-1----:R-:W-:-:S02]  /*12e20*/  IMAD.MOV.U32 R3, RZ, RZ, R221 ;  /* 0x000000ffff037224 */ /* 0x002fc400078e00dd */
[----:B------:R-:W4:Y:S04]  /*12e30*/  LDL.LU.64 R220, [R1+0x7b8] ;  /* 0x0007b80001dc7983 */ /* 0x000f280000300a00 */
[----:B------:R1:W-:Y:S04]  /*12e40*/  STL [R1+0x5d0], R3 ;  /* 0x0005d00301007387 */ /* 0x0003e80000100800 */
[----:B-----5:R5:W-:Y:S01]  /*12e50*/  STL [R1+0x5dc], R222 ;  /* 0x0005dcde01007387 */ /* 0x020be20000100800 */
[----:B-1----:R-:W-:-:S03]  /*12e60*/  MOV R3, R223 ;  /* 0x000000df00037202 */ /* 0x002fc60000000f00 */
[----:B-----5:R-:W5:Y:S04]  /*12e70*/  LDL.LU.64 R222, [R1+0x7c8] ;  /* 0x0007c80001de7983 */ /* 0x020f680000300a00 */
[----:B------:R1:W-:Y:S04]  /*12e80*/  STL [R1+0x5d8], R3 ;  /* 0x0005d80301007387 */ /* 0x0003e80000100800 */
[----:B------:R1:W-:Y:S02]  /*12e90*/  STL [R1+0x5e4], R10 ;  /* 0x0005e40a01007387 */ /* 0x0003e40000100800 */
[----:B-1----:R-:W-:-:S02]  /*12ea0*/  IMAD.MOV.U32 R3, RZ, RZ, R11 ;  /* 0x000000ffff037224 */ /* 0x002fc400078e000b */
[----:B------:R-:W5:Y:S04]  /*12eb0*/  LDL.LU.64 R10, [R1+0x7d8] ;  /* 0x0007d800010a7983 */ /* 0x000f680000300a00 */
[----:B------:R1:W-:Y:S04]  /*12ec0*/  STL [R1+0x5e0], R3 ;  /* 0x0005e00301007387 */ /* 0x0003e80000100800 */
[----:B------:R-:W-:Y:S04]  /*12ed0*/  STL [R1+0x5ec], R208 ;  /* 0x0005ecd001007387 */ /* 0x000fe80000100800 */
[----:B------:R-:W5:Y:S01]  /*12ee0*/  LDL.LU.64 R206, [R1+0x7e8] ;  /* 0x0007e80001ce7983 */ /* 0x000f620000300a00 */
[----:B-1----:R-:W-:-:S05]  /*12ef0*/  IMAD.MOV.U32 R3, RZ, RZ, R209 ;  /* 0x000000ffff037224 */ /* 0x002fca00078e00d1 */
[----:B------:R1:W-:Y:S04]  /*12f00*/  STL [R1+0x5e8], R3 ;  /* 0x0005e80301007387 */ /* 0x0003e80000100800 */
[----:B------:R1:W-:Y:S02]  /*12f10*/  STL [R1+0x5f4], R8 ;  /* 0x0005f40801007387 */ /* 0x0003e40000100800 */
[----:B-1----:R-:W-:Y:S02]  /*12f20*/  MOV R3, R9 ;  /* 0x0000000900037202 */ /* 0x002fe40000000f00 */
[----:B------:R-:W5:Y:S04]  /*12f30*/  LDL.LU.64 R8, [R1+0x650] ;  /* 0x0006500001087983 */ /* 0x000f680000300a00 */
[----:B------:R1:W-:Y:S04]  /*12f40*/  STL [R1+0x5f0], R3 ;  /* 0x0005f00301007387 */ /* 0x0003e80000100800 */
[----:B------:R2:W-:Y:S04]  /*12f50*/  STL [R1+0x5fc], R210 ;  /* 0x0005fcd201007387 */ /* 0x0005e80000100800 */
[----:B------:R-:W5:Y:S01]  /*12f60*/  LDL.LU.64 R208, [R1+0x660] ;  /* 0x0006600001d07983 */ /* 0x000f620000300a00 */
[----:B-1----:R-:W-:-:S05]  /*12f70*/  IMAD.MOV.U32 R3, RZ, RZ, R211 ;  /* 0x000000ffff037224 */ /* 0x002fca00078e00d3 */
[----:B------:R1:W-:Y:S04]  /*12f80*/  STL [R1+0x5f8], R3 ;  /* 0x0005f80301007387 */ /* 0x0003e80000100800 */
[----:B--2---:R2:W-:Y:S04]  /*12f90*/  STL [R1+0x604], R224 ;  /* 0x000604e001007387 */ /* 0x0045e80000100800 */
[----:B------:R-:W5:Y:S01]  /*12fa0*/  LDL.LU.64 R210, [R1+0x690] ;  /* 0x0006900001d27983 */ /* 0x000f620000300a00 */
[----:B-1----:R-:W-:-:S05]  /*12fb0*/  IMAD.MOV.U32 R3, RZ, RZ, R225 ;  /* 0x000000ffff037224 */ /* 0x002fca00078e00e1 */
[----:B------:R1:W-:Y:S04]  /*12fc0*/  STL [R1+0x600], R3 ;  /* 0x0006000301007387 */ /* 0x0003e80000100800 */
[----:B------:R-:W-:Y:S04]  /*12fd0*/  STL [R1+0x60c], R216 ;  /* 0x00060cd801007387 */ /* 0x000fe80000100800 */
[----:B------:R-:W-:Y:S04]  /*12fe0*/  STL [R1+0x608], R217 ;  /* 0x000608d901007387 */ /* 0x000fe80000100800 */
[----:B--2---:R-:W2:Y:S04]  /*12ff0*/  LDL.LU.64 R224, [R1+0x6a0] ;  /* 0x0006a00001e07983 */ /* 0x004ea80000300a00 */
[----:B---3--:R3:W-:Y:S01]  /*13000*/  STL [R1+0x614], R230 ;  /* 0x000614e601007387 */ /* 0x0087e20000100800 */
[----:B-1----:R-:W-:-:S03]  /*13010*/  MOV R3, R231 ;  /* 0x000000e700037202 */ /* 0x002fc60000000f00 */
[----:B---3--:R-:W3:Y:S04]  /*13020*/  LDL.LU.64 R230, [R1+0x670] ;  /* 0x0006700001e67983 */ /* 0x008ee80000300a00 */
[----:B------:R1:W-:Y:S04]  /*13030*/  STL [R1+0x610], R3 ;  /* 0x0006100301007387 */ /* 0x0003e80000100800 */
[----:B----4-:R4:W-:Y:S01]  /*13040*/  STL [R1+0x61c], R204 ;  /* 0x00061ccc01007387 */ /* 0x0109e20000100800 */
[----:B-1----:R-:W-:-:S03]  /*13050*/  IMAD.MOV.U32 R3, RZ, RZ, R205 ;  /* 0x000000ffff037224 */ /* 0x002fc600078e00cd */
[----:B----4-:R-:W4:Y:S04]  /*13060*/  LDL.LU.64 R204, [R1+0x678] ;  /* 0x0006780001cc7983 */ /* 0x010f280000300a00 */
[----:B------:R1:W-:Y:S04]  /*13070*/  STL [R1+0x618], R3 ;  /* 0x0006180301007387 */ /* 0x0003e80000100800 */
[----:B------:R1:W-:Y:S02]  /*13080*/  STL [R1+0x624], R226 ;  /* 0x000624e201007387 */ /* 0x0003e40000100800 */
[----:B-1----:R-:W-:-:S02]  /*13090*/  IMAD.MOV.U32 R3, RZ, RZ, R227 ;  /* 0x000000ffff037224 */ /* 0x002fc400078e00e3 */
[----:B------:R-:W4:Y:S04]  /*130a0*/  LDL.LU.64 R226, [R1+0x680] ;  /* 0x0006800001e27983 */ /* 0x000f280000300a00 */
[----:B------:R1:W-:Y:S04]  /*130b0*/  STL [R1+0x620], R3 ;  /* 0x0006200301007387 */ /* 0x0003e80000100800 */
[----:B------:R1:W-:Y:S02]  /*130c0*/  STL [R1+0x62c], R220 ;  /* 0x00062cdc01007387 */ /* 0x0003e40000100800 */
[----:B-1----:R-:W-:-:S02]  /*130d0*/  MOV R3, R221 ;  /* 0x000000dd00037202 */ /* 0x002fc40000000f00 */
[----:B------:R-:W4:Y:S04]  /*130e0*/  LDL.LU.64 R220, [R1+0x688] ;  /* 0x0006880001dc7983 */ /* 0x000f280000300a00 */
[----:B------:R1:W-:Y:S04]  /*130f0*/  STL [R1+0x628], R3 ;  /* 0x0006280301007387 */ /* 0x0003e80000100800 */
[----:B-----5:R5:W-:Y:S01]  /*13100*/  STL [R1+0x634], R222 ;  /* 0x000634de01007387 */ /* 0x020be20000100800 */
[----:B-1----:R-:W-:-:S03]  /*13110*/  IMAD.MOV.U32 R3, RZ, RZ, R223 ;  /* 0x000000ffff037224 */ /* 0x002fc600078e00df */
[----:B-----5:R-:W5:Y:S04]  /*13120*/  LDL.LU.64 R222, [R1+0x80] ;  /* 0x0000800001de7983 */ /* 0x020f680000300a00 */
[----:B------:R1:W-:Y:S04]  /*13130*/  STL [R1+0x630], R3 ;  /* 0x0006300301007387 */ /* 0x0003e80000100800 */
[----:B------:R1:W-:Y:S02]  /*13140*/  STL [R1+0x63c], R10 ;  /* 0x00063c0a01007387 */ /* 0x0003e40000100800 */
[----:B-1----:R-:W-:-:S02]  /*13150*/  IMAD.MOV.U32 R3, RZ, RZ, R11 ;  /* 0x000000ffff037224 */ /* 0x002fc400078e000b */
[----:B------:R-:W5:Y:S04]  /*13160*/  LDL.LU.64 R10, [R1+0xa0] ;  /* 0x0000a000010a7983 */ /* 0x000f680000300a00 */
[----:B------:R1:W-:Y:S04]  /*13170*/  STL [R1+0x638], R3 ;  /* 0x0006380301007387 */ /* 0x0003e80000100800 */
[----:B------:R1:W-:Y:S02]  /*13180*/  STL [R1+0x644], R206 ;  /* 0x000644ce01007387 */ /* 0x0003e40000100800 */
[----:B-1----:R-:W-:-:S02]  /*13190*/  MOV R3, R207 ;  /* 0x000000cf00037202 */ /* 0x002fc40000000f00 */
[----:B------:R-:W5:Y:S04]  /*131a0*/  LDL.LU.64 R206, [R1+0xa8] ;  /* 0x0000a80001ce7983 */ /* 0x000f680000300a00 */
[----:B------:R1:W-:Y:S04]  /*131b0*/  STL [R1+0x640], R3 ;  /* 0x0006400301007387 */ /* 0x0003e80000100800 */
[----:B------:R1:W-:Y:S02]  /*131c0*/  STL [R1+0x64c], R8 ;  /* 0x00064c0801007387 */ /* 0x0003e40000100800 */
[----:B-1----:R-:W-:-:S02]  /*131d0*/  IMAD.MOV.U32 R3, RZ, RZ, R9 ;  /* 0x000000ffff037224 */ /* 0x002fc400078e0009 */
[----:B------:R-:W5:Y:S04]  /*131e0*/  LDL.LU.64 R8, [R1+0x290] ;  /* 0x0002900001087983 */ /* 0x000f680000300a00 */
[----:B------:R1:W-:Y:S04]  /*131f0*/  STL [R1+0x648], R3 ;  /* 0x0006480301007387 */ /* 0x0003e80000100800 */
[----:B------:R1:W-:Y:S02]  /*13200*/  STL [R1+0x654], R208 ;  /* 0x000654d001007387 */ /* 0x0003e40000100800 */
[----:B-1----:R-:W-:-:S02]  /*13210*/  IMAD.MOV.U32 R3, RZ, RZ, R209 ;  /* 0x000000ffff037224 */ /* 0x002fc400078e00d1 */
[----:B------:R-:W5:Y:S04]  /*13220*/  LDL.LU.64 R208, [R1+0x818] ;  /* 0x0008180001d07983 */ /* 0x000f680000300a00 */
[----:B------:R1:W-:Y:S04]  /*13230*/  STL [R1+0x650], R3 ;  /* 0x0006500301007387 */ /* 0x0003e80000100800 */
[----:B------:R2:W-:Y:S01]  /*13240*/  STL [R1+0x65c], R210 ;  /* 0x00065cd201007387 */ /* 0x0005e20000100800 */
[----:B-1----:R-:W-:-:S03]  /*13250*/  MOV R3, R211 ;  /* 0x000000d300037202 */ /* 0x002fc60000000f00 */
[----:B--2---:R-:W2:Y:S04]  /*13260*/  LDL.LU.64 R210, [R1+0x828] ;  /* 0x0008280001d27983 */ /* 0x004ea80000300a00 */
[----:B------:R1:W-:Y:S04]  /*13270*/  STL [R1+0x658], R3 ;  /* 0x0006580301007387 */ /* 0x0003e80000100800 */
[----:B------:R1:W-:Y:S02]  /*13280*/  STL [R1+0x664], R224 ;  /* 0x000664e001007387 */ /* 0x0003e40000100800 */
[----:B-1----:R-:W-:-:S02]  /*13290*/  IMAD.MOV.U32 R3, RZ, RZ, R225 ;  /* 0x000000ffff037224 */ /* 0x002fc400078e00e1 */
[----:B------:R-:W2:Y:S04]  /*132a0*/  LDL.LU.64 R224, [R1+0x838] ;  /* 0x0008380001e07983 */ /* 0x000ea80000300a00 */
[----:B------:R1:W-:Y:S04]  /*132b0*/  STL [R1+0x660], R3 ;  /* 0x0006600301007387 */ /* 0x0003e80000100800 */
[----:B---3--:R3:W-:Y:S01]  /*132c0*/  STL [R1+0x66c], R230 ;  /* 0x00066ce601007387 */ /* 0x0087e20000100800 */
[----:B-1----:R-:W-:-:S03]  /*132d0*/  IMAD.MOV.U32 R3, RZ, RZ, R231 ;  /* 0x000000ffff037224 */ /* 0x002fc600078e00e7 */
[----:B---3--:R-:W3:Y:S04]  /*132e0*/  LDL.LU.64 R230, [R1+0x848] ;  /* 0x0008480001e67983 */ /* 0x008ee80000300a00 */
[----:B------:R1:W-:Y:S04]  /*132f0*/  STL [R1+0x668], R3 ;  /* 0x0006680301007387 */ /* 0x0003e80000100800 */
[----:B----4-:R4:W-:Y:S01]  /*13300*/  STL [R1+0x674], R204 ;  /* 0x000674cc01007387 */ /* 0x0109e20000100800 */
[----:B-1----:R-:W-:-:S03]  /*13310*/  MOV R3, R205 ;  /* 0x000000cd00037202 */ /* 0x002fc60000000f00 */
[----:B----4-:R-:W4:Y:S04]  /*13320*/  LDL.LU.64 R204, [R1+0x6d0] ;  /* 0x0006d00001cc7983 */ /* 0x010f280000300a00 */
[----:B------:R1:W-:Y:S04]  /*13330*/  STL [R1+0x670], R3 ;  /* 0x0006700301007387 */ /* 0x0003e80000100800 */
[----:B------:R1:W-:Y:S02]  /*13340*/  STL [R1+0x67c], R226 ;  /* 0x00067ce201007387 */ /* 0x0003e40000100800 */
[----:B-1----:R-:W-:-:S02]  /*13350*/  IMAD.MOV.U32 R3, RZ, RZ, R227 ;  /* 0x000000ffff037224 */ /* 0x002fc400078e00e3 */
        /* <DEDUP_REMOVED lines=26> */
[----:B--2---:R2:W-:Y:S01]  /*13500*/  STL [R1+0x6b4], R210 ;  /* 0x0006b4d201007387 */ /* 0x0045e20000100800 */
[----:B-1----:R-:W-:-:S03]  /*13510*/  IMAD.MOV.U32 R3, RZ, RZ, R211 ;  /* 0x000000ffff037224 */ /* 0x002fc600078e00d3 */
[----:B--2---:R-:W2:Y:S04]  /*13520*/  LDL.LU.64 R210, [R1+0x298] ;  /* 0x0002980001d27983 */ /* 0x004ea80000300a00 */
[----:B------:R1:W-:Y:S04]  /*13530*/  STL [R1+0x6b0], R3 ;  /* 0x0006b00301007387 */ /* 0x0003e80000100800 */
[----:B------:R1:W-:Y:S02]  /*13540*/  STL [R1+0x6bc], R224 ;  /* 0x0006bce001007387 */ /* 0x0003e40000100800 */
[----:B-1----:R-:W-:-:S02]  /*13550*/  MOV R3, R225 ;  /* 0x000000e100037202 */ /* 0x002fc40000000f00 */
[----:B------:R-:W2:Y:S04]  /*13560*/  LDL.LU.64 R224, [R1+0x2a0] ;  /* 0x0002a00001e07983 */ /* 0x000ea80000300a00 */
[----:B------:R1:W-:Y:S04]  /*13570*/  STL [R1+0x6b8], R3 ;  /* 0x0006b80301007387 */ /* 0x0003e80000100800 */
[----:B---3--:R3:W-:Y:S01]  /*13580*/  STL [R1+0x6c4], R230 ;  /* 0x0006c4e601007387 */ /* 0x0087e20000100800 */
[----:B-1----:R-:W-:-:S03]  /*13590*/  IMAD.MOV.U32 R3, RZ, RZ, R231 ;  /* 0x000000ffff037224 */ /* 0x002fc600078e00e7 */
[----:B---3--:R-:W3:Y:S04]  /*135a0*/  LDL.LU.64 R230, [R1+0x2a8] ;  /* 0x0002a80001e67983 */ /* 0x008ee80000300a00 */
[----:B------:R1:W-:Y:S04]  /*135b0*/  STL [R1+0x6c0], R3 ;  /* 0x0006c00301007387 */ /* 0x0003e80000100800 */
[----:B----4-:R4:W-:Y:S01]  /*135c0*/  STL [R1+0x6cc], R204 ;  /* 0x0006cccc01007387 */ /* 0x0109e20000100800 */
[----:B-1----:R-:W-:-:S03]  /*135d0*/  IMAD.MOV.U32 R3, RZ, RZ, R205 ;  /* 0x000000ffff037224 */ /* 0x002fc600078e00cd */
[----:B----4-:R-:W4:Y:S04]  /*135e0*/  LDL.LU.64 R204, [R1+0x2b0] ;  /* 0x0002b00001cc7983 */ /* 0x010f280000300a00 */
[----:B------:R1:W-:Y:S04]  /*135f0*/  STL [R1+0x6c8], R3 ;  /* 0x0006c80301007387 */ /* 0x0003e80000100800 */
[----:B------:R1:W-:Y:S02]  /*13600*/  STL [R1+0x6d4], R226 ;  /* 0x0006d4e201007387 */ /* 0x0003e40000100800 */
[----:B-1----:R-:W-:-:S02]  /*13610*/  MOV R3, R227 ;  /* 0x000000e300037202 */ /* 0x002fc40000000f00 */
[----:B------:R-:W4:Y:S04]  /*13620*/  LDL.LU.64 R226, [R1+0x890] ;  /* 0x0008900001e27983 */ /* 0x000f280000300a00 */
[----:B------:R1:W-:Y:S04]  /*13630*/  STL [R1+0x6d0], R3 ;  /* 0x0006d00301007387 */ /* 0x0003e80000100800 */
[----:B------:R1:W-:Y:S02]  /*13640*/  STL [R1+0x6dc], R220 ;  /* 0x0006dcdc01007387 */ /* 0x0003e40000100800 */
[----:B-1----:R-:W-:-:S02]  /*13650*/  IMAD.MOV.U32 R3, RZ, RZ, R221 ;  /* 0x000000ffff037224 */ /* 0x002fc400078e00dd */
[----:B------:R-:W4:Y:S04]  /*13660*/  LDL.LU.64 R220, [R1+0x8a0] ;  /* 0x0008a00001dc7983 */ /* 0x000f280000300a00 */
[----:B------:R1:W-:Y:S04]  /*13670*/  STL [R1+0x6d8], R3 ;  /* 0x0006d80301007387 */ /* 0x0003e80000100800 */
[----:B-----5:R5:W-:Y:S01]  /*13680*/  STL [R1+0x6e4], R222 ;  /* 0x0006e4de01007387 */ /* 0x020be20000100800 */
[----:B-1----:R-:W-:-:S03]  /*13690*/  IMAD.MOV.U32 R3, RZ, RZ, R223 ;  /* 0x000000ffff037224 */ /* 0x002fc600078e00df */
[----:B-----5:R-:W5:Y:S04]  /*136a0*/  LDL.LU.64 R222, [R1+0x8b0] ;  /* 0x0008b00001de7983 */ /* 0x020f680000300a00 */
        /* <DEDUP_REMOVED lines=17> */
[----:B--2---:R2:W-:Y:S01]  /*137c0*/  STL [R1+0x70c], R210 ;  /* 0x00070cd201007387 */ /* 0x0045e20000100800 */
[----:B-1----:R-:W-:-:S03]  /*137d0*/  IMAD.MOV.U32 R3, RZ, RZ, R211 ;  /* 0x000000ffff037224 */ /* 0x002fc600078e00d3 */
[----:B--2---:R-:W2:Y:S04]  /*137e0*/  LDL.LU.64 R210, [R1+0x7e0] ;  /* 0x0007e00001d27983 */ /* 0x004ea80000300a00 */
[----:B------:R1:W-:Y:S04]  /*137f0*/  STL [R1+0x708], R3 ;  /* 0x0007080301007387 */ /* 0x0003e80000100800 */
[----:B------:R1:W-:Y:S02]  /*13800*/  STL [R1+0x714], R224 ;  /* 0x000714e001007387 */ /* 0x0003e40000100800 */
[----:B-1----:R-:W-:-:S02]  /*13810*/  IMAD.MOV.U32 R3, RZ, RZ, R225 ;  /* 0x000000ffff037224 */ /* 0x002fc400078e00e1 */
[----:B------:R-:W2:Y:S04]  /*13820*/  LDL.LU.64 R224, [R1+0x770] ;  /* 0x0007700001e07983 */ /* 0x000ea80000300a00 */
[----:B------:R1:W-:Y:S04]  /*13830*/  STL [R1+0x710], R3 ;  /* 0x0007100301007387 */ /* 0x0003e80000100800 */
        /* <DEDUP_REMOVED lines=36> */
[----:B--2---:R2:W-:Y:S01]  /*13a80*/  STL [R1+0x764], R210 ;  /* 0x000764d201007387 */ /* 0x0045e20000100800 */
        /* <DEDUP_REMOVED lines=539> */
[----:B----4-:R-:W-:Y:S04]  /*15c40*/  STL [R1+0xb9c], R204 ;  /* 0x000b9ccc01007387 */ /* 0x010fe80000100800 */
        /* <DEDUP_REMOVED lines=22> */
[----:B------:R1:W-:Y:S02]  /*15db0*/  STL [R1+0xbc0], R3 ;  /* 0x000bc00301007387 */ /* 0x0003e40000100800 */
[----:B-1----:R-:W-:Y:S02]  /*15dc0*/  MOV R3, R9 ;  /* 0x0000000900037202 */ /* 0x002fe40000000f00 */
[----:B------:R1:W-:Y:S04]  /*15dd0*/  STL [R1+0xbcc], R8 ;  /* 0x000bcc0801007387 */ /* 0x0003e80000100800 */
[----:B-1----:R-:W5:Y:S04]  /*15de0*/  LDL.LU.64 R8, [R1+0xc28] ;  /* 0x000c280001087983 */ /* 0x002f680000300a00 */
[----:B------:R1:W-:Y:S04]  /*15df0*/  STL [R1+0xbc8], R3 ;  /* 0x000bc80301007387 */ /* 0x0003e80000100800 */
[----:B------:R2:W-:Y:S04]  /*15e00*/  STL [R1+0xbd4], R208 ;  /* 0x000bd4d001007387 */ /* 0x0005e80000100800 */
[----:B------:R-:W5:Y:S01]  /*15e10*/  LDL.LU.64 R206, [R1+0x1190] ;  /* 0x0011900001ce7983 */ /* 0x000f620000300a00 */
[----:B-1----:R-:W-:-:S03]  /*15e20*/  IMAD.MOV.U32 R3, RZ, RZ, R209 ;  /* 0x000000ffff037224 */ /* 0x002fc600078e00d1 */
[----:B--2---:R-:W-:Y:S04]  /*15e30*/  STL [R1+0xbdc], R210 ;  /* 0x000bdcd201007387 */ /* 0x004fe80000100800 */
[----:B------:R1:W-:Y:S04]  /*15e40*/  STL [R1+0xbd0], R3 ;  /* 0x000bd00301007387 */ /* 0x0003e80000100800 */
[----:B------:R-:W2:Y:S01]  /*15e50*/  LDL.LU.64 R208, [R1+0x11a0] ;  /* 0x0011a00001d07983 */ /* 0x000ea20000300a00 */
[----:B-1----:R-:W-:-:S03]  /*15e60*/  IMAD.MOV.U32 R3, RZ, RZ, R211 ;  /* 0x000000ffff037224 */ /* 0x002fc600078e00d3 */
[----:B------:R-:W-:Y:S04]  /*15e70*/  STL [R1+0xbe4], R224 ;  /* 0x000be4e001007387 */ /* 0x000fe80000100800 */
[----:B------:R1:W-:Y:S04]  /*15e80*/  STL [R1+0xbd8], R3 ;  /* 0x000bd80301007387 */ /* 0x0003e80000100800 */
[----:B------:R-:W2:Y:S01]  /*15e90*/  LDL.LU.64 R210, [R1+0x1120] ;  /* 0x0011200001d27983 */ /* 0x000ea20000300a00 */
[----:B-1----:R-:W-:-:S03]  /*15ea0*/  MOV R3, R225 ;  /* 0x000000e100037202 */ /* 0x002fc60000000f00 */
[----:B---3--:R-:W-:Y:S04]  /*15eb0*/  STL [R1+0xbec], R230 ;  /* 0x000bece601007387 */ /* 0x008fe80000100800 */
[----:B------:R1:W-:Y:S04]  /*15ec0*/  STL [R1+0xbe0], R3 ;  /* 0x000be00301007387 */ /* 0x0003e80000100800 */
[----:B------:R-:W3:Y:S01]  /*15ed0*/  LDL.LU.64 R224, [R1+0x1128] ;  /* 0x0011280001e07983 */ /* 0x000ee20000300a00 */
[----:B-1----:R-:W-:-:S03]  /*15ee0*/  IMAD.MOV.U32 R3, RZ, RZ, R231 ;  /* 0x000000ffff037224 */ /* 0x002fc600078e00e7 */
[----:B----4-:R-:W-:Y:S04]  /*15ef0*/  STL [R1+0xbf4], R228 ;  /* 0x000bf4e401007387 */ /* 0x010fe80000100800 */
[----:B------:R1:W-:Y:S04]  /*15f00*/  STL [R1+0xbe8], R3 ;  /* 0x000be80301007387 */ /* 0x0003e80000100800 */
[----:B------:R-:W4:Y:S01]  /*15f10*/  LDL.LU.64 R230, [R1+0x10f0] ;  /* 0x0010f00001e67983 */ /* 0x000f220000300a00 */
[----:B-1----:R-:W-:-:S03]  /*15f20*/  IMAD.MOV.U32 R3, RZ, RZ, R229 ;  /* 0x000000ffff037224 */ /* 0x002fc600078e00e5 */
[----:B------:R-:W-:Y:S04]  /*15f30*/  STL [R1+0xbfc], R226 ;  /* 0x000bfce201007387 */ /* 0x000fe80000100800 */
[----:B------:R1:W-:Y:S02]  /*15f40*/  STL [R1+0xbf0], R3 ;  /* 0x000bf00301007387 */ /* 0x0003e40000100800 */
[----:B-1----:R-:W-:Y:S02]  /*15f50*/  MOV R3, R227 ;  /* 0x000000e300037202 */ /* 0x002fe40000000f00 */
        /* <DEDUP_REMOVED lines=20> */
[----:B------:R-:W-:Y:S04]  /*160a0*/  STL [R1+0xc2c], R206 ;  /* 0x000c2cce01007387 */ /* 0x000fe80000100800 */
[----:B------:R1:W-:Y:S04]  /*160b0*/  STL [R1+0xc20], R3 ;  /* 0x000c200301007387 */ /* 0x0003e80000100800 */
[----:B------:R-:W5:Y:S01]  /*160c0*/  LDL.LU.64 R8, [R1+0x1060] ;  /* 0x0010600001087983 */ /* 0x000f620000300a00 */
[----:B-1----:R-:W-:-:S03]  /*160d0*/  MOV R3, R207 ;  /* 0x000000cf00037202 */ /* 0x002fc60000000f00 */
[----:B--2---:R-:W-:Y:S04]  /*160e0*/  STL [R1+0xc34], R208 ;  /* 0x000c34d001007387 */ /* 0x004fe80000100800 */
[----:B------:R1:W-:Y:S04]  /*160f0*/  STL [R1+0xc28], R3 ;  /* 0x000c280301007387 */ /* 0x0003e80000100800 */
[----:B------:R-:W2:Y:S01]  /*16100*/  LDL.LU.64 R206, [R1+0x1068] ;  /* 0x0010680001ce7983 */ /* 0x000ea20000300a00 */
[----:B-1----:R-:W-:-:S03]  /*16110*/  IMAD.MOV.U32 R3, RZ, RZ, R209 ;  /* 0x000000ffff037224 */ /* 0x002fc600078e00d1 */
[----:B------:R-:W-:Y:S04]  /*16120*/  STL [R1+0xc3c], R210 ;  /* 0x000c3cd201007387 */ /* 0x000fe80000100800 */
[----:B------:R1:W-:Y:S04]  /*16130*/  STL [R1+0xc30], R3 ;  /* 0x000c300301007387 */ /* 0x0003e80000100800 */
[----:B------:R-:W2:Y:S01]  /*16140*/  LDL.LU.64 R208, [R1+0xc90] ;  /* 0x000c900001d07983 */ /* 0x000ea20000300a00 */
[----:B-1----:R-:W-:-:S03]  /*16150*/  IMAD.MOV.U32 R3, RZ, RZ, R211 ;  /* 0x000000ffff037224 */ /* 0x002fc600078e00d3 */
[----:B---3--:R-:W-:Y:S04]  /*16160*/  STL [R1+0xc44], R224 ;  /* 0x000c44e001007387 */ /* 0x008fe80000100800 */
[----:B------:R1:W-:Y:S04]  /*16170*/  STL [R1+0xc38], R3 ;  /* 0x000c380301007387 */ /* 0x0003e80000100800 */
[----:B------:R-:W3:Y:S01]  /*16180*/  LDL.LU.64 R210, [R1+0xc98] ;  /* 0x000c980001d27983 */ /* 0x000ee20000300a00 */
[----:B-1----:R-:W-:-:S03]  /*16190*/  MOV R3, R225 ;  /* 0x000000e100037202 */ /* 0x002fc60000000f00 */
[----:B----4-:R-:W-:Y:S04]  /*161a0*/  STL [R1+0xc4c], R230 ;  /* 0x000c4ce601007387 */ /* 0x010fe80000100800 */
[----:B------:R1:W-:Y:S04]  /*161b0*/  STL [R1+0xc40], R3 ;  /* 0x000c400301007387 */ /* 0x0003e80000100800 */
[----:B------:R-:W4:Y:S04]  /*161c0*/  LDL.LU.64 R224, [R1+0xca0] ;  /* 0x000ca00001e07983 */ /* 0x000f280000300a00 */
[----:B------:R-:W4:Y:S01]  /*161d0*/  LDL.LU.64 R228, [R1+0xca8] ;  /* 0x000ca80001e47983 */ /* 0x000f220000300a00 */
[----:B-1----:R-:W-:-:S05]  /*161e0*/  IMAD.MOV.U32 R3, RZ, RZ, R231 ;  /* 0x000000ffff037224 */ /* 0x002fca00078e00e7 */
[----:B------:R1:W-:Y:S04]  /*161f0*/  STL [R1+0xc48], R3 ;  /* 0x000c480301007387 */ /* 0x0003e80000100800 */
[----:B------:R1:W-:Y:S02]  /*16200*/  STL [R1+0xc54], R226 ;  /* 0x000c54e201007387 */ /* 0x0003e40000100800 */
[----:B-1----:R-:W-:Y:S02]  /*16210*/  IMAD.MOV.U32 R3, RZ, RZ, R227 ;  /* 0x000000ffff037224 */ /* 0x002fe400078e00e3 */
[----:B------:R-:W4:Y:S04]  /*16220*/  LDL.LU.64 R226, [R1+0x11d0] ;  /* 0x0011d00001e27983 */ /* 0x000f280000300a00 */
[----:B------:R1:W-:Y:S04]  /*16230*/  STL [R1+0xc50], R3 ;  /* 0x000c500301007387 */ /* 0x0003e80000100800 */
[----:B------:R1:W-:Y:S02]  /*16240*/  STL [R1+0xc5c], R220 ;  /* 0x000c5cdc01007387 */ /* 0x0003e40000100800 */
[----:B-1----:R-:W-:-:S02]  /*16250*/  MOV R3, R221 ;  /* 0x000000dd00037202 */ /* 0x002fc40000000f00 */
[----:B------:R-:W4:Y:S04]  /*16260*/  LDL.LU.64 R220, [R1+0x11d8] ;  /* 0x0011d80001dc7983 */ /* 0x000f280000300a00 */
[----:B------:R1:W-:Y:S04]  /*16270*/  STL [R1+0xc58], R3 ;  /* 0x000c580301007387 */ /* 0x0003e80000100800 */
[----:B-----5:R5:W-:Y:S04]  /*16280*/  STL [R1+0xc64], R222 ;  /* 0x000c64de01007387 */ /* 0x020be80000100800 */
[----:B------:R-:W4:Y:S01]  /*16290*/  LDL.LU.64 R230, [R1+0x1180] ;  /* 0x0011800001e67983 */ /* 0x000f220000300a00 */
[----:B-1----:R-:W-:-:S03]  /*162a0*/  IMAD.MOV.U32 R3, RZ, RZ, R223 ;  /* 0x000000ffff037224 */ /* 0x002fc600078e00df */
[----:B------:R-:W-:Y:S04]  /*162b0*/  STL [R1+0xc6c], R10 ;  /* 0x000c6c0a01007387 */ /* 0x000fe80000100800 */
[----:B------:R1:W-:Y:S04]  /*162c0*/  STL [R1+0xc60], R3 ;  /* 0x000c600301007387 */ /* 0x0003e80000100800 */
[----:B-----5:R-:W5:Y:S01]  /*162d0*/  LDL.LU.64 R222, [R1+0x1188] ;  /* 0x0011880001de7983 */ /* 0x020f620000300a00 */
[----:B-1----:R-:W-:-:S03]  /*162e0*/  IMAD.MOV.U32 R3, RZ, RZ, R11 ;  /* 0x000000ffff037224 */ /* 0x002fc600078e000b */
[----:B------:R-:W-:Y:S04]  /*162f0*/  STL [R1+0xc74], R204 ;  /* 0x000c74cc01007387 */ /* 0x000fe80000100800 */
[----:B------:R1:W-:Y:S04]  /*16300*/  STL [R1+0xc68], R3 ;  /* 0x000c680301007387 */ /* 0x0003e80000100800 */
[----:B------:R-:W5:Y:S01]  /*16310*/  LDL.LU.64 R10, [R1+0x1160] ;  /* 0x00116000010a7983 */ /* 0x000f620000300a00 */
[----:B-1----:R-:W-:-:S03]  /*16320*/  MOV R3, R205 ;  /* 0x000000cd00037202 */ /* 0x002fc60000000f00 */
        /* <DEDUP_REMOVED lines=20> */
[----:B------:R-:W-:Y:S04]  /*16470*/  STL [R1+0xca4], R228 ;  /* 0x000ca4e401007387 */ /* 0x000fe80000100800 */
[----:B------:R1:W-:Y:S04]  /*16480*/  STL [R1+0xc98], R3 ;  /* 0x000c980301007387 */ /* 0x0003e80000100800 */
[----:B----4-:R-:W4:Y:S01]  /*16490*/  LDL.LU.64 R224, [R1+0x10d0] ;  /* 0x0010d00001e07983 */ /* 0x010f220000300a00 */
[----:B-1----:R-:W-:-:S03]  /*164a0*/  MOV R3, R229 ;  /* 0x000000e500037202 */ /* 0x002fc60000000f00 */
[----:B------:R-:W-:Y:S04]  /*164b0*/  STL [R1+0xcac], R226 ;  /* 0x000cace201007387 */ /* 0x000fe80000100800 */
[----:B------:R1:W-:Y:S02]  /*164c0*/  STL [R1+0xca0], R3 ;  /* 0x000ca00301007387 */ /* 0x0003e40000100800 */
[----:B-1----:R-:W-:Y:S02]  /*164d0*/  IMAD.MOV.U32 R3, RZ, RZ, R227 ;  /* 0x000000ffff037224 */ /* 0x002fe400078e00e3 */
[----:B------:R-:W4:Y:S04]  /*164e0*/  LDL.LU.64 R226, [R1+0x10d8] ;  /* 0x0010d80001e27983 */ /* 0x000f280000300a00 */
[----:B------:R1:W-:Y:S04]  /*164f0*/  STL [R1+0xca8], R3 ;  /* 0x000ca80301007387 */ /* 0x0003e80000100800 */
[----:B------:R1:W-:Y:S02]  /*16500*/  STL [R1+0xcb4], R220 ;  /* 0x000cb4dc01007387 */ /* 0x0003e40000100800 */
[----:B-1----:R-:W-:-:S02]  /*16510*/  IMAD.MOV.U32 R3, RZ, RZ, R221 ;  /* 0x000000ffff037224 */ /* 0x002fc400078e00dd */
[----:B------:R-:W-:Y:S04]  /*16520*/  STL [R1+0xcbc], R230 ;  /* 0x000cbce601007387 */ /* 0x000fe80000100800 */
[----:B------:R1:W-:Y:S04]  /*16530*/  STL [R1+0xcb0], R3 ;  /* 0x000cb00301007387 */ /* 0x0003e80000100800 */
[----:B------:R-:W4:Y:S01]  /*16540*/  LDL.LU.64 R220, [R1+0x1090] ;  /* 0x0010900001dc7983 */ /* 0x000f220000300a00 */
[----:B-1----:R-:W-:-:S03]  /*16550*/  MOV R3, R231 ;  /* 0x000000e700037202 */ /* 0x002fc60000000f00 */
[----:B-----5:R-:W-:Y:S04]  /*16560*/  STL [R1+0xcc4], R222 ;  /* 0x000cc4de01007387 */ /* 0x020fe80000100800 */
[----:B------:R1:W-:Y:S02]  /*16570*/  STL [R1+0xcb8], R3 ;  /* 0x000cb80301007387 */ /* 0x0003e40000100800 */
[----:B-1----:R-:W-:Y:S02]  /*16580*/  IMAD.MOV.U32 R3, RZ, RZ, R223 ;  /* 0x000000ffff037224 */ /* 0x002fe400078e00df */
        /* <DEDUP_REMOVED lines=8> */
[----:B------:R-:W-:Y:S04]  /*16610*/  STL [R1+0xcdc], R8 ;  /* 0x000cdc0801007387 */ /* 0x000fe80000100800 */
[----:B------:R1:W-:Y:S02]  /*16620*/  STL [R1+0xcd0], R3 ;  /* 0x000cd00301007387 */ /* 0x0003e40000100800 */
[----:B-1----:R-:W-:Y:S02]  /*16630*/  IMAD.MOV.U32 R3, RZ, RZ, R9 ;  /* 0x000000ffff037224 */ /* 0x002fe400078e0009 */
[----:B------:R-:W5:Y:S04]  /*16640*/  LDL.LU.64 R8, [R1+0xd38] ;  /* 0x000d380001087983 */ /* 0x000f680000300a00 */
[----:B------:R1:W-:Y:S04]  /*16650*/  STL [R1+0xcd8], R3 ;  /* 0x000cd80301007387 */ /* 0x0003e80000100800 */
[----:B--2---:R-:W-:Y:S04]  /*16660*/  STL [R1+0xce4], R206 ;  /* 0x000ce4ce01007387 */ /* 0x004fe80000100800 */
[----:B------:R-:W2:Y:S01]  /*16670*/  LDL.LU.64 R88, [R1+0x11e0] ;  /* 0x0011e00001587983 */ /* 0x000ea20000300a00 */
[----:B-1----:R-:W-:-:S05]  /*16680*/  IMAD.MOV.U32 R3, RZ, RZ, R207 ;  /* 0x000000ffff037224 */ /* 0x002fca00078e00cf */
[----:B------:R1:W-:Y:S04]  /*16690*/  STL [R1+0xce0], R3 ;  /* 0x000ce00301007387 */ /* 0x0003e80000100800 */
[----:B------:R-:W-:Y:S01]  /*166a0*/  STL [R1+0xcec], R208 ;  /* 0x000cecd001007387 */ /* 0x000fe20000100800 */
[----:B-1----:R-:W-:-:S03]  /*166b0*/  MOV R3, R209 ;  /* 0x000000d100037202 */ /* 0x002fc60000000f00 */
[----:B------:R-:W2:Y:S04]  /*166c0*/  LDL.LU.64 R90, [R1+0x11e8] ;  /* 0x0011e800015a7983 */ /* 0x000ea80000300a00 */
[----:B------:R1:W-:Y:S04]  /*166d0*/  STL [R1+0xce8], R3 ;  /* 0x000ce80301007387 */ /* 0x0003e80000100800 */
[----:B---3--:R-:W-:Y:S04]  /*166e0*/  STL [R1+0xcf4], R210 ;  /* 0x000cf4d201007387 */ /* 0x008fe80000100800 */
[----:B------:R-:W3:Y:S01]  /*166f0*/  LDL.LU.64 R232, [R1+0x11c0] ;  /* 0x0011c00001e87983 */ /* 0x000ee20000300a00 */
[----:B-1----:R-:W-:-:S03]  /*16700*/  IMAD.MOV.U32 R3, RZ, RZ, R211 ;  /* 0x000000ffff037224 */ /* 0x002fc600078e00d3 */
[----:B------:R-:W3:Y:S04]  /*16710*/  LDL.LU.64 R234, [R1+0x11c8] ;  /* 0x0011c80001ea7983 */ /* 0x000ee80000300a00 */
[----:B------:R1:W-:Y:S04]  /*16720*/  STL [R1+0xcf0], R3 ;  /* 0x000cf00301007387 */ /* 0x0003e80000100800 */
[----:B----4-:R-:W-:Y:S04]  /*16730*/  STL [R1+0xcfc], R224 ;  /* 0x000cfce001007387 */ /* 0x010fe80000100800 */
[----:B------:R-:W4:Y:S01]  /*16740*/  LDL.LU.64 R228, [R1+0x11b0] ;  /* 0x0011b00001e47983 */ /* 0x000f220000300a00 */
[----:B-1----:R-:W-:-:S03]  /*16750*/  IMAD.MOV.U32 R3, RZ, RZ, R225 ;  /* 0x000000ffff037224 */ /* 0x002fc600078e00e1 */
[----:B------:R-:W4:Y:S04]  /*16760*/  LDL.LU.64 R230, [R1+0x11b8] ;  /* 0x0011b80001e67983 */ /* 0x000f280000300a00 */
[----:B------:R1:W-:Y:S04]  /*16770*/  STL [R1+0xcf8], R3 ;  /* 0x000cf80301007387 */ /* 0x0003e80000100800 */
[----:B------:R-:W-:Y:S04]  /*16780*/  STL [R1+0xd04], R226 ;  /* 0x000d04e201007387 */ /* 0x000fe80000100800 */
[----:B------:R-:W4:Y:S01]  /*16790*/  LDL.LU.64 R204, [R1+0x1198] ;  /* 0x0011980001cc7983 */ /* 0x000f220000300a00 */
[----:B-1----:R-:W-:-:S03]  /*167a0*/  MOV R3, R227 ;  /* 0x000000e300037202 */ /* 0x002fc60000000f00 */
[----:B------:R-:W4:Y:S04]  /*167b0*/  LDL.LU.64 R206, [R1+0x11a8] ;  /* 0x0011a80001ce7983 */ /* 0x000f280000300a00 */
[----:B------:R1:W-:Y:S04]  /*167c0*/  STL [R1+0xd00], R3 ;  /* 0x000d000301007387 */ /* 0x0003e80000100800 */
[----:B------:R-:W-:Y:S04]  /*167d0*/  STL [R1+0xd0c], R220 ;  /* 0x000d0cdc01007387 */ /* 0x000fe80000100800 */
[----:B------:R-:W4:Y:S01]  /*167e0*/  LDL.LU.64 R208, [R1+0x1170] ;  /* 0x0011700001d07983 */ /* 0x000f220000300a00 */
[----:B-1----:R-:W-:-:S03]  /*167f0*/  IMAD.MOV.U32 R3, RZ, RZ, R221 ;  /* 0x000000ffff037224 */ /* 0x002fc600078e00dd */
[----:B------:R-:W4:Y:S04]  /*16800*/  LDL.LU.64 R210, [R1+0x1178] ;  /* 0x0011780001d27983 */ /* 0x000f280000300a00 */
[----:B------:R1:W-:Y:S04]  /*16810*/  STL [R1+0xd08], R3 ;  /* 0x000d080301007387 */ /* 0x0003e80000100800 */
[----:B-----5:R-:W-:Y:S04]  /*16820*/  STL [R1+0xd14], R222 ;  /* 0x000d14de01007387 */ /* 0x020fe80000100800 */
[----:B------:R-:W5:Y:S01]  /*16830*/  LDL.LU.64 R224, [R1+0x1150] ;  /* 0x0011500001e07983 */ /* 0x000f620000300a00 */
[----:B-1----:R-:W-:-:S03]  /*16840*/  IMAD.MOV.U32 R3, RZ, RZ, R223 ;  /* 0x000000ffff037224 */ /* 0x002fc600078e00df */
[----:B------:R-:W5:Y:S04]  /*16850*/  LDL.LU.64 R226, [R1+0x1158] ;  /* 0x0011580001e27983 */ /* 0x000f680000300a00 */
[----:B------:R1:W-:Y:S04]  /*16860*/  STL [R1+0xd10], R3 ;  /* 0x000d100301007387 */ /* 0x0003e80000100800 */
[----:B------:R1:W-:Y:S02]  /*16870*/  STL [R1+0xd1c], R10 ;  /* 0x000d1c0a01007387 */ /* 0x0003e40000100800 */
[----:B-1----:R-:W-:-:S02]  /*16880*/  MOV R3, R11 ;  /* 0x0000000b00037202 */ /* 0x002fc40000000f00 */
[----:B------:R-:W5:Y:S04]  /*16890*/  LDL.LU.64 R220, [R1+0x1110] ;  /* 0x0011100001dc7983 */ /* 0x000f680000300a00 */
[----:B------:R-:W5:Y:S04]  /*168a0*/  LDL.LU.64 R10, [R1+0x1118] ;  /* 0x00111800010a7983 */ /* 0x000f680000300a00 */
[----:B------:R1:W-:Y:S02]  /*168b0*/  STL [R1+0xd18], R3 ;  /* 0x000d180301007387 */ /* 0x0003e40000100800 */
[----:B-1----:R-:W-:-:S02]  /*168c0*/  IMAD.MOV.U32 R3, RZ, RZ, R9 ;  /* 0x000000ffff037224 */ /* 0x002fc400078e0009 */
[----:B------:R1:W-:Y:S04]  /*168d0*/  STL [R1+0xd24], R8 ;  /* 0x000d240801007387 */ /* 0x0003e80000100800 */
[----:B------:R-:W5:Y:S04]  /*168e0*/  LDL.LU.64 R222, [R1+0x10e0] ;  /* 0x0010e00001de7983 */ /* 0x000f680000300a00 */
[----:B------:R1:W-:Y:S04]  /*168f0*/  STL [R1+0xd20], R3 ;  /* 0x000d200301007387 */ /* 0x0003e80000100800 */
[----:B--2---:R-:W-:Y:S04]  /*16900*/  STL [R1+0xd2c], R88 ;  /* 0x000d2c5801007387 */ /* 0x004fe80000100800 */
[----:B-1----:R-:W2:Y:S01]  /*16910*/  LDL.LU.64 R8, [R1+0x10e8] ;  /* 0x0010e80001087983 */ /* 0x002ea20000300a00 */
[----:B------:R-:W-:-:S03]  /*16920*/  IMAD.MOV.U32 R3, RZ, RZ, R89 ;  /* 0x000000ffff037224 */ /* 0x000fc600078e0059 */
[----:B------:R-:W-:Y:S04]  /*16930*/  STL [R1+0xd34], R90 ;  /* 0x000d345a01007387 */ /* 0x000fe80000100800 */
[----:B------:R1:W-:Y:S02]  /*16940*/  STL [R1+0xd28], R3 ;  /* 0x000d280301007387 */ /* 0x0003e40000100800 */
[----:B-1----:R-:W-:Y:S02]  /*16950*/  MOV R3, R91 ;  /* 0x0000005b00037202 */ /* 0x002fe40000000f00 */
[----:B---3--:R-:W-:Y:S04]  /*16960*/  STL [R1+0xd3c], R232 ;  /* 0x000d3ce801007387 */ /* 0x008fe80000100800 */
[----:B------:R1:W-:Y:S04]  /*16970*/  STL [R1+0xd30], R3 ;  /* 0x000d300301007387 */ /* 0x0003e80000100800 */
[----:B------:R-:W-:Y:S01]  /*16980*/  STL [R1+0xd44], R234 ;  /* 0x000d44ea01007387 */ /* 0x000fe20000100800 */
[----:B-1----:R-:W-:-:S05]  /*16990*/  IMAD.MOV.U32 R3, RZ, RZ, R233 ;  /* 0x000000ffff037224 */ /* 0x002fca00078e00e9 */
[----:B------:R1:W-:Y:S04]  /*169a0*/  STL [R1+0xd38], R3 ;  /* 0x000d380301007387 */ /* 0x0003e80000100800 */
[----:B----4-:R-:W-:Y:S01]  /*169b0*/  STL [R1+0xd4c], R228 ;  /* 0x000d4ce401007387 */ /* 0x010fe20000100800 */
[----:B-1----:R-:W-:-:S05]  /*169c0*/  IMAD.MOV.U32 R3, RZ, RZ, R235 ;  /* 0x000000ffff037224 */ /* 0x002fca00078e00eb */
[----:B------:R1:W-:Y:S04]  /*169d0*/  STL [R1+0xd40], R3 ;  /* 0x000d400301007387 */ /* 0x0003e80000100800 */
[----:B------:R-:W-:Y:S01]  /*169e0*/  STL [R1+0xd54], R230 ;  /* 0x000d54e601007387 */ /* 0x000fe20000100800 */
[----:B-1----:R-:W-:-:S05]  /*169f0*/  MOV R3, R229 ;  /* 0x000000e500037202 */ /* 0x002fca0000000f00 */
[----:B------:R1:W-:Y:S02]  /*16a00*/  STL [R1+0xd48], R3 ;  /* 0x000d480301007387 */ /* 0x0003e40000100800 */
[----:B-1----:R-:W-:Y:S02]  /*16a10*/  IMAD.MOV.U32 R3, RZ, RZ, R231 ;  /* 0x000000ffff037224 */ /* 0x002fe400078e00e7 */
[----:B------:R-:W-:Y:S04]  /*16a20*/  STL [R1+0xd5c], R204 ;  /* 0x000d5ccc01007387 */ /* 0x000fe80000100800 */
        /* <DEDUP_REMOVED lines=10> */
[----:B-----5:R-:W-:Y:S01]  /*16ad0*/  STL [R1+0xd7c], R224 ;  /* 0x000d7ce001007387 */ /* 0x020fe20000100800 */
        /* <DEDUP_REMOVED lines=10> */
[----:B------:R1:W-:Y:S02]  /*16b80*/  STL [R1+0xd88], R3 ;  /* 0x000d880301007387 */ /* 0x0003e40000100800 */
[----:B-1----:R-:W-:-:S05]  /*16b90*/  MOV R3, R11 ;  /* 0x0000000b00037202 */ /* 0x002fca0000000f00 */
[----:B------:R1:W-:Y:S04]  /*16ba0*/  STL [R1+0xd90], R3 ;  /* 0x000d900301007387 */ /* 0x0003e80000100800 */
[----:B------:R-:W-:Y:S01]  /*16bb0*/  STL [R1+0xd9c], R222 ;  /* 0x000d9cde01007387 */ /* 0x000fe20000100800 */
[----:B-1----:R-:W-:-:S03]  /*16bc0*/  IMAD.MOV.U32 R3, RZ, RZ, R223 ;  /* 0x000000ffff037224 */ /* 0x002fc600078e00df */
[----:B--2---:R1:W-:Y:S04]  /*16bd0*/  STL [R1+0xda4], R8 ;  /* 0x000da40801007387 */ /* 0x0043e80000100800 */
[----:B------:R2:W-:Y:S01]  /*16be0*/  STL [R1+0xd98], R3 ;  /* 0x000d980301007387 */ /* 0x0005e20000100800 */
[----:B-1----:R-:W-:-:S05]  /*16bf0*/  IMAD.MOV.U32 R8, RZ, RZ, R9 ;  /* 0x000000ffff087224 */ /* 0x002fca00078e0009 */
[----:B------:R1:W-:Y:S04]  /*16c00*/  STL [R1+0xda0], R8 ;  /* 0x000da00801007387 */ /* 0x0003e80000100800 */
        /* <DEDUP_REMOVED lines=86> */
[----:B------:R3:W-:Y:S01]  /*17170*/  STL [R1+0x124], RZ ;  /* 0x000124ff01007387 */ /* 0x0007e20000100800 */
[----:B------:R-:W-:-:S03]  /*17180*/  SHF.R.S32.HI R6, RZ, 0x1f, R252 ;  /* 0x0000001fff067819 */ /* 0x000fc600000114fc */
[----:B------:R3:W-:Y:S04]  /*17190*/  STL [R1+0x128], RZ ;  /* 0x000128ff01007387 */ /* 0x0007e80000100800 */
[----:B------:R3:W-:Y:S04]  /*171a0*/  STL [R1+0x12c], RZ ;  /* 0x00012cff01007387 */ /* 0x0007e80000100800 */
[----:B------:R3:W-:Y:S04]  /*171b0*/  STL [R1+0x110], RZ ;  /* 0x000110ff01007387 */ /* 0x0007e80000100800 */
[----:B------:R3:W-:Y:S01]  /*171c0*/  STL [R1+0x114], RZ ;  /* 0x000114ff01007387 */ /* 0x0007e20000100800 */
[----:B------:R-:W-:-:S03]  /*171d0*/  LEA.HI R6, R6, R252, RZ, 0x6 ;  /* 0x000000fc06067211 */ /* 0x000fc600078f30ff */
        /* <DEDUP_REMOVED lines=13> */
[----:B------:R3:W-:Y:S04]  /*172b0*/  STL [R1+0x1024], R6 ;  /* 0x0010240601007387 */ /* 0x0007e80000100800 */
[----:B------:R3:W-:Y:S01]  /*172c0*/  STL [R1+0xe8], RZ ;  /* 0x0000e8ff01007387 */ /* 0x0007e20000100800 */
[----:B------:R-:W4:Y:S03]  /*172d0*/  S2R R11, SR_TID.X ;  /* 0x00000000000b7919 */ /* 0x000f260000002100 */
        /* <DEDUP_REMOVED lines=29> */
[----:B----4-:R-:W-:-:S02]  /*174b0*/  LOP3.LUT R5, R11, 0x7, RZ, 0xc0, !PT ;  /* 0x000000070b057812 */ /* 0x010fc400078ec0ff */
[C---:B------:R-:W-:Y:S02]  /*174c0*/  LOP3.LUT R4, R11.reuse, 0x3, RZ, 0xc0, !PT ;  /* 0x000000030b047812 */ /* 0x040fe400078ec0ff */
[----:B--2---:R-:W-:Y:S01]  /*174d0*/  LOP3.LUT R3, R11, 0x1c, RZ, 0xc0, !PT ;  /* 0x0000001c0b037812 */ /* 0x004fe200078ec0ff */
[----:B------:R-:W-:Y:S01]  /*174e0*/  IMAD R5, R5, 0x110, RZ ;  /* 0x0000011005057824 */ /* 0x000fe200078e02ff */
[----:B------:R-:W-:-:S03]  /*174f0*/  SHF.L.U32 R7, R11, 0x1, RZ ;  /* 0x000000010b077819 */ /* 0x000fc600000006ff */
[----:B------:R-:W-:Y:S01]  /*17500*/  IMAD R3, R4, 0x220, R3 ;  /* 0x0000022004037824 */ /* 0x000fe200078e0203 */
[----:B------:R-:W-:Y:S02]  /*17510*/  SHF.R.S32.HI R4, RZ, 0x1f, R2 ;  /* 0x0000001fff047819 */ /* 0x000fe40000011402 */
[----:B------:R-:W-:Y:S02]  /*17520*/  LOP3.LUT R252, R5, 0x30, R7, 0x78, !PT ;  /* 0x0000003005fc7812 */ /* 0x000fe400078e7807 */
[----:B------:R-:W-:Y:S01]  /*17530*/  SHF.R.S32.HI R7, RZ, 0x1f, R0 ;  /* 0x0000001fff077819 */ /* 0x000fe20000011400 */
[C---:B------:R-:W-:Y:S01]  /*17540*/  IMAD.SHL.U32 R5, R2.reuse, 0x4, RZ ;  /* 0x0000000402057824 */ /* 0x040fe200078e00ff */
[----:B------:R-:W-:Y:S02]  /*17550*/  SHF.L.U64.HI R4, R2, 0x2, R4 ;  /* 0x0000000202047819 */ /* 0x000fe40000010204 */
[----:B------:R-:W-:Y:S02]  /*17560*/  CS2R R184, SRZ ;  /* 0x0000000000b87805 */ /* 0x000fe4000001ff00 */
[C---:B------:R-:W-:Y:S01]  /*17570*/  SHF.L.U64.HI R2, R0.reuse, 0x2, R7 ;  /* 0x0000000200027819 */ /* 0x040fe20000010207 */
[----:B------:R-:W-:Y:S01]  /*17580*/  IMAD.SHL.U32 R0, R0, 0x4, RZ ;  /* 0x0000000400007824 */ /* 0x000fe200078e00ff */
        /* <DEDUP_REMOVED lines=60> */
[----:B------:R-:W-:Y:S01]  /*17950*/  CS2R R10, SRZ ;  /* 0x00000000000a7805 */ /* 0x000fe2000001ff00 */
[----:B------:R-:W-:Y:S01]  /*17960*/  UMOV UR5, 0x1 ;  /* 0x0000000100057882 */ /* 0x000fe20000000000 */
[----:B---3--:R-:W-:-:S05]  /*17970*/  UMOV UR6, 0xffffffff ;  /* 0xffffffff00067882 */ /* 0x008fca0000000000 */
.L_x_1:
[----:B------:R-:W-:-:S04]  /*17980*/  DEPBAR.LE SB0, 0x2 ;  /* 0x000080800000791a */ /* 0x000fc80000000000 */
[----:B------:R-:W-:Y:S01]  /*17990*/  UIADD3 UR6, UR6, 0x1, URZ ;  /* 0x0000000106067890 */ /* 0x000fe2000fffe03f */
[----:B------:R-:W-:Y:S01]  /*179a0*/  STL [R1+0x1890], R225 ;  /* 0x001890e101007387 */ /* 0x000fe20000100800 */
[C---:B------:R-:W-:Y:S02]  /*179b0*/  LOP3.LUT R6, R3.reuse, 0x20, RZ, 0x3c, !PT ;  /* 0x0000002003067812 */ /* 0x040fe400078e3cff */
[----:B------:R-:W-:Y:S01]  /*179c0*/  UISETP.GT.AND UP0, UPT, UR6, 0x1, UPT ;  /* 0x000000010600788c */ /* 0x000fe2000bf04270 */
[----:B------:R-:W-:Y:S01]  /*179d0*/  STL [R1+0x188c], R226 ;  /* 0x00188ce201007387 */ /* 0x000fe20000100800 */
[----:B------:R-:W-:Y:S02]  /*179e0*/  LOP3.LUT R7, R3, 0x40, RZ, 0x3c, !PT ;  /* 0x0000004003077812 */ /* 0x000fe400078e3cff */
[----:B------:R-:W-:Y:S01]  /*179f0*/  USEL UR6, UR6, URZ, !UP0 ;  /* 0x0000003f06067287 */ /* 0x000fe2000c000000 */
[----:B------:R-:W-:Y:S03]  /*17a00*/  STL [R1+0x1888], R227 ;  /* 0x001888e301007387 */ /* 0x000fe60000100800 */
[----:B------:R-:W-:Y:S01]  /*17a10*/  ULEA UR10, UR6, UR4, 0xe ;  /* 0x00000004060a7291 */ /* 0x000fe2000f8e703f */
[----:B------:R-:W-:Y:S01]  /*17a20*/  BAR.SYNC.DEFER_BLOCKING 0x0 ;  /* 0x0000000000007b1d */ /* 0x000fe20000010000 */
[----:B------:R-:W-:-:S05]  /*17a30*/  ULEA UR7, UR6, UR4, 0xf ;  /* 0x0000000406077291 */ /* 0x000fca000f8e783f */
[----:B------:R-:W-:Y:S04]  /*17a40*/  STL [R1+0x1884], R220 ;  /* 0x001884dc01007387 */ /* 0x000fe80000100800 */
[----:B------:R-:W-:Y:S04]  /*17a50*/  STL [R1+0x1880], R221 ;  /* 0x001880dd01007387 */ /* 0x000fe80000100800 */
[----:B------:R-:W-:Y:S04]  /*17a60*/  STL [R1+0x187c], R222 ;  /* 0x00187cde01007387 */ /* 0x000fe80000100800 */
[----:B------:R-:W-:Y:S04]  /*17a70*/  STL [R1+0x1878], R223 ;  /* 0x001878df01007387 */ /* 0x000fe80000100800 */
[----:B-----5:R-:W1:Y:S04]  /*17a80*/  LDSM.16.M88.4 R52, [R252+UR10+0x10000] ;  /* 0x0100000afc34783b */ /* 0x020e680008000200 */
[----:B------:R-:W2:Y:S04]  /*17a90*/  LDSM.16.M88.4 R48, [R252+UR10+0x10800] ;  /* 0x0108000afc30783b */ /* 0x000ea80008000200 */
[----:B------:R-:W3:Y:S04]  /*17aa0*/  LDSM.16.M88.4 R60, [R252+UR10+0x11000] ;  /* 0x0110000afc3c783b */ /* 0x000ee80008000200 */
[----:B------:R-:W-:Y:S04]  /*17ab0*/  STL.64 [R1+0x1810], R10 ;  /* 0x0018100a01007387 */ /* 0x000fe80000100a00 */
[----:B------:R-:W-:Y:S04]  /*17ac0*/  STL.64 [R1+0x1808], R8 ;  /* 0x0018080801007387 */ /* 0x000fe80000100a00 */
[----:B------:R4:W-:Y:S04]  /*17ad0*/  STL [R1+0x1274], R5 ;  /* 0x0012740501007387 */ /* 0x0009e80000100800 */
[----:B------:R-:W-:Y:S04]  /*17ae0*/  STL [R1+0x1270], R4 ;  /* 0x0012700401007387 */ /* 0x000fe80000100800 */
[----:B------:R-:W-:Y:S01]  /*17af0*/  STL [R1+0x126c], R0 ;  /* 0x00126c0001007387 */ /* 0x000fe20000100800 */
[----:B----4-:R-:W-:-:S03]  /*17b00*/  LOP3.LUT R5, R3, 0x60, RZ, 0x3c, !PT ;  /* 0x0000006003057812 */ /* 0x010fc600078e3cff */
[----:B------:R-:W-:Y:S04]  /*17b10*/  STL [R1+0x1268], R2 ;  /* 0x0012680201007387 */ /* 0x000fe80000100800 */
[----:B------:R-:W-:Y:S04]  /*17b20*/  LDS R12, [R3+UR7] ;  /* 0x00000007030c7984 */ /* 0x000fe80008000800 */
[----:B-1----:R-:W-:Y:S04]  /*17b30*/  STL [R1+0x1800], R55 ;  /* 0x0018003701007387 */ /* 0x002fe80000100800 */
[----:B--2---:R-:W-:Y:S04]  /*17b40*/  STL [R1+0x17f8], R50 ;  /* 0x0017f83201007387 */ /* 0x004fe80000100800 */
[----:B------:R-:W-:Y:S04]  /*17b50*/  STL [R1+0x17f4], R51 ;  /* 0x0017f43301007387 */ /* 0x000fe80000100800 */
[----:B---3--:R-:W-:Y:S04]  /*17b60*/  STL [R1+0x17fc], R62 ;  /* 0x0017fc3e01007387 */ /* 0x008fe80000100800 */
[----:B------:R-:W-:Y:S04]  /*17b70*/  STL [R1+0x17f0], R63 ;  /* 0x0017f03f01007387 */ /* 0x000fe80000100800 */
[----:B------:R-:W-:Y:S04]  /*17b80*/  STL [R1+0x1780], R252 ;  /* 0x001780fc01007387 */ /* 0x000fe80000100800 */
[----:B------:R-:W2:Y:S04]  /*17b90*/  LDL.LU.64 R136, [R1+0x280] ;  /* 0x0002800001887983 */ /* 0x000ea80000300a00 */
[----:B------:R-:W2:Y:S04]  /*17ba0*/  LDL.LU.64 R138, [R1+0x288] ;  /* 0x00028800018a7983 */ /* 0x000ea80000300a00 */
[----:B------:R-:W3:Y:S04]  /*17bb0*/  LDL.LU.64 R132, [R1+0x270] ;  /* 0x0002700001847983 */ /* 0x000ee80000300a00 */
[----:B------:R-:W3:Y:S04]  /*17bc0*/  LDL.LU.64 R134, [R1+0x278] ;  /* 0x0002780001867983 */ /* 0x000ee80000300a00 */
[----:B------:R-:W4:Y:S04]  /*17bd0*/  LDL.LU.64 R128, [R1+0x260] ;  /* 0x0002600001807983 */ /* 0x000f280000300a00 */
[----:B------:R-:W4:Y:S04]  /*17be0*/  LDL.LU.64 R130, [R1+0x268] ;  /* 0x0002680001827983 */ /* 0x000f280000300a00 */
[----:B------:R-:W-:Y:S04]  /*17bf0*/  LDS R14, [R3+UR7+0x800] ;  /* 0x00080007030e7984 */ /* 0x000fe80008000800 */
[----:B------:R-:W-:Y:S04]  /*17c00*/  LDS R13, [R6+UR7] ;  /* 0x00000007060d7984 */ /* 0x000fe80008000800 */
[----:B------:R-:W1:Y:S04]  /*17c10*/  LDS R15, [R6+UR7+0x800] ;  /* 0x00080007060f7984 */ /* 0x000e680008000800 */
[----:B------:R-:W-:Y:S04]  /*17c20*/  LDSM.16.M88.4 R56, [R252+UR10+0x11800] ;  /* 0x0118000afc38783b */ /* 0x000fe80008000200 */
[----:B------:R-:W-:Y:S04]  /*17c30*/  LDSM.16.M88.4 R68, [R252+UR10+0x12000] ;  /* 0x0120000afc44783b */ /* 0x000fe80008000200 */
[----:B------:R-:W-:Y:S04]  /*17c40*/  LDSM.16.M88.4 R64, [R252+UR10+0x12800] ;  /* 0x0128000afc40783b */ /* 0x000fe80008000200 */
[----:B------:R-:W-:Y:S04]  /*17c50*/  LDSM.16.M88.4 R44, [R252+UR10+0x13000] ;  /* 0x0130000afc2c783b */ /* 0x000fe80008000200 */
[----:B------:R-:W-:Y:S04]  /*17c60*/  LDSM.16.M88.4 R40, [R252+UR10+0x13800] ;  /* 0x0138000afc28783b */ /* 0x000fe80008000200 */
[----:B------:R-:W-:Y:S04]  /*17c70*/  LDS R96, [R7+UR7] ;  /* 0x0000000707607984 */ /* 0x000fe80008000800 */
[----:B------:R-:W-:Y:S04]  /*17c80*/  LDS R98, [R7+UR7+0x800] ;  /* 0x0008000707627984 */ /* 0x000fe80008000800 */
[----:B------:R-:W-:Y:S04]  /*17c90*/  LDS R97, [R5+UR7] ;  /* 0x0000000705617984 */ /* 0x000fe80008000800 */
[----:B------:R-:W1:Y:S02]  /*17ca0*/  LDS R99, [R5+UR7+0x800] ;  /* 0x0008000705637984 */ /* 0x000e640008000800 */
[C---:B-1----:R-:W-:Y:S02]  /*17cb0*/  HMMA.1688.F32.TF32 R104, R12.reuse, R52, R184 ;  /* 0x000000340c68723c */ /* 0x042fe400000810b8 */
[----:B------:R-:W-:Y:S04]  /*17cc0*/  LDS R92, [R3+UR7+0x80] ;  /* 0x00008007035c7984 */ /* 0x000fe80008000800 */
[----:B------:R-:W-:Y:S04]  /*17cd0*/  LDS R94, [R3+UR7+0x880] ;  /* 0x00088007035e7984 */ /* 0x000fe80008000800 */
[----:B------:R-:W-:Y:S04]  /*17ce0*/  LDS R93, [R6+UR7+0x80] ;  /* 0x00008007065d7984 */ /* 0x000fe80008000800 */
[----:B------:R-:W1:Y:S04]  /*17cf0*/  LDS R95, [R6+UR7+0x880] ;  /* 0x00088007065f7984 */ /* 0x000e680008000800 */
[----:B------:R-:W-:Y:S04]  /*17d00*/  LDS R120, [R7+UR7+0x80] ;  /* 0x0000800707787984 */ /* 0x000fe80008000800 */
[----:B------:R-:W-:Y:S02]  /*17d10*/  LDS R122, [R7+UR7+0x880] ;  /* 0x00088007077a7984 */ /* 0x000fe40008000800 */
[----:B------:R-:W-:Y:S01]  /*17d20*/  MOV R11, R104 ;  /* 0x00000068000b7202 */ /* 0x000fe20000000f00 */
[----:B------:R-:W-:Y:S01]  /*17d30*/  IMAD.MOV.U32 R10, RZ, RZ, R105 ;  /* 0x000000ffff0a7224 */ /* 0x000fe200078e0069 */
[----:B------:R-:W-:Y:S01]  /*17d40*/  MOV R8, R107 ;  /* 0x0000006b00087202 */ /* 0x000fe20000000f00 */
[----:B------:R-:W-:Y:S01]  /*17d50*/  IMAD.MOV.U32 R9, RZ, RZ, R106 ;  /* 0x000000ffff097224 */ /* 0x000fe200078e006a */
[----:B------:R-:W-:Y:S01]  /*17d60*/  LDS R121, [R5+UR7+0x80] ;  /* 0x0000800705797984 */ /* 0x000fe20008000800 */
[----:B------:R-:W-:Y:S03]  /*17d70*/  HMMA.1688.F32.TF32 R104, R12, R48, R180 ;  /* 0x000000300c68723c */ /* 0x000fe600000810b4 */
[----:B------:R-:W4:Y:S03]  /*17d80*/  LDS R123, [R5+UR7+0x880] ;  /* 0x00088007057b7984 */ /* 0x000f260008000800 */
[C---:B------:R-:W-:Y:S01]  /*17d90*/  HMMA.1688.F32.TF32 R248, R96.reuse, R52, R248 ;  /* 0x0000003460f8723c */ /* 0x040fe200000810f8 */
[----:B------:R-:W-:Y:S04]  /*17da0*/  LDS R152, [R3+UR7+0x100] ;  /* 0x0001000703987984 */ /* 0x000fe80008000800 */
[----:B------:R-:W-:Y:S01]  /*17db0*/  LDS R154, [R3+UR7+0x900] ;  /* 0x00090007039a7984 */ /* 0x000fe20008000800 */
[C---:B------:R-:W-:Y:S03]  /*17dc0*/  HMMA.1688.F32.TF32 R244, R96.reuse, R48, R244 ;  /* 0x0000003060f4723c */ /* 0x040fe600000810f4 */
[----:B------:R-:W-:Y:S03]  /*17dd0*/  LDS R153, [R6+UR7+0x100] ;  /* 0x0001000706997984 */ /* 0x000fe60008000800 */
[C---:B------:R-:W-:Y:S01]  /*17de0*/  HMMA.1688.F32.TF32 R240, R96.reuse, R60, R240 ;  /* 0x0000003c60f0723c */ /* 0x040fe200000810f0 */
[----:B------:R-:W2:Y:S05]  /*17df0*/  LDS R155, [R6+UR7+0x900] ;  /* 0x00090007069b7984 */ /* 0x000eaa0008000800 */
[----:B------:R-:W-:Y:S01]  /*17e00*/  IMAD.MOV.U32 R199, RZ, RZ, R104 ;  /* 0x000000ffffc77224 */ /* 0x000fe200078e0068 */
[----:B------:R-:W-:Y:S01]  /*17e10*/  MOV R197, R106 ;  /* 0x0000006a00c57202 */ /* 0x000fe20000000f00 */
[----:B------:R-:W-:Y:S01]  /*17e20*/  IMAD.MOV.U32 R198, RZ, RZ, R105 ;  /* 0x000000ffffc67224 */ /* 0x000fe200078e0069 */
[----:B------:R-:W-:Y:S01]  /*17e30*/  HMMA.1688.F32.TF32 R236, R96, R56, R236 ;  /* 0x0000003860ec723c */ /* 0x000fe200000810ec */
[----:B------:R-:W-:Y:S01]  /*17e40*/  IMAD.MOV.U32 R196, RZ, RZ, R107 ;  /* 0x000000ffffc47224 */ /* 0x000fe200078e006b */
[----:B------:R-:W-:Y:S04]  /*17e50*/  LDS R184, [R7+UR7+0x100] ;  /* 0x0001000707b87984 */ /* 0x000fe80008000800 */
[----:B------:R-:W-:Y:S01]  /*17e60*/  HMMA.1688.F32.TF32 R104, R12, R60, R176 ;  /* 0x0000003c0c68723c */ /* 0x000fe200000810b0 */
[----:B------:R-:W-:Y:S04]  /*17e70*/  LDS R186, [R7+UR7+0x900] ;  /* 0x0009000707ba7984 */ /* 0x000fe80008000800 */
[----:B------:R-:W-:Y:S01]  /*17e80*/  LDS R185, [R5+UR7+0x100] ;  /* 0x0001000705b97984 */ /* 0x000fe20008000800 */
[----:B------:R-:W-:Y:S03]  /*17e90*/  HMMA.1688.F32.TF32 R16, R96, R64, R16 ;  /* 0x000000406010723c */ /* 0x000fe60000081010 */
[----:B------:R-:W2:Y:S04]  /*17ea0*/  LDS R187, [R5+UR7+0x900] ;  /* 0x0009000705bb7984 */ /* 0x000ea80008000800 */
[----:B------:R-:W-:Y:S04]  /*17eb0*/  LDS R216, [R3+UR7+0x180] ;  /* 0x0001800703d87984 */ /* 0x000fe80008000800 */
[----:B------:R-:W-:Y:S04]  /*17ec0*/  LDS R218, [R3+UR7+0x980] ;  /* 0x0009800703da7984 */ /* 0x000fe80008000800 */
[----:B------:R-:W-:Y:S03]  /*17ed0*/  LDS R217, [R6+UR7+0x180] ;  /* 0x0001800706d97984 */ /* 0x000fe60008000800 */
[----:B------:R-:W-:Y:S01]  /*17ee0*/  IMAD.MOV.U32 R203, RZ, RZ, R104 ;  /* 0x000000ffffcb7224 */ /* 0x000fe200078e0068 */
[----:B------:R-:W-:Y:S01]  /*17ef0*/  MOV R202, R105 ;  /* 0x0000006900ca7202 */ /* 0x000fe20000000f00 */
[----:B------:R-:W-:Y:S01]  /*17f00*/  IMAD.MOV.U32 R201, RZ, RZ, R106 ;  /* 0x000000ffffc97224 */ /* 0x000fe200078e006a */
[----:B------:R-:W2:Y:S01]  /*17f10*/  LDS R219, [R6+UR7+0x980] ;  /* 0x0009800706db7984 */ /* 0x000ea20008000800 */
[----:B------:R-:W-:-:S02]  /*17f20*/  IMAD.MOV.U32 R200, RZ, RZ, R107 ;  /* 0x000000ffffc87224 */ /* 0x000fc400078e006b */
[----:B------:R-:W-:-:S15]  /*17f30*/  HMMA.1688.F32.TF32 R104, R12, R56, R172 ;  /* 0x000000380c68723c */ /* 0x000fde00000810ac */
[----:B------:R-:W-:-:S09]  /*17f40*/  NOP ;  /* 0x0000000000007918 */ /* 0x000fd20000000000 */
[----:B------:R-:W-:Y:S01]  /*17f50*/  MOV R215, R104 ;  /* 0x0000006800d77202 */ /* 0x000fe20000000f00 */
[----:B------:R-:W-:Y:S01]  /*17f60*/  IMAD.MOV.U32 R214, RZ, RZ, R105 ;  /* 0x000000ffffd67224 */ /* 0x000fe200078e0069 */
[----:B------:R-:W-:Y:S01]  /*17f70*/  MOV R212, R107 ;  /* 0x0000006b00d47202 */ /* 0x000fe20000000f00 */
[----:B------:R-:W-:Y:S02]  /*17f80*/  IMAD.MOV.U32 R213, RZ, RZ, R106 ;  /* 0x000000ffffd57224 */ /* 0x000fe400078e006a */
[----:B------:R-:W-:-:S15]  /*17f90*/  HMMA.1688.F32.TF32 R104, R12, R68, R168 ;  /* 0x000000440c68723c */ /* 0x000fde00000810a8 */
[----:B------:R-:W-:-:S09]  /*17fa0*/  NOP ;  /* 0x0000000000007918 */ /* 0x000fd20000000000 */
[----:B------:R-:W-:Y:S01]  /*17fb0*/  IMAD.MOV.U32 R221, RZ, RZ, R104 ;  /* 0x000000ffffdd7224 */ /* 0x000fe200078e0068 */
[----:B------:R-:W-:Y:S01]  /*17fc0*/  MOV R223, R106 ;  /* 0x0000006a00df7202 */ /* 0x000fe20000000f00 */
[----:B------:R-:W-:Y:S02]  /*17fd0*/  IMAD.MOV.U32 R222, RZ, RZ, R105 ;  /* 0x000000ffffde7224 */ /* 0x000fe400078e0069 */
[----:B------:R-:W-:Y:S02]  /*17fe0*/  IMAD.MOV.U32 R252, RZ, RZ, R107 ;  /* 0x000000fffffc7224 */ /* 0x000fe400078e006b */
[----:B------:R-:W-:-:S15]  /*17ff0*/  HMMA.1688.F32.TF32 R104, R12, R64, R164 ;  /* 0x000000400c68723c */ /* 0x000fde00000810a4 */
[----:B------:R-:W-:-:S09]  /*18000*/  NOP ;  /* 0x0000000000007918 */ /* 0x000fd20000000000 */
[----:B------:R-:W-:Y:S01]  /*18010*/  IMAD.MOV.U32 R225, RZ, RZ, R104 ;  /* 0x000000ffffe17224 */ /* 0x000fe200078e0068 */
[----:B------:R-:W-:Y:S01]  /*18020*/  MOV R226, R105 ;  /* 0x0000006900e27202 */ /* 0x000fe20000000f00 */
[----:B------:R-:W-:Y:S02]  /*18030*/  IMAD.MOV.U32 R227, RZ, RZ, R106 ;  /* 0x000000ffffe37224 */ /* 0x000fe400078e006a */
[----:B------:R-:W-:Y:S02]  /*18040*/  IMAD.MOV.U32 R220, RZ, RZ, R107 ;  /* 0x000000ffffdc7224 */ /* 0x000fe400078e006b */
[C---:B------:R-:W-:Y:S06]  /*18050*/  HMMA.1688.F32.TF32 R104, R12.reuse, R44, R160 ;  /* 0x0000002c0c68723c */ /* 0x040fec00000810a0 */
[----:B------:R-:W-:Y:S06]  /*18060*/  HMMA.1688.F32.TF32 R12, R12, R40, R116 ;  /* 0x000000280c0c723c */ /* 0x000fec0000081074 */
[C---:B------:R-:W-:Y:S06]  /*18070*/  HMMA.1688.F32.TF32 R20, R96.reuse, R44, R20 ;  /* 0x0000002c6014723c */ /* 0x040fec0000081014 */
[----:B------:R-:W-:Y:S06]  /*18080*/  HMMA.1688.F32.TF32 R24, R96, R40, R24 ;  /* 0x000000286018723c */ /* 0x000fec0000081018 */
[----:B------:R-:W-:Y:S01]  /*18090*/  MOV R55, R104 ;  /* 0x0000006800377202 */ /* 0x000fe20000000f00 */
[----:B------:R-:W-:Y:S01]  /*180a0*/  IMAD.MOV.U32 R62, RZ, RZ, R105 ;  /* 0x000000ffff3e7224 */ /* 0x000fe200078e0069 */
[----:B------:R-:W-:Y:S01]  /*180b0*/  MOV R51, R107 ;  /* 0x0000006b00337202 */ /* 0x000fe20000000f00 */
[----:B------:R-:W-:Y:S01]  /*180c0*/  IMAD.MOV.U32 R50, RZ, RZ, R106 ;  /* 0x000000ffff327224 */ /* 0x000fe200078e006a */
[----:B------:R-:W2:Y:S02]  /*180d0*/  LDL.LU.64 R104, [R1+0x250] ;  /* 0x0002500001687983 */ /* 0x000ea40000300a00 */
[----:B------:R-:W-:Y:S01]  /*180e0*/  IMAD.MOV.U32 R63, RZ, RZ, R12 ;  /* 0x000000ffff3f7224 */ /* 0x000fe200078e000c */
[----:B------:R-:W-:Y:S01]  /*180f0*/  MOV R2, R14 ;  /* 0x0000000e00027202 */ /* 0x000fe20000000f00 */
[----:B------:R-:W-:Y:S01]  /*18100*/  IMAD.MOV.U32 R4, RZ, RZ, R13 ;  /* 0x000000ffff047224 */ /* 0x000fe200078e000d */
[----:B------:R-:W2:Y:S01]  /*18110*/  LDL.LU.64 R106, [R1+0x258] ;  /* 0x00025800016a7983 */ /* 0x000ea20000300a00 */
[----:B------:R-:W-:-:S02]  /*18120*/  IMAD.MOV.U32 R0, RZ, RZ, R15 ;  /* 0x000000ffff007224 */ /* 0x000fc400078e000f */
[----:B------:R-:W-:Y:S01]  /*18130*/  HMMA.1688.F32.TF32 R12, R96, R68, R100 ;  /* 0x00000044600c723c */ /* 0x000fe20000081064 */
[----:B------:R-:W2:Y:S04]  /*18140*/  LDL.LU.64 R108, [R1+0x240] ;  /* 0x00024000016c7983 */ /* 0x000ea80000300a00 */
[----:B------:R-:W2:Y:S01]  /*18150*/  LDL.LU.64 R110, [R1+0x248] ;  /* 0x00024800016e7983 */ /* 0x000ea20000300a00 */
[C---:B-1----:R-:W-:Y:S03]  /*18160*/  HMMA.1688.F32.TF32 R28, R92.reuse, R52, R28 ;  /* 0x000000345c1c723c */ /* 0x042fe6000008101c */
[----:B------:R-:W2:Y:S04]  /*18170*/  LDL.LU.64 R112, [R1+0x230] ;  /* 0x0002300001707983 */ /* 0x000ea80000300a00 */
[----:B------:R-:W2:Y:S01]  /*18180*/  LDL.LU.64 R114, [R1+0x238] ;  /* 0x0002380001727983 */ /* 0x000ea20000300a00 */
[C---:B------:R-:W-:Y:S03]  /*18190*/  HMMA.1688.F32.TF32 R32, R92.reuse, R48, R32 ;  /* 0x000000305c20723c */ /* 0x040fe60000081020 */
[----:B------:R-:W2:Y:S04]  /*181a0*/  LDL.LU.64 R116, [R1+0x220] ;  /* 0x0002200001747983 */ /* 0x000ea80000300a00 */
[----:B------:R-:W2:Y:S01]  /*181b0*/  LDL.LU.64 R118, [R1+0x228] ;  /* 0x0002280001767983 */ /* 0x000ea20000300a00 */
[C---:B------:R-:W-:Y:S03]  /*181c0*/  HMMA.1688.F32.TF32 R36, R92.reuse, R60, R36 ;  /* 0x0000003c5c24723c */ /* 0x040fe60000081024 */
[----:B------:R-:W2:Y:S04]  /*181d0*/  LDL.LU.64 R168, [R1+0x210] ;  /* 0x0002100001a87983 */ /* 0x000ea80000300a00 */
[----:B------:R-:W2:Y:S01]  /*181e0*/  LDL.LU.64 R170, [R1+0x218] ;  /* 0x0002180001aa7983 */ /* 0x000ea20000300a00 */
[----:B------:R-:W-:Y:S03]  /*181f0*/  HMMA.1688.F32.TF32 R72, R92, R56, R72 ;  /* 0x000000385c48723c */ /* 0x000fe60000081048 */
[----:B------:R-:W2:Y:S04]  /*18200*/  LDL.LU.64 R124, [R1+0x200] ;  /* 0x00020000017c7983 */ /* 0x000ea80000300a00 */
[----:B------:R-:W2:Y:S04]  /*18210*/  LDL.LU.64 R126, [R1+0x208] ;  /* 0x00020800017e7983 */ /* 0x000ea80000300a00 */
[----:B------:R-:W-:Y:S04]  /*18220*/  STL.64 [R1+0x1798], R250 ;  /* 0x001798fa01007387 */ /* 0x000fe80000100a00 */
        /* <DEDUP_REMOVED lines=18> */
[----:B------:R-:W-:Y:S01]  /*18350*/  STL.64 [R1+0x1848], R32 ;  /* 0x0018482001007387 */ /* 0x000fe20000100a00 */
[C---:B----4-:R-:W-:Y:S03]  /*18360*/  HMMA.1688.F32.TF32 R100, R120.reuse, R60, R128 ;  /* 0x0000003c7864723c */ /* 0x050fe60000081080 */
[----:B------:R-:W-:Y:S04]  /*18370*/  STL.64 [R1+0x1860], R38 ;  /* 0x0018602601007387 */ /* 0x000fe80000100a00 */
[----:B------:R-:W-:Y:S01]  /*18380*/  STL.64 [R1+0x1858], R36 ;  /* 0x0018582401007387 */ /* 0x000fe20000100a00 */
[----:B---3--:R-:W-:Y:S03]  /*18390*/  HMMA.1688.F32.TF32 R96, R120, R48, R132 ;  /* 0x000000307860723c */ /* 0x008fe60000081084 */
[----:B------:R-:W-:Y:S04]  /*183a0*/  STL.64 [R1+0x1870], R74 ;  /* 0x0018704a01007387 */ /* 0x000fe80000100a00 */
[----:B------:R1:W-:Y:S01]  /*183b0*/  STL.64 [R1+0x1868], R72 ;  /* 0x0018684801007387 */ /* 0x0003e20000100a00 */
[C---:B------:R-:W-:Y:S03]  /*183c0*/  HMMA.1688.F32.TF32 R76, R92.reuse, R68, R76 ;  /* 0x000000445c4c723c */ /* 0x040fe6000008104c */
[----:B------:R-:W3:Y:S03]  /*183d0*/  LDL.LU.64 R128, [R1+0x1f0] ;  /* 0x0001f00001807983 */ /* 0x000ee60000300a00 */
[C---:B------:R-:W-:Y:S01]  /*183e0*/  HMMA.1688.F32.TF32 R80, R92.reuse, R64, R80 ;  /* 0x000000405c50723c */ /* 0x040fe20000081050 */
[----:B------:R-:W3:Y:S04]  /*183f0*/  LDL.LU.64 R130, [R1+0x1f8] ;  /* 0x0001f80001827983 */ /* 0x000ee80000300a00 */
[----:B------:R-:W4:Y:S01]  /*18400*/  LDL.LU.64 R132, [R1+0x1e0] ;  /* 0x0001e00001847983 */ /* 0x000f220000300a00 */
[C---:B------:R-:W-:Y:S03]  /*18410*/  HMMA.1688.F32.TF32 R84, R92.reuse, R44, R84 ;  /* 0x0000002c5c54723c */ /* 0x040fe60000081054 */
[----:B------:R-:W4:Y:S03]  /*18420*/  LDL.LU.64 R134, [R1+0x1e8] ;  /* 0x0001e80001867983 */ /* 0x000f260000300a00 */
[----:B------:R-:W-:Y:S06]  /*18430*/  HMMA.1688.F32.TF32 R88, R92, R40, R88 ;  /* 0x000000285c58723c */ /* 0x000fec0000081058 */
[----:B--2---:R-:W-:Y:S01]  /*18440*/  HMMA.1688.F32.TF32 R92, R120, R52, R136 ;  /* 0x00000034785c723c */ /* 0x004fe20000081088 */
[----:B------:R-:W2:Y:S04]  /*18450*/  LDL.LU.64 R136, [R1+0x1d0] ;  /* 0x0001d00001887983 */ /* 0x000ea80000300a00 */
        /* <DEDUP_REMOVED lines=13> */
[----:B-1----:R-:W2:Y:S04]  /*18530*/  LDL.LU.64 R72, [R1+0x150] ;  /* 0x0001500001487983 */ /* 0x002ea80000300a00 */
        /* <DEDUP_REMOVED lines=12> */
[----:B------:R-:W2:Y:S01]  /*18600*/  LDL.LU.64 R18, [R1+0xf8] ;  /* 0x0000f80001127983 */ /* 0x000ea20000300a00 */
[----:B------:R-:W-:Y:S01]  /*18610*/  IMAD.MOV.U32 R248, RZ, RZ, R225 ;  /* 0x000000fffff87224 */ /* 0x000fe200078e00e1 */
[----:B------:R-:W-:-:S02]  /*18620*/  MOV R249, R226 ;  /* 0x000000e200f97202 */ /* 0x000fc40000000f00 */
[----:B------:R-:W2:Y:S01]  /*18630*/  LDL.LU.64 R12, [R1+0xe0] ;  /* 0x0000e000010c7983 */ /* 0x000ea20000300a00 */
[----:B------:R-:W-:-:S03]  /*18640*/  IMAD.MOV.U32 R250, RZ, RZ, R227 ;  /* 0x000000fffffa7224 */ /* 0x000fc600078e00e3 */
[----:B------:R-:W2:Y:S01]  /*18650*/  LDL.LU.64 R14, [R1+0xe8] ;  /* 0x0000e800010e7983 */ /* 0x000ea20000300a00 */
[----:B------:R-:W-:-:S03]  /*18660*/  IMAD.MOV.U32 R251, RZ, RZ, R220 ;  /* 0x000000fffffb7224 */ /* 0x000fc600078e00dc */
[----:B------:R-:W2:Y:S01]  /*18670*/  LDL.LU R225, [R1+0x1890] ;  /* 0x0018900001e17983 */ /* 0x000ea20000300800 */
[----:B------:R-:W-:-:S03]  /*18680*/  MOV R244, R221 ;  /* 0x000000dd00f47202 */ /* 0x000fc60000000f00 */
[----:B------:R-:W2:Y:S01]  /*18690*/  LDL.LU R226, [R1+0x188c] ;  /* 0x00188c0001e27983 */ /* 0x000ea20000300800 */
[----:B------:R-:W-:-:S03]  /*186a0*/  IMAD.MOV.U32 R245, RZ, RZ, R222 ;  /* 0x000000fffff57224 */ /* 0x000fc600078e00de */
[----:B------:R-:W2:Y:S01]  /*186b0*/  LDL.LU R227, [R1+0x1888] ;  /* 0x0018880001e37983 */ /* 0x000ea20000300800 */
[----:B------:R-:W-:-:S03]  /*186c0*/  IMAD.MOV.U32 R246, RZ, RZ, R223 ;  /* 0x000000fffff67224 */ /* 0x000fc600078e00df */
[----:B------:R-:W2:Y:S04]  /*186d0*/  LDL.LU R220, [R1+0x1884] ;  /* 0x0018840001dc7983 */ /* 0x000ea80000300800 */
[----:B------:R-:W2:Y:S04]  /*186e0*/  LDL.LU R221, [R1+0x1880] ;  /* 0x0018800001dd7983 */ /* 0x000ea80000300800 */
[----:B------:R-:W2:Y:S04]  /*186f0*/  LDL.LU R222, [R1+0x187c] ;  /* 0x00187c0001de7983 */ /* 0x000ea80000300800 */
[----:B------:R-:W2:Y:S01]  /*18700*/  LDL.LU R223, [R1+0x1878] ;  /* 0x0018780001df7983 */ /* 0x000ea20000300800 */
[C---:B------:R-:W-:Y:S06]  /*18710*/  HMMA.1688.F32.TF32 R104, R120.reuse, R56, R104 ;  /* 0x000000387868723c */ /* 0x040fec0000081068 */
[C---:B------:R-:W-:Y:S06]  /*18720*/  HMMA.1688.F32.TF32 R108, R120.reuse, R68, R108 ;  /* 0x00000044786c723c */ /* 0x040fec000008106c */
[C---:B------:R-:W-:Y:S06]  /*18730*/  HMMA.1688.F32.TF32 R112, R120.reuse, R64, R112 ;  /* 0x000000407870723c */ /* 0x040fec0000081070 */
[C---:B------:R-:W-:Y:S06]  /*18740*/  HMMA.1688.F32.TF32 R116, R120.reuse, R44, R116 ;  /* 0x0000002c7874723c */ /* 0x040fec0000081074 */
[----:B------:R-:W-:Y:S06]  /*18750*/  HMMA.1688.F32.TF32 R120, R120, R40, R168 ;  /* 0x000000287878723c */ /* 0x000fec00000810a8 */
[C---:B------:R-:W-:Y:S06]  /*18760*/  HMMA.1688.F32.TF32 R124, R152.reuse, R52, R124 ;  /* 0x00000034987c723c */ /* 0x040fec000008107c */
[C---:B---3--:R-:W-:Y:S06]  /*18770*/  HMMA.1688.F32.TF32 R128, R152.reuse, R48, R128 ;  /* 0x000000309880723c */ /* 0x048fec0000081080 */
[C---:B----4-:R-:W-:Y:S06]  /*18780*/  HMMA.1688.F32.TF32 R132, R152.reuse, R60, R132 ;  /* 0x0000003c9884723c */ /* 0x050fec0000081084 */
[C---:B--2---:R-:W-:Y:S06]  /*18790*/  HMMA.1688.F32.TF32 R136, R152.reuse, R56, R136 ;  /* 0x000000389888723c */ /* 0x044fec0000081088 */
[C---:B------:R-:W-:Y:S06]  /*187a0*/  HMMA.1688.F32.TF32 R140, R152.reuse, R68, R140 ;  /* 0x00000044988c723c */ /* 0x040fec000008108c */
[C---:B------:R-:W-:Y:S06]  /*187b0*/  HMMA.1688.F32.TF32 R144, R152.reuse, R64, R144 ;  /* 0x000000409890723c */ /* 0x040fec0000081090 */
[C---:B------:R-:W-:Y:S06]  /*187c0*/  HMMA.1688.F32.TF32 R148, R152.reuse, R44, R148 ;  /* 0x0000002c9894723c */ /* 0x040fec0000081094 */
[----:B------:R-:W-:Y:S06]  /*187d0*/  HMMA.1688.F32.TF32 R152, R152, R40, R164 ;  /* 0x000000289898723c */ /* 0x000fec00000810a4 */
[C---:B------:R-:W-:Y:S01]  /*187e0*/  HMMA.1688.F32.TF32 R164, R184.reuse, R60, R72 ;  /* 0x0000003cb8a4723c */ /* 0x040fe20000081048 */
[----:B------:R-:W2:Y:S04]  /*187f0*/  LDL.LU.64 R72, [R1+0x190] ;  /* 0x0001900001487983 */ /* 0x000ea80000300a00 */
[----:B------:R-:W2:Y:S01]  /*18800*/  LDL.LU.64 R74, [R1+0x198] ;  /* 0x00019800014a7983 */ /* 0x000ea20000300a00 */
[C---:B------:R-:W-:Y:S03]  /*18810*/  HMMA.1688.F32.TF32 R168, R184.reuse, R56, R36 ;  /* 0x00000038b8a8723c */ /* 0x040fe60000081024 */
[----:B------:R-:W3:Y:S04]  /*18820*/  LDL.LU.64 R36, [R1+0xd0] ;  /* 0x0000d00001247983 */ /* 0x000ee80000300a00 */
[----:B------:R-:W3:Y:S01]  /*18830*/  LDL.LU.64 R38, [R1+0xd8] ;  /* 0x0000d80001267983 */ /* 0x000ee20000300a00 */
[C---:B------:R-:W-:Y:S03]  /*18840*/  HMMA.1688.F32.TF32 R172, R184.reuse, R68, R32 ;  /* 0x00000044b8ac723c */ /* 0x040fe60000081020 */
[----:B------:R-:W4:Y:S04]  /*18850*/  LDL.LU.64 R32, [R1+0xc0] ;  /* 0x0000c00001207983 */ /* 0x000f280000300a00 */
[----:B------:R-:W4:Y:S01]  /*18860*/  LDL.LU.64 R34, [R1+0xc8] ;  /* 0x0000c80001227983 */ /* 0x000f220000300a00 */
[C---:B------:R-:W-:Y:S03]  /*18870*/  HMMA.1688.F32.TF32 R176, R184.reuse, R64, R28 ;  /* 0x00000040b8b0723c */ /* 0x040fe6000008101c */
[----:B------:R-:W4:Y:S04]  /*18880*/  LDL.LU.64 R28, [R1+0xb0] ;  /* 0x0000b000011c7983 */ /* 0x000f280000300a00 */
[----:B------:R-:W4:Y:S01]  /*18890*/  LDL.LU.64 R30, [R1+0xb8] ;  /* 0x0000b800011e7983 */ /* 0x000f220000300a00 */
[C---:B------:R-:W-:Y:S03]  /*188a0*/  HMMA.1688.F32.TF32 R180, R184.reuse, R44, R24 ;  /* 0x0000002cb8b4723c */ /* 0x040fe60000081018 */
[----:B------:R-:W4:Y:S04]  /*188b0*/  LDL.LU.64 R24, [R1+0x90] ;  /* 0x0000900001187983 */ /* 0x000f280000300a00 */
[----:B------:R-:W4:Y:S01]  /*188c0*/  LDL.LU.64 R26, [R1+0x98] ;  /* 0x00009800011a7983 */ /* 0x000f220000300a00 */
[C---:B------:R-:W-:Y:S06]  /*188d0*/  HMMA.1688.F32.TF32 R156, R184.reuse, R52, R156 ;  /* 0x00000034b89c723c */ /* 0x040fec000008109c */
[C---:B------:R-:W-:Y:S06]  /*188e0*/  HMMA.1688.F32.TF32 R160, R184.reuse, R48, R160 ;  /* 0x00000030b8a0723c */ /* 0x040fec00000810a0 */
[----:B------:R-:W-:Y:S01]  /*188f0*/  HMMA.1688.F32.TF32 R184, R184, R40, R20 ;  /* 0x00000028b8b8723c */ /* 0x000fe20000081014 */
[----:B------:R-:W4:Y:S04]  /*18900*/  LDL.LU.64 R20, [R1+0x50] ;  /* 0x0000500001147983 */ /* 0x000f280000300a00 */
[----:B------:R-:W4:Y:S01]  /*18910*/  LDL.LU.64 R22, [R1+0x58] ;  /* 0x0000580001167983 */ /* 0x000f220000300a00 */
[----:B------:R-:W-:Y:S07]  /*18920*/  HMMA.1688.F32.TF32 R188, R216, R52, R16 ;  /* 0x00000034d8bc723c */ /* 0x000fee0000081010 */
[----:B------:R-:W-:Y:S01]  /*18930*/  MOV R18, R9 ;  /* 0x0000000900127202 */ /* 0x000fe20000000f00 */
[----:B------:R-:W-:-:S02]  /*18940*/  IMAD.MOV.U32 R19, RZ, RZ, R8 ;  /* 0x000000ffff137224 */ /* 0x000fc400078e0008 */
[----:B------:R-:W-:Y:S01]  /*18950*/  IMAD.MOV.U32 R16, RZ, RZ, R11 ;  /* 0x000000ffff107224 */ /* 0x000fe200078e000b */
[----:B------:R-:W4:Y:S01]  /*18960*/  LDL.LU.64 R8, [R1+0x30] ;  /* 0x0000300001087983 */ /* 0x000f220000300a00 */
[----:B------:R-:W-:-:S03]  /*18970*/  IMAD.MOV.U32 R17, RZ, RZ, R10 ;  /* 0x000000ffff117224 */ /* 0x000fc600078e000a */
[----:B------:R-:W4:Y:S01]  /*18980*/  LDL.LU.64 R10, [R1+0x38] ;  /* 0x00003800010a7983 */ /* 0x000f220000300a00 */
[C---:B------:R-:W-:Y:S01]  /*18990*/  HMMA.1688.F32.TF32 R192, R216.reuse, R48, R12 ;  /* 0x00000030d8c0723c */ /* 0x040fe2000008100c */
[----:B------:R-:W-:Y:S01]  /*189a0*/  IMAD.MOV.U32 R240, RZ, RZ, R215 ;  /* 0x000000fffff07224 */ /* 0x000fe200078e00d7 */
[----:B------:R-:W-:Y:S01]  /*189b0*/  MOV R242, R213 ;  /* 0x000000d500f27202 */ /* 0x000fe20000000f00 */
[----:B------:R-:W-:Y:S01]  /*189c0*/  IMAD.MOV.U32 R241, RZ, RZ, R214 ;  /* 0x000000fffff17224 */ /* 0x000fe200078e00d6 */
[----:B------:R-:W-:Y:S01]  /*189d0*/  MOV R237, R202 ;  /* 0x000000ca00ed7202 */ /* 0x000fe20000000f00 */
[----:B------:R-:W-:Y:S01]  /*189e0*/  IMAD.MOV.U32 R243, RZ, RZ, R212 ;  /* 0x000000fffff37224 */ /* 0x000fe200078e00d4 */
[C---:B------:R-:W-:Y:S01]  /*189f0*/  HMMA.1688.F32.TF32 R204, R216.reuse, R68, R204 ;  /* 0x00000044d8cc723c */ /* 0x040fe200000810cc */
[----:B------:R-:W-:Y:S01]  /*18a00*/  IMAD.MOV.U32 R236, RZ, RZ, R203 ;  /* 0x000000ffffec7224 */ /* 0x000fe200078e00cb */
[----:B------:R-:W-:Y:S01]  /*18a10*/  MOV R12, R199 ;  /* 0x000000c7000c7202 */ /* 0x000fe20000000f00 */
[----:B------:R-:W-:Y:S01]  /*18a20*/  IMAD.MOV.U32 R238, RZ, RZ, R201 ;  /* 0x000000ffffee7224 */ /* 0x000fe200078e00c9 */
[----:B------:R-:W-:Y:S01]  /*18a30*/  MOV R15, R196 ;  /* 0x000000c4000f7202 */ /* 0x000fe20000000f00 */
[----:B------:R-:W-:Y:S01]  /*18a40*/  IMAD.MOV.U32 R239, RZ, RZ, R200 ;  /* 0x000000ffffef7224 */ /* 0x000fe200078e00c8 */
[----:B------:R-:W-:Y:S01]  /*18a50*/  HMMA.1688.F32.TF32 R208, R216, R64, R208 ;  /* 0x00000040d8d0723c */ /* 0x000fe200000810d0 */
[----:B------:R-:W-:-:S02]  /*18a60*/  IMAD.MOV.U32 R13, RZ, RZ, R198 ;  /* 0x000000ffff0d7224 */ /* 0x000fc400078e00c6 */
[----:B------:R-:W-:-:S03]  /*18a70*/  IMAD.MOV.U32 R14, RZ, RZ, R197 ;  /* 0x000000ffff0e7224 */ /* 0x000fc600078e00c5 */
[C---:B------:R-:W-:Y:S01]  /*18a80*/  HMMA.1688.F32.TF32 R196, R216.reuse, R60, R232 ;  /* 0x0000003cd8c4723c */ /* 0x040fe200000810e8 */
[----:B------:R-:W-:Y:S01]  /*18a90*/  MOV R247, R252 ;  /* 0x000000fc00f77202 */ /* 0x000fe20000000f00 */
[----:B------:R-:W-:Y:S04]  /*18aa0*/  LDS R232, [R3+UR7+0x1080] ;  /* 0x0010800703e87984 */ /* 0x000fe80008000800 */
[C---:B------:R-:W-:Y:S01]  /*18ab0*/  HMMA.1688.F32.TF32 R200, R216.reuse, R56, R228 ;  /* 0x00000038d8c8723c */ /* 0x040fe200000810e4 */
[----:B------:R-:W-:Y:S04]  /*18ac0*/  LDS R228, [R7+UR7+0x1000] ;  /* 0x0010000707e47984 */ /* 0x000fe80008000800 */
[----:B------:R-:W-:Y:S01]  /*18ad0*/  LDS R230, [R7+UR7+0x1800] ;  /* 0x0018000707e67984 */ /* 0x000fe20008000800 */
[C---:B------:R-:W-:Y:S03]  /*18ae0*/  HMMA.1688.F32.TF32 R212, R216.reuse, R44, R224 ;  /* 0x0000002cd8d4723c */ /* 0x040fe600000810e0 */
[----:B------:R-:W-:Y:S03]  /*18af0*/  LDS R224, [R3+UR7+0x1000] ;  /* 0x0010000703e07984 */ /* 0x000fe60008000800 */
[----:B------:R-:W-:Y:S01]  /*18b00*/  HMMA.1688.F32.TF32 R216, R216, R40, R220 ;  /* 0x00000028d8d8723c */ /* 0x000fe200000810dc */
[----:B------:R-:W-:Y:S04]  /*18b10*/  LDS R220, [R7+UR7+0x180] ;  /* 0x0001800707dc7984 */ /* 0x000fe80008000800 */
[----:B------:R-:W-:Y:S04]  /*18b20*/  LDS R222, [R7+UR7+0x980] ;  /* 0x0009800707de7984 */ /* 0x000fe80008000800 */
[----:B------:R-:W-:Y:S04]  /*18b30*/  LDS R221, [R5+UR7+0x180] ;  /* 0x0001800705dd7984 */ /* 0x000fe80008000800 */
[----:B------:R-:W2:Y:S04]  /*18b40*/  LDS R223, [R5+UR7+0x980] ;  /* 0x0009800705df7984 */ /* 0x000ea80008000800 */
[----:B------:R-:W-:Y:S04]  /*18b50*/  LDS R226, [R3+UR7+0x1800] ;  /* 0x0018000703e27984 */ /* 0x000fe80008000800 */
[----:B------:R-:W-:Y:S04]  /*18b60*/  LDS R225, [R6+UR7+0x1000] ;  /* 0x0010000706e17984 */ /* 0x000fe80008000800 */
[----:B------:R-:W1:Y:S04]  /*18b70*/  LDS R227, [R6+UR7+0x1800] ;  /* 0x0018000706e37984 */ /* 0x000e680008000800 */
[----:B------:R-:W-:Y:S04]  /*18b80*/  LDS R229, [R5+UR7+0x1000] ;  /* 0x0010000705e57984 */ /* 0x000fe80008000800 */
[----:B------:R-:W1:Y:S04]  /*18b90*/  LDS R231, [R5+UR7+0x1800] ;  /* 0x0018000705e77984 */ /* 0x000e680008000800 */
[----:B------:R-:W-:Y:S04]  /*18ba0*/  LDS R234, [R3+UR7+0x1880] ;  /* 0x0018800703ea7984 */ /* 0x000fe80008000800 */
[----:B------:R-:W-:Y:S04]  /*18bb0*/  LDS R233, [R6+UR7+0x1080] ;  /* 0x0010800706e97984 */ /* 0x000fe80008000800 */
[----:B------:R-:W1:Y:S01]  /*18bc0*/  LDS R235, [R6+UR7+0x1880] ;  /* 0x0018800706eb7984 */ /* 0x000e620008000800 */
[C---:B--2---:R-:W-:Y:S06]  /*18bd0*/  HMMA.1688.F32.TF32 R72, R220.reuse, R52, R72 ;  /* 0x00000034dc48723c */ /* 0x044fec0000081048 */
[C---:B---3--:R-:W-:Y:S06]  /*18be0*/  HMMA.1688.F32.TF32 R36, R220.reuse, R48, R36 ;  /* 0x00000030dc24723c */ /* 0x048fec0000081024 */
[C---:B----4-:R-:W-:Y:S06]  /*18bf0*/  HMMA.1688.F32.TF32 R32, R220.reuse, R60, R32 ;  /* 0x0000003cdc20723c */ /* 0x050fec0000081020 */
[C---:B------:R-:W-:Y:S05]  /*18c00*/  HMMA.1688.F32.TF32 R28, R220.reuse, R56, R28 ;  /* 0x00000038dc1c723c */ /* 0x040fea000008101c */
[----:B------:R-:W-:Y:S01]  /*18c10*/  STL.64 [R1+0x370], R72 ;  /* 0x0003704801007387 */ /* 0x000fe20000100a00 */
[C---:B------:R-:W-:Y:S03]  /*18c20*/  HMMA.1688.F32.TF32 R24, R220.reuse, R68, R24 ;  /* 0x00000044dc18723c */ /* 0x040fe60000081018 */
[----:B------:R2:W-:Y:S03]  /*18c30*/  STL.64 [R1+0x378], R74 ;  /* 0x0003784a01007387 */ /* 0x0005e60000100a00 */
[----:B------:R-:W-:Y:S01]  /*18c40*/  IMAD.MOV.U32 R252, RZ, RZ, R38 ;  /* 0x000000fffffc7224 */ /* 0x000fe200078e0026 */
[----:B--2---:R-:W2:Y:S04]  /*18c50*/  LDL.LU.64 R74, [R1+0x1870] ;  /* 0x00187000014a7983 */ /* 0x004ea80000300a00 */
[----:B------:R-:W2:Y:S01]  /*18c60*/  LDL.LU.64 R72, [R1+0x1868] ;  /* 0x0018680001487983 */ /* 0x000ea20000300a00 */
[C---:B------:R-:W-:Y:S03]  /*18c70*/  HMMA.1688.F32.TF32 R20, R220.reuse, R64, R20 ;  /* 0x00000040dc14723c */ /* 0x040fe60000081014 */
[----:B------:R-:W-:Y:S04]  /*18c80*/  STL.64 [R1+0x270], R36 ;  /* 0x0002702401007387 */ /* 0x000fe80000100a00 */
[----:B------:R3:W-:Y:S01]  /*18c90*/  STL [R1+0x27c], R39 ;  /* 0x00027c2701007387 */ /* 0x0007e20000100800 */
[----:B------:R-:W-:Y:S03]  /*18ca0*/  HMMA.1688.F32.TF32 R8, R220, R44, R8 ;  /* 0x0000002cdc08723c */ /* 0x000fe60000081008 */
[----:B---3--:R-:W3:Y:S04]  /*18cb0*/  LDL.LU.64 R38, [R1+0x1860] ;  /* 0x0018600001267983 */ /* 0x008ee80000300a00 */
[----:B------:R-:W3:Y:S04]  /*18cc0*/  LDL.LU.64 R36, [R1+0x1858] ;  /* 0x0018580001247983 */ /* 0x000ee80000300a00 */
[----:B------:R4:W-:Y:S04]  /*18cd0*/  STL [R1+0x1784], R252 ;  /* 0x001784fc01007387 */ /* 0x0009e80000100800 */
[----:B------:R-:W-:Y:S04]  /*18ce0*/  STL.64 [R1+0x1c0], R32 ;  /* 0x0001c02001007387 */ /* 0x000fe80000100a00 */
[----:B------:R1:W-:Y:S01]  /*18cf0*/  STL.64 [R1+0x1c8], R34 ;  /* 0x0001c82201007387 */ /* 0x0003e20000100a00 */
[----:B----4-:R-:W-:-:S03]  /*18d00*/  MOV R252, R31 ;  /* 0x0000001f00fc7202 */ /* 0x010fc60000000f00 */
[----:B-1----:R-:W4:Y:S04]  /*18d10*/  LDL.LU.64 R34, [R1+0x1850] ;  /* 0x0018500001227983 */ /* 0x002f280000300a00 */
[----:B------:R-:W4:Y:S04]  /*18d20*/  LDL.LU.64 R32, [R1+0x1848] ;  /* 0x0018480001207983 */ /* 0x000f280000300a00 */
[----:B------:R-:W-:Y:S04]  /*18d30*/  STL.64 [R1+0x140], R28 ;  /* 0x0001401c01007387 */ /* 0x000fe80000100a00 */
[----:B------:R1:W-:Y:S04]  /*18d40*/  STL [R1+0x148], R30 ;  /* 0x0001481e01007387 */ /* 0x0003e80000100800 */
[----:B-1----:R-:W3:Y:S04]  /*18d50*/  LDL.LU.64 R30, [R1+0x1840] ;  /* 0x00184000011e7983 */ /* 0x002ee80000300a00 */
[----:B------:R-:W3:Y:S04]  /*18d60*/  LDL.LU.64 R28, [R1+0x1838] ;  /* 0x00183800011c7983 */ /* 0x000ee80000300a00 */
[----:B------:R1:W-:Y:S04]  /*18d70*/  STL [R1+0x1788], R252 ;  /* 0x001788fc01007387 */ /* 0x0003e80000100800 */
[----:B------:R-:W-:Y:S04]  /*18d80*/  STL.64 [R1+0xb0], R24 ;  /* 0x0000b01801007387 */ /* 0x000fe80000100a00 */
[----:B------:R1:W-:Y:S02]  /*18d90*/  STL.64 [R1+0xb8], R26 ;  /* 0x0000b81a01007387 */ /* 0x0003e40000100a00 */
[----:B-1----:R-:W-:-:S02]  /*18da0*/  IMAD.MOV.U32 R252, RZ, RZ, R23 ;  /* 0x000000fffffc7224 */ /* 0x002fc400078e0017 */
[----:B------:R-:W4:Y:S04]  /*18db0*/  LDL.LU.64 R26, [R1+0x1830] ;  /* 0x00183000011a7983 */ /* 0x000f280000300a00 */
[----:B------:R-:W4:Y:S04]  /*18dc0*/  LDL.LU.64 R24, [R1+0x1828] ;  /* 0x0018280001187983 */ /* 0x000f280000300a00 */
[----:B------:R-:W-:Y:S04]  /*18dd0*/  STL.64 [R1+0x3f0], R20 ;  /* 0x0003f01401007387 */ /* 0x000fe80000100a00 */
[----:B------:R1:W-:Y:S04]  /*18de0*/  STL [R1+0x3f8], R22 ;  /* 0x0003f81601007387 */ /* 0x0003e80000100800 */
[----:B-1----:R-:W3:Y:S04]  /*18df0*/  LDL.LU.64 R22, [R1+0x1820] ;  /* 0x0018200001167983 */ /* 0x002ee80000300a00 */
[----:B------:R-:W3:Y:S04]  /*18e00*/  LDL.LU.64 R20, [R1+0x1818] ;  /* 0x0018180001147983 */ /* 0x000ee80000300a00 */
[----:B------:R-:W-:Y:S04]  /*18e10*/  STL.64 [R1+0x50], R8 ;  /* 0x0000500801007387 */ /* 0x000fe80000100a00 */
[----:B------:R1:W-:Y:S04]  /*18e20*/  STL.64 [R1+0x58], R10 ;  /* 0x0000580a01007387 */ /* 0x0003e80000100a00 */
[----:B-1----:R-:W2:Y:S04]  /*18e30*/  LDL.LU.64 R10, [R1+0x1810] ;  /* 0x00181000010a7983 */ /* 0x002ea80000300a00 */
[----:B------:R-:W2:Y:S02]  /*18e40*/  LDL.LU.64 R8, [R1+0x1808] ;  /* 0x0018080001087983 */ /* 0x000ea40000300a00 */
[----:B--2---:R-:W-:Y:S07]  /*18e50*/  HMMA.1688.F32.TF32 R8, R220, R40, R8 ;  /* 0x00000028dc08723c */ /* 0x004fee0000081008 */
[----:B------:R-:W-:-:S02]  /*18e60*/  IMAD.MOV.U32 R220, RZ, RZ, R55 ;  /* 0x000000ffffdc7224 */ /* 0x000fc400078e0037 */
[----:B------:R-:W2:Y:S01]  /*18e70*/  LDL.LU R55, [R1+0x1800] ;  /* 0x0018000001377983 */ /* 0x000ea20000300800 */
[----:B------:R-:W-:Y:S01]  /*18e80*/  MOV R221, R62 ;  /* 0x0000003e00dd7202 */ /* 0x000fe20000000f00 */
[----:B------:R-:W-:Y:S02]  /*18e90*/  IMAD.MOV.U32 R222, RZ, RZ, R50 ;  /* 0x000000ffffde7224 */ /* 0x000fe400078e0032 */
[----:B------:R-:W-:-:S10]  /*18ea0*/  IMAD.MOV.U32 R223, RZ, RZ, R51 ;  /* 0x000000ffffdf7224 */ /* 0x000fd400078e0033 */
[----:B------:R1:W-:Y:S04]  /*18eb0*/  STL.64 [R1+0x360], R8 ;  /* 0x0003600801007387 */ /* 0x0003e80000100a00 */
[----:B------:R4:W-:Y:S04]  /*18ec0*/  STL.64 [R1+0x368], R10 ;  /* 0x0003680a01007387 */ /* 0x0009e80000100a00 */
[----:B------:R-:W3:Y:S04]  /*18ed0*/  LDL.LU R62, [R1+0x17fc] ;  /* 0x0017fc00013e7983 */ /* 0x000ee80000300800 */
[----:B------:R-:W3:Y:S01]  /*18ee0*/  LDL.LU R50, [R1+0x17f8] ;  /* 0x0017f80001327983 */ /* 0x000ee20000300800 */
[----:B-1----:R-:W-:-:S03]  /*18ef0*/  MOV R8, R63 ;  /* 0x0000003f00087202 */ /* 0x002fc60000000f00 */
[----:B------:R-:W3:Y:S04]  /*18f00*/  LDL.LU R51, [R1+0x17f4] ;  /* 0x0017f40001337983 */ /* 0x000ee80000300800 */
[----:B------:R-:W3:Y:S01]  /*18f10*/  LDL.LU R63, [R1+0x17f0] ;  /* 0x0017f000013f7983 */ /* 0x000ee20000300800 */
[C---:B------:R-:W-:Y:S06]  /*18f20*/  HMMA.1688.F32.TF32 R240, R224.reuse, R58, R240 ;  /* 0x0000003ae0f0723c */ /* 0x040fec00000810f0 */
[C---:B------:R-:W-:Y:S06]  /*18f30*/  HMMA.1688.F32.TF32 R244, R224.reuse, R70, R244 ;  /* 0x00000046e0f4723c */ /* 0x040fec00000810f4 */
[----:B------:R-:W-:Y:S01]  /*18f40*/  HMMA.1688.F32.TF32 R248, R224, R66, R248 ;  /* 0x00000042e0f8723c */ /* 0x000fe200000810f8 */
[----:B------:R-:W-:-:S02]  /*18f50*/  IMAD.MOV.U32 R9, RZ, RZ, R4 ;  /* 0x000000ffff097224 */ /* 0x000fc400078e0004 */
[----:B----4-:R-:W-:-:S15]  /*18f60*/  IMAD.MOV.U32 R10, RZ, RZ, R2 ;  /* 0x000000ffff0a7224 */ /* 0x010fde00078e0002 */
[----:B------:R-:W-:Y:S02]  /*18f70*/  IMAD.MOV.U32 R4, RZ, RZ, R246 ;  /* 0x000000ffff047224 */ /* 0x000fe400078e00f6 */
[----:B------:R-:W-:Y:S01]  /*18f80*/  IMAD.MOV.U32 R2, RZ, RZ, R247 ;  /* 0x000000ffff027224 */ /* 0x000fe200078e00f7 */
[C---:B--2---:R-:W-:Y:S06]  /*18f90*/  HMMA.1688.F32.TF32 R16, R224.reuse, R54, R16 ;  /* 0x00000036e010723c */ /* 0x044fec0000081010 */
[C---:B---3--:R-:W-:Y:S06]  /*18fa0*/  HMMA.1688.F32.TF32 R12, R224.reuse, R50, R12 ;  /* 0x00000032e00c723c */ /* 0x048fec000008100c */
[C---:B------:R-:W-:Y:S11]  /*18fb0*/  HMMA.1688.F32.TF32 R236, R224.reuse, R62, R236 ;  /* 0x0000003ee0ec723c */ /* 0x040ff600000810ec */
[----:B------:R-:W-:Y:S04]  /*18fc0*/  STL.64 [R1+0x30], R16 ;  /* 0x0000301001007387 */ /* 0x000fe80000100a00 */
[----:B------:R1:W-:Y:S04]  /*18fd0*/  STL.64 [R1+0x38], R18 ;  /* 0x0000381201007387 */ /* 0x0003e80000100a00 */
[----:B-1----:R-:W2:Y:S04]  /*18fe0*/  LDL.LU.64 R18, [R1+0x17e8] ;  /* 0x0017e80001127983 */ /* 0x002ea80000300a00 */
[----:B------:R-:W2:Y:S04]  /*18ff0*/  LDL.LU.64 R16, [R1+0x17e0] ;  /* 0x0017e00001107983 */ /* 0x000ea80000300a00 */
[----:B------:R-:W-:Y:S04]  /*19000*/  STL.64 [R1+0x350], R12 ;  /* 0x0003500c01007387 */ /* 0x000fe80000100a00 */
[----:B------:R1:W-:Y:S04]  /*19010*/  STL.64 [R1+0x358], R14 ;  /* 0x0003580e01007387 */ /* 0x0003e80000100a00 */
[----:B-1----:R-:W3:Y:S04]  /*19020*/  LDL.LU.64 R14, [R1+0x17d8] ;  /* 0x0017d800010e7983 */ /* 0x002ee80000300a00 */
[----:B------:R-:W3:Y:S04]  /*19030*/  LDL.LU.64 R12, [R1+0x17d0] ;  /* 0x0017d000010c7983 */ /* 0x000ee80000300a00 */
[----:B------:R-:W-:Y:S04]  /*19040*/  STL.64 [R1+0x340], R236 ;  /* 0x000340ec01007387 */ /* 0x000fe80000100a00 */
[----:B------:R1:W-:Y:S04]  /*19050*/  STL.64 [R1+0x348], R238 ;  /* 0x000348ee01007387 */ /* 0x0003e80000100a00 */
[----:B-1----:R-:W4:Y:S04]  /*19060*/  LDL.LU.64 R238, [R1+0x17c8] ;  /* 0x0017c80001ee7983 */ /* 0x002f280000300a00 */
[----:B------:R-:W4:Y:S04]  /*19070*/  LDL.LU.64 R236, [R1+0x17c0] ;  /* 0x0017c00001ec7983 */ /* 0x000f280000300a00 */
[----:B------:R-:W-:Y:S04]  /*19080*/  STL.64 [R1+0x330], R240 ;  /* 0x000330f001007387 */ /* 0x000fe80000100a00 */
[----:B------:R1:W-:Y:S04]  /*19090*/  STL.64 [R1+0x338], R242 ;  /* 0x000338f201007387 */ /* 0x0003e80000100a00 */
[----:B-1----:R-:W2:Y:S04]  /*190a0*/  LDL.LU.64 R242, [R1+0x17b8] ;  /* 0x0017b80001f27983 */ /* 0x002ea80000300a00 */
[----:B------:R-:W2:Y:S04]  /*190b0*/  LDL.LU.64 R240, [R1+0x17b0] ;  /* 0x0017b00001f07983 */ /* 0x000ea80000300a00 */
[----:B------:R1:W-:Y:S04]  /*190c0*/  STL.64 [R1+0x320], R244 ;  /* 0x000320f401007387 */ /* 0x0003e80000100a00 */
[----:B------:R-:W3:Y:S04]  /*190d0*/  LDL.LU.64 R246, [R1+0x17a8] ;  /* 0x0017a80001f67983 */ /* 0x000ee80000300a00 */
[----:B-1----:R-:W3:Y:S04]  /*190e0*/  LDL.LU.64 R244, [R1+0x17a0] ;  /* 0x0017a00001f47983 */ /* 0x002ee80000300a00 */
[----:B------:R-:W-:Y:S04]  /*190f0*/  STL.64 [R1+0x310], R248 ;  /* 0x000310f801007387 */ /* 0x000fe80000100a00 */
[----:B------:R1:W-:Y:S04]  /*19100*/  STL.64 [R1+0x318], R250 ;  /* 0x000318fa01007387 */ /* 0x0003e80000100a00 */
[----:B-1----:R-:W4:Y:S04]  /*19110*/  LDL.LU.64 R250, [R1+0x1798] ;  /* 0x0017980001fa7983 */ /* 0x002f280000300a00 */
[----:B------:R-:W4:Y:S01]  /*19120*/  LDL.LU.64 R248, [R1+0x1790] ;  /* 0x0017900001f87983 */ /* 0x000f220000300a00 */
[----:B------:R-:W-:Y:S01]  /*19130*/  HMMA.1688.F32.TF32 R220, R224, R46, R220 ;  /* 0x0000002ee0dc723c */ /* 0x000fe200000810dc */
[----:B------:R-:W-:-:S15]  /*19140*/  MOV R11, R0 ;  /* 0x00000000000b7202 */ /* 0x000fde0000000f00 */
[----:B------:R-:W-:-:S07]  /*19150*/  NOP ;  /* 0x0000000000007918 */ /* 0x000fce0000000000 */
[----:B------:R-:W-:Y:S04]  /*19160*/  STL.64 [R1+0x300], R220 ;  /* 0x000300dc01007387 */ /* 0x000fe80000100a00 */
[----:B------:R1:W-:Y:S02]  /*19170*/  STL.64 [R1+0x308], R222 ;  /* 0x000308de01007387 */ /* 0x0003e40000100a00 */
[----:B-1----:R-:W-:-:S15]  /*19180*/  HMMA.1688.F32.TF32 R220, R224, R42, R8 ;  /* 0x0000002ae0dc723c */ /* 0x002fde0000081008 */
[----:B------:R-:W-:-:S08]  /*19190*/  NOP ;  /* 0x0000000000007918 */ /* 0x000fd00000000000 */
[----:B------:R-:W-:Y:S04]  /*191a0*/  STL.64 [R1+0x260], R220 ;  /* 0x000260dc01007387 */ /* 0x000fe80000100a00 */
[----:B------:R-:W-:Y:S01]  /*191b0*/  STL.64 [R1+0x268], R222 ;  /* 0x000268de01007387 */ /* 0x000fe20000100a00 */
[----:B----4-:R-:W-:-:S15]  /*191c0*/  HMMA.1688.F32.TF32 R8, R228, R54, R248 ;  /* 0x00000036e408723c */ /* 0x010fde00000810f8 */
[----:B------:R-:W-:-:S08]  /*191d0*/  NOP ;  /* 0x0000000000007918 */ /* 0x000fd00000000000 */
[----:B------:R-:W-:Y:S04]  /*191e0*/  STL.64 [R1+0x250], R8 ;  /* 0x0002500801007387 */ /* 0x000fe80000100a00 */
[----:B------:R1:W-:Y:S02]  /*191f0*/  STL.64 [R1+0x258], R10 ;  /* 0x0002580a01007387 */ /* 0x0003e40000100a00 */
[C---:B-1----:R-:W-:Y:S06]  /*19200*/  HMMA.1688.F32.TF32 R8, R228.reuse, R58, R236 ;  /* 0x0000003ae408723c */ /* 0x042fec00000810ec */
[----:B--2---:R-:W-:-:S15]  /*19210*/  HMMA.1688.F32.TF32 R220, R228, R62, R240 ;  /* 0x0000003ee4dc723c */ /* 0x004fde00000810f0 */
[----:B------:R-:W-:-:S03]  /*19220*/  NOP ;  /* 0x0000000000007918 */ /* 0x000fc60000000000 */
[----:B------:R-:W-:Y:S01]  /*19230*/  MOV R243, R8 ;  /* 0x0000000800f37202 */ /* 0x000fe20000000f00 */
[----:B------:R-:W-:Y:S01]  /*19240*/  IMAD.MOV.U32 R242, RZ, RZ, R9 ;  /* 0x000000fffff27224 */ /* 0x000fe200078e0009 */
[----:B------:R-:W-:Y:S01]  /*19250*/  MOV R240, R11 ;  /* 0x0000000b00f07202 */ /* 0x000fe20000000f00 */
[----:B------:R-:W-:Y:S02]  /*19260*/  IMAD.MOV.U32 R241, RZ, RZ, R10 ;  /* 0x000000fffff17224 */ /* 0x000fe400078e000a */
[C---:B---3--:R-:W-:Y:S01]  /*19270*/  HMMA.1688.F32.TF32 R8, R228.reuse, R70, R12 ;  /* 0x00000046e408723c */ /* 0x048fe2000008100c */
[----:B------:R-:W-:Y:S04]  /*19280*/  LDS R12, [R7+UR7+0x1100] ;  /* 0x00110007070c7984 */ /* 0x000fe80008000800 */
[----:B------:R-:W-:Y:S01]  /*19290*/  LDS R14, [R7+UR7+0x1900] ;  /* 0x00190007070e7984 */ /* 0x000fe20008000800 */
[----:B------:R-:W-:Y:S03]  /*192a0*/  HMMA.1688.F32.TF32 R224, R228, R50, R244 ;  /* 0x00000032e4e0723c */ /* 0x000fe600000810f4 */
[----:B------:R-:W-:Y:S03]  /*192b0*/  LDS R13, [R5+UR7+0x1100] ;  /* 0x00110007050d7984 */ /* 0x000fe60008000800 */
[----:B------:R-:W-:Y:S01]  /*192c0*/  HMMA.1688.F32.TF32 R236, R232, R58, R72 ;  /* 0x0000003ae8ec723c */ /* 0x000fe20000081048 */
[----:B------:R-:W-:Y:S01]  /*192d0*/  LDS R15, [R5+UR7+0x1900] ;  /* 0x00190007050f7984 */ /* 0x000fe20008000800 */
[----:B------:R-:W-:Y:S01]  /*192e0*/  MOV R250, R4 ;  /* 0x0000000400fa7202 */ /* 0x000fe20000000f00 */
[----:B------:R-:W-:-:S02]  /*192f0*/  IMAD.MOV.U32 R251, RZ, RZ, R2 ;  /* 0x000000fffffb7224 */ /* 0x000fc400078e0002 */
[----:B------:R-:W-:Y:S04]  /*19300*/  LDS R72, [R7+UR7+0x2000] ;  /* 0x0020000707487984 */ /* 0x000fe80008000800 */
[----:B------:R-:W-:Y:S03]  /*19310*/  LDS R74, [R7+UR7+0x2800] ;  /* 0x00280007074a7984 */ /* 0x000fe60008000800 */
[----:B------:R-:W-:Y:S01]  /*19320*/  IMAD.MOV.U32 R69, RZ, RZ, R8 ;  /* 0x000000ffff457224 */ /* 0x000fe200078e0008 */
[----:B------:R-:W-:Y:S01]  /*19330*/  MOV R65, R10 ;  /* 0x0000000a00417202 */ /* 0x000fe20000000f00 */
[----:B------:R-:W-:Y:S01]  /*19340*/  IMAD.MOV.U32 R68, RZ, RZ, R9 ;  /* 0x000000ffff447224 */ /* 0x000fe200078e0009 */
[----:B------:R-:W-:Y:S01]  /*19350*/  LDS R73, [R5+UR7+0x2000] ;  /* 0x0020000705497984 */ /* 0x000fe20008000800 */
[----:B------:R-:W-:-:S02]  /*19360*/  IMAD.MOV.U32 R64, RZ, RZ, R11 ;  /* 0x000000ffff407224 */ /* 0x000fc400078e000b */
[----:B------:R-:W-:Y:S01]  /*19370*/  HMMA.1688.F32.TF32 R8, R228, R66, R16 ;  /* 0x00000042e408723c */ /* 0x000fe20000081010 */
[----:B------:R-:W-:Y:S04]  /*19380*/  LDS R16, [R7+UR7+0x1080] ;  /* 0x0010800707107984 */ /* 0x000fe80008000800 */
[----:B------:R-:W-:Y:S04]  /*19390*/  LDS R18, [R7+UR7+0x1880] ;  /* 0x0018800707127984 */ /* 0x000fe80008000800 */
[----:B------:R-:W-:Y:S04]  /*193a0*/  LDS R17, [R5+UR7+0x1080] ;  /* 0x0010800705117984 */ /* 0x000fe80008000800 */
[----:B------:R-:W1:Y:S04]  /*193b0*/  LDS R19, [R5+UR7+0x1880] ;  /* 0x0018800705137984 */ /* 0x000e680008000800 */
[----:B------:R-:W-:Y:S04]  /*193c0*/  STL.64 [R1+0x240], R224 ;  /* 0x000240e001007387 */ /* 0x000fe80000100a00 */
[----:B------:R-:W-:Y:S03]  /*193d0*/  LDS R75, [R5+UR7+0x2800] ;  /* 0x00280007054b7984 */ /* 0x000fe60008000800 */
[----:B------:R-:W-:Y:S01]  /*193e0*/  IMAD.MOV.U32 R61, RZ, RZ, R8 ;  /* 0x000000ffff3d7224 */ /* 0x000fe200078e0008 */
[----:B------:R-:W-:Y:S01]  /*193f0*/  MOV R60, R9 ;  /* 0x00000009003c7202 */ /* 0x000fe20000000f00 */
[----:B------:R-:W-:-:S02]  /*19400*/  IMAD.MOV.U32 R57, RZ, RZ, R10 ;  /* 0x000000ffff397224 */ /* 0x000fc400078e000a */
[----:B------:R-:W-:Y:S02]  /*19410*/  IMAD.MOV.U32 R56, RZ, RZ, R11 ;  /* 0x000000ffff387224 */ /* 0x000fe400078e000b */
[----:B------:R-:W-:Y:S01]  /*19420*/  HMMA.1688.F32.TF32 R8, R228, R46, R20 ;  /* 0x0000002ee408723c */ /* 0x000fe20000081014 */
[----:B------:R-:W-:Y:S04]  /*19430*/  STL.64 [R1+0x248], R226 ;  /* 0x000248e201007387 */ /* 0x000fe80000100a00 */
[----:B------:R-:W-:Y:S04]  /*19440*/  LDS R20, [R3+UR7+0x1100] ;  /* 0x0011000703147984 */ /* 0x000fe80008000800 */
[----:B------:R-:W-:Y:S04]  /*19450*/  LDS R22, [R3+UR7+0x1900] ;  /* 0x0019000703167984 */ /* 0x000fe80008000800 */
[----:B------:R-:W-:Y:S04]  /*19460*/  LDS R21, [R6+UR7+0x1100] ;  /* 0x0011000706157984 */ /* 0x000fe80008000800 */
[----:B------:R-:W2:Y:S07]  /*19470*/  LDS R23, [R6+UR7+0x1900] ;  /* 0x0019000706177984 */ /* 0x000eae0008000800 */
[----:B------:R-:W-:Y:S01]  /*19480*/  MOV R53, R8 ;  /* 0x0000000800357202 */ /* 0x000fe20000000f00 */
[----:B------:R-:W-:Y:S01]  /*19490*/  IMAD.MOV.U32 R52, RZ, RZ, R9 ;  /* 0x000000ffff347224 */ /* 0x000fe200078e0009 */
[----:B------:R-:W-:Y:S01]  /*194a0*/  MOV R48, R11 ;  /* 0x0000000b00307202 */ /* 0x000fe20000000f00 */
[----:B------:R-:W-:-:S02]  /*194b0*/  IMAD.MOV.U32 R49, RZ, RZ, R10 ;  /* 0x000000ffff317224 */ /* 0x000fc400078e000a */
[----:B------:R-:W-:Y:S06]  /*194c0*/  HMMA.1688.F32.TF32 R8, R228, R42, R24 ;  /* 0x0000002ae408723c */ /* 0x000fec0000081018 */
[----:B-1----:R-:W-:-:S15]  /*194d0*/  HMMA.1688.F32.TF32 R24, R16, R50, R96 ;  /* 0x000000321018723c */ /* 0x002fde0000081060 */
[----:B------:R-:W-:-:S09]  /*194e0*/  NOP ;  /* 0x0000000000007918 */ /* 0x000fd20000000000 */
[----:B------:R-:W-:Y:S01]  /*194f0*/  IMAD.MOV.U32 R99, RZ, RZ, R24 ;  /* 0x000000ffff637224 */ /* 0x000fe200078e0018 */
[----:B------:R-:W-:Y:S01]  /*19500*/  MOV R98, R25 ;  /* 0x0000001900627202 */ /* 0x000fe20000000f00 */
[----:B------:R-:W-:Y:S02]  /*19510*/  IMAD.MOV.U32 R97, RZ, RZ, R26 ;  /* 0x000000ffff617224 */ /* 0x000fe400078e001a */
[----:B------:R-:W-:Y:S02]  /*19520*/  IMAD.MOV.U32 R96, RZ, RZ, R27 ;  /* 0x000000ffff607224 */ /* 0x000fe400078e001b */
[----:B------:R-:W-:Y:S01]  /*19530*/  HMMA.1688.F32.TF32 R24, R16, R62, R100 ;  /* 0x0000003e1018723c */ /* 0x000fe20000081064 */
[----:B------:R-:W-:Y:S04]  /*19540*/  STL.64 [R1+0x230], R220 ;  /* 0x000230dc01007387 */ /* 0x000fe80000100a00 */
[----:B------:R-:W-:Y:S04]  /*19550*/  STL.64 [R1+0x238], R222 ;  /* 0x000238de01007387 */ /* 0x000fe80000100a00 */
[----:B------:R-:W-:-:S15]  /*19560*/  STL [R1+0x177c], R242 ;  /* 0x00177cf201007387 */ /* 0x000fde0000100800 */
[----:B------:R-:W-:Y:S01]  /*19570*/  MOV R103, R24 ;  /* 0x0000001800677202 */ /* 0x000fe20000000f00 */
[----:B------:R-:W-:Y:S01]  /*19580*/  IMAD.MOV.U32 R102, RZ, RZ, R25 ;  /* 0x000000ffff667224 */ /* 0x000fe200078e0019 */
[----:B------:R-:W-:Y:S01]  /*19590*/  MOV R100, R27 ;  /* 0x0000001b00647202 */ /* 0x000fe20000000f00 */
[----:B------:R-:W-:Y:S02]  /*195a0*/  IMAD.MOV.U32 R101, RZ, RZ, R26 ;  /* 0x000000ffff657224 */ /* 0x000fe400078e001a */
[----:B------:R-:W-:Y:S01]  /*195b0*/  HMMA.1688.F32.TF32 R24, R16, R58, R104 ;  /* 0x0000003a1018723c */ /* 0x000fe20000081068 */
[----:B------:R-:W-:Y:S04]  /*195c0*/  STL [R1+0x1778], R243 ;  /* 0x001778f301007387 */ /* 0x000fe80000100800 */
[----:B------:R-:W-:Y:S04]  /*195d0*/  STL [R1+0x1774], R241 ;  /* 0x001774f101007387 */ /* 0x000fe80000100800 */
[----:B------:R-:W-:Y:S04]  /*195e0*/  STL [R1+0x1770], R64 ;  /* 0x0017704001007387 */ /* 0x000fe80000100800 */
[----:B------:R-:W-:Y:S04]  /*195f0*/  STL [R1+0x176c], R65 ;  /* 0x00176c4101007387 */ /* 0x000fe80000100800 */
[----:B------:R-:W-:Y:S04]  /*19600*/  STL [R1+0x1768], R68 ;  /* 0x0017684401007387 */ /* 0x000fe80000100800 */
[----:B------:R-:W-:Y:S04]  /*19610*/  STL [R1+0x1764], R69 ;  /* 0x0017644501007387 */ /* 0x000fe80000100800 */
[----:B------:R1:W-:Y:S04]  /*19620*/  STL [R1+0x1760], R236 ;  /* 0x001760ec01007387 */ /* 0x0003e80000100800 */
[----:B------:R3:W-:Y:S04]  /*19630*/  STL [R1+0x175c], R237 ;  /* 0x00175ced01007387 */ /* 0x0007e80000100800 */
[----:B------:R4:W-:Y:S01]  /*19640*/  STL [R1+0x1758], R238 ;  /* 0x001758ee01007387 */ /* 0x0009e20000100800 */
[----:B-1----:R-:W-:-:S03]  /*19650*/  IMAD.MOV.U32 R236, RZ, RZ, R24 ;  /* 0x000000ffffec7224 */ /* 0x002fc600078e0018 */
[----:B------:R1:W-:Y:S01]  /*19660*/  STL [R1+0x1754], R239 ;  /* 0x001754ef01007387 */ /* 0x0003e20000100800 */
[----:B---3--:R-:W-:Y:S01]  /*19670*/  IMAD.MOV.U32 R237, RZ, RZ, R25 ;  /* 0x000000ffffed7224 */ /* 0x008fe200078e0019 */
[C---:B------:R-:W-:Y:S01]  /*19680*/  HMMA.1688.F32.TF32 R228, R232.reuse, R70, R76 ;  /* 0x00000046e8e4723c */ /* 0x040fe2000008104c */
[----:B------:R-:W-:Y:S01]  /*19690*/  IMAD.MOV.U32 R64, RZ, RZ, R8 ;  /* 0x000000ffff407224 */ /* 0x000fe200078e0008 */
[----:B------:R-:W-:Y:S01]  /*196a0*/  MOV R68, R10 ;  /* 0x0000000a00447202 */ /* 0x000fe20000000f00 */
[----:B------:R-:W-:Y:S01]  /*196b0*/  IMAD.MOV.U32 R65, RZ, RZ, R9 ;  /* 0x000000ffff417224 */ /* 0x000fe200078e0009 */
[----:B----4-:R-:W-:Y:S01]  /*196c0*/  MOV R238, R26 ;  /* 0x0000001a00ee7202 */ /* 0x010fe20000000f00 */
[----:B------:R-:W-:Y:S01]  /*196d0*/  IMAD.MOV.U32 R69, RZ, RZ, R11 ;  /* 0x000000ffff457224 */ /* 0x000fe200078e000b */
[----:B------:R-:W-:Y:S01]  /*196e0*/  HMMA.1688.F32.TF32 R224, R232, R66, R80 ;  /* 0x00000042e8e0723c */ /* 0x000fe20000081050 */
[----:B-1----:R-:W-:Y:S01]  /*196f0*/  IMAD.MOV.U32 R239, RZ, RZ, R27 ;  /* 0x000000ffffef7224 */ /* 0x002fe200078e001b */
[----:B------:R-:W-:Y:S04]  /*19700*/  LDS R80, [R7+UR7+0x1180] ;  /* 0x0011800707507984 */ /* 0x000fe80008000800 */
[----:B------:R-:W-:Y:S01]  /*19710*/  HMMA.1688.F32.TF32 R24, R16, R70, R108 ;  /* 0x000000461018723c */ /* 0x000fe2000008106c */
[----:B------:R-:W-:Y:S04]  /*19720*/  LDS R82, [R7+UR7+0x1980] ;  /* 0x0019800707527984 */ /* 0x000fe80008000800 */
[----:B------:R-:W-:Y:S01]  /*19730*/  LDS R81, [R5+UR7+0x1180] ;  /* 0x0011800705517984 */ /* 0x000fe20008000800 */
[C---:B------:R-:W-:Y:S03]  /*19740*/  HMMA.1688.F32.TF32 R8, R232.reuse, R54, R28 ;  /* 0x00000036e808723c */ /* 0x040fe6000008101c */
[----:B------:R-:W-:Y:S03]  /*19750*/  LDS R83, [R5+UR7+0x1980] ;  /* 0x0019800705537984 */ /* 0x000fe60008000800 */
[----:B------:R-:W-:Y:S01]  /*19760*/  HMMA.1688.F32.TF32 R220, R232, R46, R84 ;  /* 0x0000002ee8dc723c */ /* 0x000fe20000081054 */
[----:B------:R-:W-:Y:S04]  /*19770*/  LDS R76, [R3+UR7+0x2000] ;  /* 0x00200007034c7984 */ /* 0x000fe80008000800 */
[----:B------:R-:W-:Y:S04]  /*19780*/  LDS R78, [R3+UR7+0x2800] ;  /* 0x00280007034e7984 */ /* 0x000fe80008000800 */
[----:B------:R-:W-:Y:S03]  /*19790*/  LDS R77, [R6+UR7+0x2000] ;  /* 0x00200007064d7984 */ /* 0x000fe60008000800 */
[----:B------:R-:W-:Y:S01]  /*197a0*/  IMAD.MOV.U32 R111, RZ, RZ, R24 ;  /* 0x000000ffff6f7224 */ /* 0x000fe200078e0018 */
[----:B------:R-:W-:Y:S01]  /*197b0*/  MOV R110, R25 ;  /* 0x00000019006e7202 */ /* 0x000fe20000000f00 */
[----:B------:R-:W-:Y:S01]  /*197c0*/  IMAD.MOV.U32 R109, RZ, RZ, R26 ;  /* 0x000000ffff6d7224 */ /* 0x000fe200078e001a */
[----:B------:R-:W-:Y:S01]  /*197d0*/  LDS R79, [R6+UR7+0x2800] ;  /* 0x00280007064f7984 */ /* 0x000fe20008000800 */
[----:B------:R-:W-:-:S02]  /*197e0*/  IMAD.MOV.U32 R108, RZ, RZ, R27 ;  /* 0x000000ffff6c7224 */ /* 0x000fc400078e001b */
[C---:B------:R-:W-:Y:S01]  /*197f0*/  HMMA.1688.F32.TF32 R24, R16.reuse, R66, R112 ;  /* 0x000000421018723c */ /* 0x040fe20000081070 */
[----:B------:R-:W-:Y:S04]  /*19800*/  LDS R104, [R3+UR7+0x2080] ;  /* 0x0020800703687984 */ /* 0x000fe80008000800 */
[----:B------:R-:W-:Y:S01]  /*19810*/  LDS R106, [R3+UR7+0x2880] ;  /* 0x00288007036a7984 */ /* 0x000fe20008000800 */
[----:B------:R-:W-:Y:S03]  /*19820*/  HMMA.1688.F32.TF32 R28, R16, R54, R92 ;  /* 0x00000036101c723c */ /* 0x000fe6000008105c */
[----:B------:R-:W-:Y:S04]  /*19830*/  LDS R105, [R6+UR7+0x2080] ;  /* 0x0020800706697984 */ /* 0x000fe80008000800 */
[----:B------:R-:W-:Y:S11]  /*19840*/  LDS R107, [R6+UR7+0x2880] ;  /* 0x00288007066b7984 */ /* 0x000ff60008000800 */
[----:B------:R-:W-:Y:S01]  /*19850*/  MOV R95, R24 ;  /* 0x00000018005f7202 */ /* 0x000fe20000000f00 */
[----:B------:R-:W-:Y:S01]  /*19860*/  IMAD.MOV.U32 R94, RZ, RZ, R25 ;  /* 0x000000ffff5e7224 */ /* 0x000fe200078e0019 */
[----:B------:R-:W-:Y:S01]  /*19870*/  MOV R92, R27 ;  /* 0x0000001b005c7202 */ /* 0x000fe20000000f00 */
[----:B------:R-:W-:-:S02]  /*19880*/  IMAD.MOV.U32 R93, RZ, RZ, R26 ;  /* 0x000000ffff5d7224 */ /* 0x000fc400078e001a */
[C---:B------:R-:W-:Y:S06]  /*19890*/  HMMA.1688.F32.TF32 R24, R16.reuse, R46, R116 ;  /* 0x0000002e1018723c */ /* 0x040fec0000081074 */
[----:B------:R-:W-:Y:S01]  /*198a0*/  HMMA.1688.F32.TF32 R16, R16, R42, R120 ;  /* 0x0000002a1010723c */ /* 0x000fe20000081078 */
[----:B------:R-:W-:Y:S01]  /*198b0*/  IMAD.MOV.U32 R45, RZ, RZ, R8 ;  /* 0x000000ffff2d7224 */ /* 0x000fe200078e0008 */
[----:B------:R-:W-:-:S15]  /*198c0*/  MOV R44, R9 ;  /* 0x00000009002c7202 */ /* 0x000fde0000000f00 */
[----:B------:R-:W-:-:S07]  /*198d0*/  NOP ;  /* 0x0000000000007918 */ /* 0x000fce0000000000 */
[----:B------:R-:W-:Y:S01]  /*198e0*/  IMAD.MOV.U32 R119, RZ, RZ, R16 ;  /* 0x000000ffff777224 */ /* 0x000fe200078e0010 */
[----:B------:R-:W-:Y:S01]  /*198f0*/  MOV R118, R17 ;  /* 0x0000001100767202 */ /* 0x000fe20000000f00 */
[----:B------:R-:W-:Y:S02]  /*19900*/  IMAD.MOV.U32 R117, RZ, RZ, R18 ;  /* 0x000000ffff757224 */ /* 0x000fe400078e0012 */
[----:B------:R-:W-:Y:S02]  /*19910*/  IMAD.MOV.U32 R116, RZ, RZ, R19 ;  /* 0x000000ffff747224 */ /* 0x000fe400078e0013 */
[----:B--2---:R-:W-:Y:S01]  /*19920*/  HMMA.1688.F32.TF32 R16, R20, R54, R124 ;  /* 0x000000361410723c */ /* 0x004fe2000008107c */
[----:B------:R-:W-:Y:S02]  /*19930*/  IMAD.MOV.U32 R41, RZ, RZ, R10 ;  /* 0x000000ffff297224 */ /* 0x000fe400078e000a */
[----:B------:R-:W-:-:S03]  /*19940*/  IMAD.MOV.U32 R40, RZ, RZ, R11 ;  /* 0x000000ffff287224 */ /* 0x000fc600078e000b */
[----:B------:R-:W-:-:S15]  /*19950*/  HMMA.1688.F32.TF32 R8, R232, R50, R32 ;  /* 0x00000032e808723c */ /* 0x000fde0000081020 */
[----:B------:R-:W-:-:S03]  /*19960*/  NOP ;  /* 0x0000000000007918 */ /* 0x000fc60000000000 */
[----:B------:R-:W-:Y:S01]  /*19970*/  MOV R123, R16 ;  /* 0x00000010007b7202 */ /* 0x000fe20000000f00 */
[----:B------:R-:W-:Y:S01]  /*19980*/  IMAD.MOV.U32 R122, RZ, RZ, R17 ;  /* 0x000000ffff7a7224 */ /* 0x000fe200078e0011 */
[----:B------:R-:W-:Y:S01]  /*19990*/  MOV R120, R19 ;  /* 0x0000001300787202 */ /* 0x000fe20000000f00 */
[----:B------:R-:W-:Y:S02]  /*199a0*/  IMAD.MOV.U32 R121, RZ, RZ, R18 ;  /* 0x000000ffff797224 */ /* 0x000fe400078e0012 */
[----:B------:R-:W-:Y:S01]  /*199b0*/  HMMA.1688.F32.TF32 R16, R20, R50, R128 ;  /* 0x000000321410723c */ /* 0x000fe20000081080 */
[----:B------:R-:W-:Y:S01]  /*199c0*/  MOV R248, R8 ;  /* 0x0000000800f87202 */ /* 0x000fe20000000f00 */
[----:B------:R-:W-:Y:S01]  /*199d0*/  IMAD.MOV.U32 R242, RZ, RZ, R9 ;  /* 0x000000fffff27224 */ /* 0x000fe200078e0009 */
[----:B------:R-:W-:Y:S01]  /*199e0*/  MOV R241, R11 ;  /* 0x0000000b00f17202 */ /* 0x000fe20000000f00 */
[----:B------:R-:W-:Y:S02]  /*199f0*/  IMAD.MOV.U32 R243, RZ, RZ, R10 ;  /* 0x000000fffff37224 */ /* 0x000fe400078e000a */
[C---:B------:R-:W-:Y:S06]  /*19a00*/  HMMA.1688.F32.TF32 R8, R232.reuse, R62, R36 ;  /* 0x0000003ee808723c */ /* 0x040fec0000081024 */
[----:B------:R-:W-:-:S12]  /*19a10*/  HMMA.1688.F32.TF32 R232, R232, R42, R88 ;  /* 0x0000002ae8e8723c */ /* 0x000fd80000081058 */
[----:B------:R-:W-:Y:S01]  /*19a20*/  IMAD.MOV.U32 R91, RZ, RZ, R16 ;  /* 0x000000ffff5b7224 */ /* 0x000fe200078e0010 */
[----:B------:R-:W-:Y:S01]  /*19a30*/  MOV R89, R18 ;  /* 0x0000001200597202 */ /* 0x000fe20000000f00 */
[----:B------:R-:W-:Y:S02]  /*19a40*/  IMAD.MOV.U32 R90, RZ, RZ, R17 ;  /* 0x000000ffff5a7224 */ /* 0x000fe400078e0011 */
[----:B------:R-:W-:Y:S02]  /*19a50*/  IMAD.MOV.U32 R88, RZ, RZ, R19 ;  /* 0x000000ffff587224 */ /* 0x000fe400078e0013 */
[----:B------:R-:W-:Y:S01]  /*19a60*/  HMMA.1688.F32.TF32 R16, R20, R62, R132 ;  /* 0x0000003e1410723c */ /* 0x000fe20000081084 */
[----:B------:R-:W-:Y:S01]  /*19a70*/  IMAD.MOV.U32 R115, RZ, RZ, R24 ;  /* 0x000000ffff737224 */ /* 0x000fe200078e0018 */
[----:B------:R-:W-:Y:S01]  /*19a80*/  MOV R113, R26 ;  /* 0x0000001a00717202 */ /* 0x000fe20000000f00 */
[----:B------:R-:W-:Y:S01]  /*19a90*/  IMAD.MOV.U32 R114, RZ, RZ, R25 ;  /* 0x000000ffff727224 */ /* 0x000fe200078e0019 */
[----:B------:R-:W-:Y:S01]  /*19aa0*/  STL.64 [R1+0x3e0], R28 ;  /* 0x0003e01c01007387 */ /* 0x000fe20000100a00 */
[----:B------:R-:W-:-:S02]  /*19ab0*/  IMAD.MOV.U32 R112, RZ, RZ, R27 ;  /* 0x000000ffff707224 */ /* 0x000fc400078e001b */
[C---:B------:R-:W-:Y:S01]  /*19ac0*/  HMMA.1688.F32.TF32 R24, R20.reuse, R58, R136 ;  /* 0x0000003a1418723c */ /* 0x040fe20000081088 */
[----:B------:R1:W-:Y:S05]  /*19ad0*/  STL.64 [R1+0x3e8], R30 ;  /* 0x0003e81e01007387 */ /* 0x0003ea0000100a00 */
[----:B-1----:R-:W-:Y:S11]  /*19ae0*/  HMMA.1688.F32.TF32 R28, R20, R70, R140 ;  /* 0x00000046141c723c */ /* 0x002ff6000008108c */
[----:B------:R-:W-:Y:S01]  /*19af0*/  IMAD.MOV.U32 R127, RZ, RZ, R16 ;  /* 0x000000ffff7f7224 */ /* 0x000fe200078e0010 */
[----:B------:R-:W-:Y:S01]  /*19b00*/  MOV R126, R17 ;  /* 0x00000011007e7202 */ /* 0x000fe20000000f00 */
[----:B------:R-:W-:-:S02]  /*19b10*/  IMAD.MOV.U32 R125, RZ, RZ, R18 ;  /* 0x000000ffff7d7224 */ /* 0x000fc400078e0012 */
[----:B------:R-:W-:Y:S02]  /*19b20*/  IMAD.MOV.U32 R124, RZ, RZ, R19 ;  /* 0x000000ffff7c7224 */ /* 0x000fe400078e0013 */
[----:B------:R-:W-:Y:S01]  /*19b30*/  HMMA.1688.F32.TF32 R16, R20, R66, R144 ;  /* 0x000000421410723c */ /* 0x000fe20000081090 */
[----:B------:R-:W-:Y:S04]  /*19b40*/  STL.64 [R1+0x2b0], R24 ;  /* 0x0002b01801007387 */ /* 0x000fe80000100a00 */
[----:B------:R-:W-:Y:S04]  /*19b50*/  STL.64 [R1+0x2b8], R26 ;  /* 0x0002b81a01007387 */ /* 0x000fe80000100a00 */
[----:B------:R-:W-:Y:S04]  /*19b60*/  STL.64 [R1+0x2a0], R28 ;  /* 0x0002a01c01007387 */ /* 0x000fe80000100a00 */
[----:B------:R-:W-:Y:S10]  /*19b70*/  STL.64 [R1+0x2a8], R30 ;  /* 0x0002a81e01007387 */ /* 0x000ff40000100a00 */
[----:B------:R-:W-:Y:S04]  /*19b80*/  STL.64 [R1+0x290], R16 ;  /* 0x0002901001007387 */ /* 0x000fe80000100a00 */
[----:B------:R1:W-:Y:S02]  /*19b90*/  STL.64 [R1+0x298], R18 ;  /* 0x0002981201007387 */ /* 0x0003e40000100a00 */
[----:B-1----:R-:W-:Y:S06]  /*19ba0*/  HMMA.1688.F32.TF32 R16, R12, R54, R156 ;  /* 0x000000360c10723c */ /* 0x002fec000008109c */
[C---:B------:R-:W-:Y:S06]  /*19bb0*/  HMMA.1688.F32.TF32 R24, R20.reuse, R46, R148 ;  /* 0x0000002e1418723c */ /* 0x040fec0000081094 */
[----:B------:R-:W-:-:S12]  /*19bc0*/  HMMA.1688.F32.TF32 R20, R20, R42, R152 ;  /* 0x0000002a1414723c */ /* 0x000fd80000081098 */
[----:B------:R-:W-:Y:S01]  /*19bd0*/  MOV R155, R16 ;  /* 0x00000010009b7202 */ /* 0x000fe20000000f00 */
[----:B------:R-:W-:Y:S01]  /*19be0*/  IMAD.MOV.U32 R154, RZ, RZ, R17 ;  /* 0x000000ffff9a7224 */ /* 0x000fe200078e0011 */
[----:B------:R-:W-:Y:S01]  /*19bf0*/  MOV R152, R19 ;  /* 0x0000001300987202 */ /* 0x000fe20000000f00 */
[----:B------:R-:W-:Y:S02]  /*19c00*/  IMAD.MOV.U32 R153, RZ, RZ, R18 ;  /* 0x000000ffff997224 */ /* 0x000fe400078e0012 */
[C---:B------:R-:W-:Y:S01]  /*19c10*/  HMMA.1688.F32.TF32 R16, R12.reuse, R62, R164 ;  /* 0x0000003e0c10723c */ /* 0x040fe200000810a4 */
[----:B------:R-:W-:Y:S04]  /*19c20*/  STL.64 [R1+0x280], R24 ;  /* 0x0002801801007387 */ /* 0x000fe80000100a00 */
[----:B------:R-:W-:Y:S04]  /*19c30*/  STL.64 [R1+0x288], R26 ;  /* 0x0002881a01007387 */ /* 0x000fe80000100a00 */
[----:B------:R-:W-:Y:S04]  /*19c40*/  STL.64 [R1+0x220], R20 ;  /* 0x0002201401007387 */ /* 0x000fe80000100a00 */
[----:B------:R1:W-:Y:S11]  /*19c50*/  STL.64 [R1+0x228], R22 ;  /* 0x0002281601007387 */ /* 0x0003f60000100a00 */
[----:B------:R-:W-:Y:S01]  /*19c60*/  IMAD.MOV.U32 R159, RZ, RZ, R16 ;  /* 0x000000ffff9f7224 */ /* 0x000fe200078e0010 */
[----:B------:R-:W-:Y:S01]  /*19c70*/  MOV R157, R18 ;  /* 0x00000012009d7202 */ /* 0x000fe20000000f00 */
[----:B------:R-:W-:Y:S01]  /*19c80*/  IMAD.MOV.U32 R158, RZ, RZ, R17 ;  /* 0x000000ffff9e7224 */ /* 0x000fe200078e0011 */
[----:B-1----:R-:W-:Y:S01]  /*19c90*/  HMMA.1688.F32.TF32 R20, R12, R50, R160 ;  /* 0x000000320c14723c */ /* 0x002fe200000810a0 */
[----:B------:R-:W-:-:S05]  /*19ca0*/  IMAD.MOV.U32 R156, RZ, RZ, R19 ;  /* 0x000000ffff9c7224 */ /* 0x000fca00078e0013 */
[----:B------:R-:W-:Y:S01]  /*19cb0*/  HMMA.1688.F32.TF32 R16, R12, R70, R172 ;  /* 0x000000460c10723c */ /* 0x000fe200000810ac */
[----:B------:R-:W-:Y:S01]  /*19cc0*/  IMAD.MOV.U32 R247, RZ, RZ, R9 ;  /* 0x000000fffff77224 */ /* 0x000fe200078e0009 */
[----:B------:R-:W-:Y:S01]  /*19cd0*/  MOV R245, R11 ;  /* 0x0000000b00f57202 */ /* 0x000fe20000000f00 */
[----:B------:R-:W-:Y:S01]  /*19ce0*/  IMAD.MOV.U32 R246, RZ, RZ, R10 ;  /* 0x000000fffff67224 */ /* 0x000fe200078e000a */
[----:B------:R-:W-:Y:S01]  /*19cf0*/  LDS R9, [R6+UR7+0x1180] ;  /* 0x0011800706097984 */ /* 0x000fe20008000800 */
[----:B------:R-:W-:-:S03]  /*19d00*/  IMAD.MOV.U32 R244, RZ, RZ, R8 ;  /* 0x000000fffff47224 */ /* 0x000fc600078e0008 */
[----:B------:R-:W-:Y:S04]  /*19d10*/  LDS R8, [R3+UR7+0x1180] ;  /* 0x0011800703087984 */ /* 0x000fe80008000800 */
[----:B------:R-:W-:Y:S04]  /*19d20*/  LDS R10, [R3+UR7+0x1980] ;  /* 0x00198007030a7984 */ /* 0x000fe80008000800 */
[----:B------:R-:W1:Y:S04]  /*19d30*/  LDS R11, [R6+UR7+0x1980] ;  /* 0x00198007060b7984 */ /* 0x000e680008000800 */
[----:B------:R-:W-:Y:S04]  /*19d40*/  STL.64 [R1+0x200], R20 ;  /* 0x0002001401007387 */ /* 0x000fe80000100a00 */
[----:B------:R2:W-:Y:S01]  /*19d50*/  STL.64 [R1+0x208], R22 ;  /* 0x0002081601007387 */ /* 0x0005e20000100a00 */
[----:B------:R-:W-:Y:S01]  /*19d60*/  IMAD.MOV.U32 R163, RZ, RZ, R16 ;  /* 0x000000ffffa37224 */ /* 0x000fe200078e0010 */
[----:B------:R-:W-:Y:S01]  /*19d70*/  MOV R162, R17 ;  /* 0x0000001100a27202 */ /* 0x000fe20000000f00 */
[----:B------:R-:W-:-:S02]  /*19d80*/  IMAD.MOV.U32 R161, RZ, RZ, R18 ;  /* 0x000000ffffa17224 */ /* 0x000fc400078e0012 */
[----:B------:R-:W-:Y:S02]  /*19d90*/  IMAD.MOV.U32 R160, RZ, RZ, R19 ;  /* 0x000000ffffa07224 */ /* 0x000fe400078e0013 */
[C---:B------:R-:W-:Y:S06]  /*19da0*/  HMMA.1688.F32.TF32 R16, R12.reuse, R66, R176 ;  /* 0x000000420c10723c */ /* 0x040fec00000810b0 */
[----:B--2---:R-:W-:-:S15]  /*19db0*/  HMMA.1688.F32.TF32 R20, R12, R58, R168 ;  /* 0x0000003a0c14723c */ /* 0x004fde00000810a8 */
[----:B------:R-:W-:-:S03]  /*19dc0*/  NOP ;  /* 0x0000000000007918 */ /* 0x000fc60000000000 */
[----:B------:R-:W-:Y:S01]  /*19dd0*/  MOV R167, R16 ;  /* 0x0000001000a77202 */ /* 0x000fe20000000f00 */
[----:B------:R-:W-:Y:S01]  /*19de0*/  IMAD.MOV.U32 R166, RZ, RZ, R17 ;  /* 0x000000ffffa67224 */ /* 0x000fe200078e0011 */
[----:B------:R-:W-:Y:S01]  /*19df0*/  MOV R164, R19 ;  /* 0x0000001300a47202 */ /* 0x000fe20000000f00 */
[----:B------:R-:W-:Y:S02]  /*19e00*/  IMAD.MOV.U32 R165, RZ, RZ, R18 ;  /* 0x000000ffffa57224 */ /* 0x000fe400078e0012 */
[----:B------:R-:W-:Y:S01]  /*19e10*/  STL.64 [R1+0x1e0], R20 ;  /* 0x0001e01401007387 */ /* 0x000fe20000100a00 */
[C---:B------:R-:W-:Y:S03]  /*19e20*/  HMMA.1688.F32.TF32 R16, R12.reuse, R42, R184 ;  /* 0x0000002a0c10723c */ /* 0x040fe600000810b8 */
[----:B------:R2:W-:Y:S03]  /*19e30*/  STL.64 [R1+0x1e8], R22 ;  /* 0x0001e81601007387 */ /* 0x0005e60000100a00 */
[----:B--2---:R-:W-:Y:S06]  /*19e40*/  HMMA.1688.F32.TF32 R20, R12, R46, R180 ;  /* 0x0000002e0c14723c */ /* 0x004fec00000810b4 */
[----:B-1----:R-:W-:-:S15]  /*19e50*/  HMMA.1688.F32.TF32 R12, R8, R54, R188 ;  /* 0x00000036080c723c */ /* 0x002fde00000810bc */
[----:B------:R-:W-:-:S09]  /*19e60*/  NOP ;  /* 0x0000000000007918 */ /* 0x000fd20000000000 */
[----:B------:R-:W-:Y:S01]  /*19e70*/  IMAD.MOV.U32 R179, RZ, RZ, R12 ;  /* 0x000000ffffb37224 */ /* 0x000fe200078e000c */
[----:B------:R-:W-:Y:S01]  /*19e80*/  MOV R178, R13 ;  /* 0x0000000d00b27202 */ /* 0x000fe20000000f00 */
[----:B------:R-:W-:Y:S01]  /*19e90*/  IMAD.MOV.U32 R177, RZ, RZ, R14 ;  /* 0x000000ffffb17224 */ /* 0x000fe200078e000e */
[----:B------:R-:W-:Y:S02]  /*19ea0*/  MOV R176, R15 ;  /* 0x0000000f00b07202 */ /* 0x000fe40000000f00 */
[----:B------:R-:W-:-:S15]  /*19eb0*/  HMMA.1688.F32.TF32 R12, R8, R50, R192 ;  /* 0x00000032080c723c */ /* 0x000fde00000810c0 */
        /* <DEDUP_REMOVED lines=11> */
[----:B------:R-:W-:Y:S01]  /*19f70*/  HMMA.1688.F32.TF32 R12, R8, R70, R204 ;  /* 0x00000046080c723c */ /* 0x000fe200000810cc */
[----:B------:R-:W-:Y:S01]  /*19f80*/  IMAD.MOV.U32 R175, RZ, RZ, R16 ;  /* 0x000000ffffaf7224 */ /* 0x000fe200078e0010 */
[----:B------:R-:W-:Y:S01]  /*19f90*/  MOV R173, R18 ;  /* 0x0000001200ad7202 */ /* 0x000fe20000000f00 */
[----:B------:R-:W-:Y:S02]  /*19fa0*/  IMAD.MOV.U32 R174, RZ, RZ, R17 ;  /* 0x000000ffffae7224 */ /* 0x000fe400078e0011 */
[----:B------:R-:W-:-:S02]  /*19fb0*/  IMAD.MOV.U32 R172, RZ, RZ, R19 ;  /* 0x000000ffffac7224 */ /* 0x000fc400078e0013 */
[----:B------:R-:W-:-:S15]  /*19fc0*/  HMMA.1688.F32.TF32 R16, R8, R62, R196 ;  /* 0x0000003e0810723c */ /* 0x000fde00000810c4 */
[----:B------:R-:W-:-:S02]  /*19fd0*/  NOP ;  /* 0x0000000000007918 */ /* 0x000fc40000000000 */
[----:B------:R-:W-:Y:S01]  /*19fe0*/  IMAD.MOV.U32 R191, RZ, RZ, R12 ;  /* 0x000000ffffbf7224 */ /* 0x000fe200078e000c */
[----:B------:R-:W-:Y:S01]  /*19ff0*/  MOV R190, R13 ;  /* 0x0000000d00be7202 */ /* 0x000fe20000000f00 */
[----:B------:R-:W-:Y:S01]  /*1a000*/  IMAD.MOV.U32 R189, RZ, RZ, R14 ;  /* 0x000000ffffbd7224 */ /* 0x000fe200078e000e */
[----:B------:R-:W-:Y:S02]  /*1a010*/  MOV R188, R15 ;  /* 0x0000000f00bc7202 */ /* 0x000fe40000000f00 */
        /* <DEDUP_REMOVED lines=8> */
[----:B------:R-:W-:Y:S01]  /*1a0a0*/  MOV R192, R15 ;  /* 0x0000000f00c07202 */ /* 0x000fe20000000f00 */
[C---:B-1----:R-:W-:Y:S06]  /*1a0b0*/  HMMA.1688.F32.TF32 R16, R8.reuse, R46, R212 ;  /* 0x0000002e0810723c */ /* 0x042fec00000810d4 */
[----:B------:R-:W-:Y:S01]  /*1a0c0*/  HMMA.1688.F32.TF32 R12, R8, R42, R216 ;  /* 0x0000002a080c723c */ /* 0x000fe200000810d8 */
[----:B------:R-:W-:-:S15]  /*1a0d0*/  MOV R131, R252 ;  /* 0x000000fc00837202 */ /* 0x000fde0000000f00 */
[----:B------:R-:W-:-:S07]  /*1a0e0*/  NOP ;  /* 0x0000000000007918 */ /* 0x000fce0000000000 */
[----:B------:R-:W-:Y:S04]  /*1a0f0*/  STL.64 [R1+0xc0], R12 ;  /* 0x0000c00c01007387 */ /* 0x000fe80000100a00 */
[----:B------:R-:W-:Y:S04]  /*1a100*/  STL.64 [R1+0xd0], R16 ;  /* 0x0000d01001007387 */ /* 0x000fe80000100a00 */
[----:B------:R-:W-:Y:S04]  /*1a110*/  STL.64 [R1+0xd8], R18 ;  /* 0x0000d81201007387 */ /* 0x000fe80000100a00 */
[----:B------:R-:W-:Y:S04]  /*1a120*/  STL [R1+0xc8], R14 ;  /* 0x0000c80e01007387 */ /* 0x000fe80000100800 */
[----:B------:R-:W2:Y:S04]  /*1a130*/  LDL.LU R128, [R1+0x3f0] ;  /* 0x0003f00001807983 */ /* 0x000ea80000300800 */
[----:B------:R-:W2:Y:S04]  /*1a140*/  LDL.LU R129, [R1+0x3f4] ;  /* 0x0003f40001817983 */ /* 0x000ea80000300800 */
[----:B------:R-:W2:Y:S04]  /*1a150*/  LDL.LU R130, [R1+0x3f8] ;  /* 0x0003f80001827983 */ /* 0x000ea80000300800 */
[----:B------:R-:W3:Y:S04]  /*1a160*/  LDL.LU R252, [R1+0x1788] ;  /* 0x0017880001fc7983 */ /* 0x000ee80000300800 */
[----:B------:R-:W4:Y:S04]  /*1a170*/  LDL.LU R132, [R1+0xb0] ;  /* 0x0000b00001847983 */ /* 0x000f280000300800 */
[----:B------:R-:W4:Y:S04]  /*1a180*/  LDL.LU R133, [R1+0xb4] ;  /* 0x0000b40001857983 */ /* 0x000f280000300800 */
[----:B------:R-:W4:Y:S04]  /*1a190*/  LDL.LU R134, [R1+0xb8] ;  /* 0x0000b80001867983 */ /* 0x000f280000300800 */
[----:B------:R-:W4:Y:S04]  /*1a1a0*/  LDL.LU R135, [R1+0xbc] ;  /* 0x0000bc0001877983 */ /* 0x000f280000300800 */
[----:B------:R-:W2:Y:S04]  /*1a1b0*/  LDL.LU R136, [R1+0x140] ;  /* 0x0001400001887983 */ /* 0x000ea80000300800 */
[----:B------:R-:W2:Y:S04]  /*1a1c0*/  LDL.LU R137, [R1+0x144] ;  /* 0x0001440001897983 */ /* 0x000ea80000300800 */
[----:B------:R-:W2:Y:S01]  /*1a1d0*/  LDL.LU R138, [R1+0x148] ;  /* 0x00014800018a7983 */ /* 0x000ea20000300800 */
[----:B---3--:R-:W-:-:S03]  /*1a1e0*/  IMAD.MOV.U32 R139, RZ, RZ, R252 ;  /* 0x000000ffff8b7224 */ /* 0x008fc600078e00fc */
[----:B------:R-:W3:Y:S04]  /*1a1f0*/  LDL.LU R252, [R1+0x1784] ;  /* 0x0017840001fc7983 */ /* 0x000ee80000300800 */
[----:B------:R-:W4:Y:S04]  /*1a200*/  LDL.LU R140, [R1+0x1c0] ;  /* 0x0001c000018c7983 */ /* 0x000f280000300800 */
[----:B------:R-:W4:Y:S04]  /*1a210*/  LDL.LU R141, [R1+0x1c4] ;  /* 0x0001c400018d7983 */ /* 0x000f280000300800 */
[----:B------:R-:W4:Y:S04]  /*1a220*/  LDL.LU R142, [R1+0x1c8] ;  /* 0x0001c800018e7983 */ /* 0x000f280000300800 */
[----:B------:R-:W4:Y:S04]  /*1a230*/  LDL.LU R143, [R1+0x1cc] ;  /* 0x0001cc00018f7983 */ /* 0x000f280000300800 */
[----:B------:R-:W2:Y:S04]  /*1a240*/  LDL.LU R144, [R1+0x270] ;  /* 0x0002700001907983 */ /* 0x000ea80000300800 */
[----:B------:R-:W2:Y:S01]  /*1a250*/  LDL.LU R145, [R1+0x274] ;  /* 0x0002740001917983 */ /* 0x000ea20000300800 */
[----:B---3--:R-:W-:-:S03]  /*1a260*/  MOV R146, R252 ;  /* 0x000000fc00927202 */ /* 0x008fc60000000f00 */
[----:B------:R-:W3:Y:S01]  /*1a270*/  LDL.LU R252, [R1+0x1780] ;  /* 0x0017800001fc7983 */ /* 0x000ee20000300800 */
[----:B------:R-:W-:-:S03]  /*1a280*/  IMAD.MOV.U32 R0, RZ, RZ, R15 ;  /* 0x000000ffff007224 */ /* 0x000fc600078e000f */
[----:B------:R-:W2:Y:S04]  /*1a290*/  LDL.LU R147, [R1+0x27c] ;  /* 0x00027c0001937983 */ /* 0x000ea80000300800 */
[----:B------:R-:W4:Y:S04]  /*1a2a0*/  LDL.LU R148, [R1+0x370] ;  /* 0x0003700001947983 */ /* 0x000f280000300800 */
[----:B------:R-:W4:Y:S04]  /*1a2b0*/  LDL.LU R149, [R1+0x374] ;  /* 0x0003740001957983 */ /* 0x000f280000300800 */
[----:B------:R-:W4:Y:S04]  /*1a2c0*/  LDL.LU R150, [R1+0x378] ;  /* 0x0003780001967983 */ /* 0x000f280000300800 */
[----:B------:R-:W4:Y:S01]  /*1a2d0*/  LDL.LU R151, [R1+0x37c] ;  /* 0x00037c0001977983 */ /* 0x000f220000300800 */
[----:B---3--:R-:W-:-:S05]  /*1a2e0*/  LOP3.LUT R36, R252, 0x40, RZ, 0x3c, !PT ;  /* 0x00000040fc247812 */ /* 0x008fca00078e3cff */
[----:B------:R-:W1:Y:S04]  /*1a2f0*/  LDSM.16.M88.4 R8, [R36+UR10+0x10000] ;  /* 0x0100000a2408783b */ /* 0x000e680008000200 */
[----:B------:R-:W3:Y:S04]  /*1a300*/  LDSM.16.M88.4 R12, [R36+UR10+0x10800] ;  /* 0x0108000a240c783b */ /* 0x000ee80008000200 */
[----:B------:R-:W2:Y:S04]  /*1a310*/  LDSM.16.M88.4 R16, [R36+UR10+0x11000] ;  /* 0x0110000a2410783b */ /* 0x000ea80008000200 */
[----:B------:R-:W4:Y:S04]  /*1a320*/  LDSM.16.M88.4 R20, [R36+UR10+0x11800] ;  /* 0x0118000a2414783b */ /* 0x000f280008000200 */
[----:B------:R-:W4:Y:S04]  /*1a330*/  LDSM.16.M88.4 R24, [R36+UR10+0x12000] ;  /* 0x0120000a2418783b */ /* 0x000f280008000200 */
[----:B------:R-:W4:Y:S04]  /*1a340*/  LDSM.16.M88.4 R28, [R36+UR10+0x12800] ;  /* 0x0128000a241c783b */ /* 0x000f280008000200 */
[----:B------:R-:W4:Y:S04]  /*1a350*/  LDSM.16.M88.4 R32, [R36+UR10+0x13000] ;  /* 0x0130000a2420783b */ /* 0x000f280008000200 */
[----:B------:R-:W-:Y:S04]  /*1a360*/  STL [R1+0x1608], R252 ;  /* 0x001608fc01007387 */ /* 0x000fe80000100800 */
[----:B------:R-:W-:Y:S04]  /*1a370*/  STL [R1+0x101c], R36 ;  /* 0x00101c2401007387 */ /* 0x000fe80000100800 */
[----:B------:R-:W4:Y:S04]  /*1a380*/  LDSM.16.M88.4 R36, [R36+UR10+0x13800] ;  /* 0x0138000a2424783b */ /* 0x000f280008000200 */
[----:B-1----:R-:W-:Y:S04]  /*1a390*/  STL [R1+0x16e4], R10 ;  /* 0x0016e40a01007387 */ /* 0x002fe80000100800 */
[----:B------:R-:W-:Y:S04]  /*1a3a0*/  STL [R1+0x16e0], R11 ;  /* 0x0016e00b01007387 */ /* 0x000fe80000100800 */
[----:B---3--:R-:W-:Y:S04]  /*1a3b0*/  STL [R1+0x16ec], R14 ;  /* 0x0016ec0e01007387 */ /* 0x008fe80000100800 */
[----:B------:R-:W-:Y:S04]  /*1a3c0*/  STL [R1+0x16e8], R15 ;  /* 0x0016e80f01007387 */ /* 0x000fe80000100800 */
[----:B--2---:R-:W-:Y:S04]  /*1a3d0*/  STL [R1+0x165c], R18 ;  /* 0x00165c1201007387 */ /* 0x004fe80000100800 */
[----:B------:R-:W-:Y:S04]  /*1a3e0*/  STL [R1+0x1658], R19 ;  /* 0x0016581301007387 */ /* 0x000fe80000100800 */
[----:B----4-:R-:W-:Y:S04]  /*1a3f0*/  STL [R1+0x16f4], R22 ;  /* 0x0016f41601007387 */ /* 0x010fe80000100800 */
[----:B------:R-:W-:Y:S04]  /*1a400*/  STL [R1+0x16f0], R23 ;  /* 0x0016f01701007387 */ /* 0x000fe80000100800 */
[----:B------:R-:W-:Y:S04]  /*1a410*/  STL [R1+0x16fc], R26 ;  /* 0x0016fc1a01007387 */ /* 0x000fe80000100800 */
[----:B------:R-:W-:Y:S04]  /*1a420*/  STL [R1+0x16f8], R27 ;  /* 0x0016f81b01007387 */ /* 0x000fe80000100800 */
[----:B------:R-:W-:Y:S04]  /*1a430*/  STL [R1+0x1704], R30 ;  /* 0x0017041e01007387 */ /* 0x000fe80000100800 */
[----:B------:R-:W-:Y:S04]  /*1a440*/  STL [R1+0x1700], R31 ;  /* 0x0017001f01007387 */ /* 0x000fe80000100800 */
[----:B------:R1:W-:Y:S04]  /*1a450*/  STL [R1+0x170c], R34 ;  /* 0x00170c2201007387 */ /* 0x0003e80000100800 */
[----:B------:R-:W-:Y:S04]  /*1a460*/  STL [R1+0x1708], R35 ;  /* 0x0017082301007387 */ /* 0x000fe80000100800 */
        /* <DEDUP_REMOVED lines=8> */
[C---:B------:R-:W-:Y:S06]  /*1a4f0*/  HMMA.1688.F32.TF32 R128, R80.reuse, R66, R128 ;  /* 0x000000425080723c */ /* 0x040fec0000081080 */
[----:B------:R-:W-:Y:S01]  /*1a500*/  HMMA.1688.F32.TF32 R132, R80, R70, R132 ;  /* 0x000000465084723c */ /* 0x000fe20000081084 */
[----:B------:R3:W-:Y:S01]  /*1a510*/  STL [R1+0x1714], R38 ;  /* 0x0017142601007387 */ /* 0x0007e20000100800 */
[----:B-1----:R-:W-:-:S03]  /*1a520*/  IMAD.MOV.U32 R34, RZ, RZ, R147 ;  /* 0x000000ffff227224 */ /* 0x002fc600078e0093 */
[----:B------:R1:W-:Y:S04]  /*1a530*/  STL [R1+0x1710], R39 ;  /* 0x0017102701007387 */ /* 0x0003e80000100800 */
[----:B------:R-:W-:Y:S01]  /*1a540*/  STL.64 [R1+0x370], R148 ;  /* 0x0003709401007387 */ /* 0x000fe20000100a00 */
[----:B---3--:R-:W-:-:S03]  /*1a550*/  IMAD.MOV.U32 R38, RZ, RZ, R145 ;  /* 0x000000ffff267224 */ /* 0x008fc600078e0091 */
[----:B------:R-:W-:Y:S01]  /*1a560*/  STL.64 [R1+0x378], R150 ;  /* 0x0003789601007387 */ /* 0x000fe20000100a00 */
[----:B-1----:R-:W-:-:S03]  /*1a570*/  MOV R39, R146 ;  /* 0x0000009200277202 */ /* 0x002fc60000000f00 */
[----:B------:R-:W-:Y:S04]  /*1a580*/  STL [R1+0x270], R144 ;  /* 0x0002709001007387 */ /* 0x000fe80000100800 */
[----:B------:R1:W-:Y:S04]  /*1a590*/  STL [R1+0x1720], R34 ;  /* 0x0017202201007387 */ /* 0x0003e80000100800 */
[----:B------:R3:W-:Y:S04]  /*1a5a0*/  STL [R1+0x171c], R39 ;  /* 0x00171c2701007387 */ /* 0x0007e80000100800 */
[----:B------:R4:W-:Y:S01]  /*1a5b0*/  STL [R1+0x1718], R38 ;  /* 0x0017182601007387 */ /* 0x0009e20000100800 */
[----:B-1----:R-:W-:-:S03]  /*1a5c0*/  MOV R34, R137 ;  /* 0x0000008900227202 */ /* 0x002fc60000000f00 */
[----:B------:R1:W-:Y:S01]  /*1a5d0*/  STL.64 [R1+0x1c0], R140 ;  /* 0x0001c08c01007387 */ /* 0x0003e20000100a00 */
[----:B---3--:R-:W-:Y:S01]  /*1a5e0*/  IMAD.MOV.U32 R39, RZ, RZ, R138 ;  /* 0x000000ffff277224 */ /* 0x008fe200078e008a */
[----:B----4-:R-:W-:Y:S02]  /*1a5f0*/  MOV R38, R139 ;  /* 0x0000008b00267202 */ /* 0x010fe40000000f00 */
[----:B------:R3:W-:Y:S01]  /*1a600*/  STL.64 [R1+0x1c8], R142 ;  /* 0x0001c88e01007387 */ /* 0x0007e20000100a00 */
[----:B------:R-:W-:Y:S01]  /*1a610*/  MOV R26, R131 ;  /* 0x00000083001a7202 */ /* 0x000fe20000000f00 */
[----:B------:R-:W-:Y:S02]  /*1a620*/  IMAD.MOV.U32 R31, RZ, RZ, R130 ;  /* 0x000000ffff1f7224 */ /* 0x000fe400078e0082 */
[----:B------:R4:W-:Y:S01]  /*1a630*/  STL [R1+0x140], R136 ;  /* 0x0001408801007387 */ /* 0x0009e20000100800 */
[----:B------:R-:W-:-:S03]  /*1a640*/  MOV R30, R129 ;  /* 0x00000081001e7202 */ /* 0x000fc60000000f00 */
[----:B------:R-:W-:Y:S01]  /*1a650*/  STL [R1+0x172c], R38 ;  /* 0x00172c2601007387 */ /* 0x000fe20000100800 */
[----:B------:R-:W-:-:S03]  /*1a660*/  IMAD.MOV.U32 R35, RZ, RZ, R128 ;  /* 0x000000ffff237224 */ /* 0x000fc600078e0080 */
[----:B------:R-:W-:Y:S04]  /*1a670*/  STL [R1+0x1728], R39 ;  /* 0x0017282701007387 */ /* 0x000fe80000100800 */
[----:B------:R-:W-:Y:S04]  /*1a680*/  STL [R1+0x1724], R34 ;  /* 0x0017242201007387 */ /* 0x000fe80000100800 */
[----:B------:R4:W-:Y:S04]  /*1a690*/  STL.64 [R1+0xb0], R132 ;  /* 0x0000b08401007387 */ /* 0x0009e80000100a00 */
[----:B------:R4:W-:Y:S04]  /*1a6a0*/  STL.64 [R1+0xb8], R134 ;  /* 0x0000b88601007387 */ /* 0x0009e80000100a00 */
[----:B------:R-:W-:Y:S04]  /*1a6b0*/  STL [R1+0x173c], R26 ;  /* 0x00173c1a01007387 */ /* 0x000fe80000100800 */
[----:B------:R-:W-:Y:S04]  /*1a6c0*/  STL [R1+0x1738], R31 ;  /* 0x0017381f01007387 */ /* 0x000fe80000100800 */
[----:B------:R-:W-:Y:S04]  /*1a6d0*/  STL [R1+0x1734], R30 ;  /* 0x0017341e01007387 */ /* 0x000fe80000100800 */
[----:B------:R2:W-:Y:S04]  /*1a6e0*/  STL [R1+0x1730], R35 ;  /* 0x0017302301007387 */ /* 0x0005e80000100800 */
[----:B------:R-:W2:Y:S04]  /*1a6f0*/  LDL.LU R148, [R1+0x360] ;  /* 0x0003600001947983 */ /* 0x000ea80000300800 */
[----:B------:R-:W2:Y:S04]  /*1a700*/  LDL.LU R149, [R1+0x364] ;  /* 0x0003640001957983 */ /* 0x000ea80000300800 */
[----:B------:R-:W2:Y:S04]  /*1a710*/  LDL.LU R150, [R1+0x368] ;  /* 0x0003680001967983 */ /* 0x000ea80000300800 */
[----:B------:R-:W2:Y:S04]  /*1a720*/  LDL.LU R151, [R1+0x36c] ;  /* 0x00036c0001977983 */ /* 0x000ea80000300800 */
[----:B------:R-:W2:Y:S04]  /*1a730*/  LDL.LU R144, [R1+0x30] ;  /* 0x0000300001907983 */ /* 0x000ea80000300800 */
[----:B------:R-:W2:Y:S04]  /*1a740*/  LDL.LU R145, [R1+0x34] ;  /* 0x0000340001917983 */ /* 0x000ea80000300800 */
[----:B------:R-:W2:Y:S04]  /*1a750*/  LDL.LU R146, [R1+0x38] ;  /* 0x0000380001927983 */ /* 0x000ea80000300800 */
[----:B------:R-:W2:Y:S04]  /*1a760*/  LDL.LU R147, [R1+0x3c] ;  /* 0x00003c0001937983 */ /* 0x000ea80000300800 */
[----:B-1----:R-:W2:Y:S04]  /*1a770*/  LDL.LU R140, [R1+0x350] ;  /* 0x00035000018c7983 */ /* 0x002ea80000300800 */
[----:B------:R-:W2:Y:S04]  /*1a780*/  LDL.LU R141, [R1+0x354] ;  /* 0x00035400018d7983 */ /* 0x000ea80000300800 */
[----:B---3--:R-:W3:Y:S04]  /*1a790*/  LDL.LU R142, [R1+0x358] ;  /* 0x00035800018e7983 */ /* 0x008ee80000300800 */
[----:B------:R-:W3:Y:S04]  /*1a7a0*/  LDL.LU R143, [R1+0x35c] ;  /* 0x00035c00018f7983 */ /* 0x000ee80000300800 */
[----:B----4-:R-:W4:Y:S04]  /*1a7b0*/  LDL.LU R136, [R1+0x340] ;  /* 0x0003400001887983 */ /* 0x010f280000300800 */
[----:B------:R-:W4:Y:S04]  /*1a7c0*/  LDL.LU R137, [R1+0x344] ;  /* 0x0003440001897983 */ /* 0x000f280000300800 */
[----:B------:R-:W4:Y:S04]  /*1a7d0*/  LDL.LU R138, [R1+0x348] ;  /* 0x00034800018a7983 */ /* 0x000f280000300800 */
[----:B------:R-:W4:Y:S04]  /*1a7e0*/  LDL.LU R139, [R1+0x34c] ;  /* 0x00034c00018b7983 */ /* 0x000f280000300800 */
[----:B------:R-:W4:Y:S04]  /*1a7f0*/  LDL.LU R132, [R1+0x330] ;  /* 0x0003300001847983 */ /* 0x000f280000300800 */
[----:B------:R-:W4:Y:S04]  /*1a800*/  LDL.LU R133, [R1+0x334] ;  /* 0x0003340001857983 */ /* 0x000f280000300800 */
[----:B------:R-:W4:Y:S04]  /*1a810*/  LDL.LU R134, [R1+0x338] ;  /* 0x0003380001867983 */ /* 0x000f280000300800 */
[----:B------:R-:W4:Y:S01]  /*1a820*/  LDL.LU R135, [R1+0x33c] ;  /* 0x00033c0001877983 */ /* 0x000f220000300800 */
[----:B------:R-:W-:Y:S01]  /*1a830*/  IMAD.MOV.U32 R131, RZ, RZ, R248 ;  /* 0x000000ffff837224 */ /* 0x000fe200078e00f8 */
[----:B--2---:R-:W-:-:S15]  /*1a840*/  HMMA.1688.F32.TF32 R84, R80, R46, R84 ;  /* 0x0000002e5054723c */ /* 0x004fde0000081054 */
[----:B------:R-:W-:-:S09]  /*1a850*/  NOP ;  /* 0x0000000000007918 */ /* 0x000fd20000000000 */
[----:B------:R-:W-:Y:S01]  /*1a860*/  IMAD.MOV.U32 R15, RZ, RZ, R84 ;  /* 0x000000ffff0f7224 */ /* 0x000fe200078e0054 */
[----:B------:R-:W-:Y:S01]  /*1a870*/  MOV R252, R87 ;  /* 0x0000005700fc7202 */ /* 0x000fe20000000f00 */
[----:B------:R-:W-:Y:S01]  /*1a880*/  IMAD.MOV.U32 R84, RZ, RZ, R244 ;  /* 0x000000ffff547224 */ /* 0x000fe200078e00f4 */
[----:B------:R-:W-:Y:S01]  /*1a890*/  MOV R87, R245 ;  /* 0x000000f500577202 */ /* 0x000fe20000000f00 */
[----:B------:R-:W-:Y:S01]  /*1a8a0*/  IMAD.MOV.U32 R11, RZ, RZ, R86 ;  /* 0x000000ffff0b7224 */ /* 0x000fe200078e0056 */
[----:B------:R-:W2:Y:S01]  /*1a8b0*/  LDL.LU R244, [R1+0x310] ;  /* 0x0003100001f47983 */ /* 0x000ea20000300800 */
[----:B------:R-:W-:Y:S01]  /*1a8c0*/  MOV R10, R85 ;  /* 0x00000055000a7202 */ /* 0x000fe20000000f00 */
[----:B------:R-:W-:Y:S01]  /*1a8d0*/  IMAD.MOV.U32 R86, RZ, RZ, R246 ;  /* 0x000000ffff567224 */ /* 0x000fe200078e00f6 */
[----:B------:R-:W-:Y:S01]  /*1a8e0*/  MOV R85, R247 ;  /* 0x000000f700557202 */ /* 0x000fe20000000f00 */
[----:B------:R-:W2:Y:S04]  /*1a8f0*/  LDL.LU R245, [R1+0x314] ;  /* 0x0003140001f57983 */ /* 0x000ea80000300800 */
[----:B------:R-:W2:Y:S04]  /*1a900*/  LDL.LU R246, [R1+0x318] ;  /* 0x0003180001f67983 */ /* 0x000ea80000300800 */
[----:B------:R-:W2:Y:S04]  /*1a910*/  LDL.LU R247, [R1+0x31c] ;  /* 0x00031c0001f77983 */ /* 0x000ea80000300800 */
[----:B------:R-:W3:Y:S04]  /*1a920*/  LDL.LU R248, [R1+0x320] ;  /* 0x0003200001f87983 */ /* 0x000ee80000300800 */
[----:B------:R-:W3:Y:S04]  /*1a930*/  LDL.LU R249, [R1+0x324] ;  /* 0x0003240001f97983 */ /* 0x000ee80000300800 */
[----:B------:R-:W-:Y:S04]  /*1a940*/  STL [R1+0x174c], R252 ;  /* 0x00174cfc01007387 */ /* 0x000fe80000100800 */
[----:B------:R-:W-:Y:S04]  /*1a950*/  STL [R1+0x1748], R11 ;  /* 0x0017480b01007387 */ /* 0x000fe80000100800 */
[----:B------:R-:W-:Y:S01]  /*1a960*/  STL [R1+0x1744], R10 ;  /* 0x0017440a01007387 */ /* 0x000fe20000100800 */
[----:B------:R-:W-:-:S03]  /*1a970*/  IMAD.MOV.U32 R129, RZ, RZ, R242 ;  /* 0x000000ffff817224 */ /* 0x000fc600078e00f2 */
[----:B------:R1:W-:Y:S01]  /*1a980*/  STL [R1+0x1740], R15 ;  /* 0x0017400f01007387 */ /* 0x0003e20000100800 */
[----:B------:R-:W-:Y:S01]  /*1a990*/  MOV R128, R131 ;  /* 0x0000008300807202 */ /* 0x000fe20000000f00 */
[----:B------:R-:W-:Y:S01]  /*1a9a0*/  IMAD.MOV.U32 R131, RZ, RZ, R241 ;  /* 0x000000ffff837224 */ /* 0x000fe200078e00f1 */
[----:B------:R-:W-:Y:S01]  /*1a9b0*/  MOV R130, R243 ;  /* 0x000000f300827202 */ /* 0x000fe20000000f00 */
[----:B------:R-:W-:-:S15]  /*1a9c0*/  HMMA.1688.F32.TF32 R80, R80, R42, R148 ;  /* 0x0000002a5050723c */ /* 0x000fde0000081094 */
[----:B------:R-:W-:-:S09]  /*1a9d0*/  NOP ;  /* 0x0000000000007918 */ /* 0x000fd20000000000 */
[----:B------:R-:W-:-:S05]  /*1a9e0*/  MOV R27, R80 ;  /* 0x00000050001b7202 */ /* 0x000fca0000000f00 */
[----:B------:R2:W-:Y:S01]  /*1a9f0*/  STL [R1+0x1750], R27 ;  /* 0x0017501b01007387 */ /* 0x0005e20000100800 */
[----:B---3--:R-:W-:-:S15]  /*1aa00*/  HMMA.1688.F32.TF32 R248, R76, R24, R248 ;  /* 0x000000184cf8723c */ /* 0x008fde00000810f8 */
[----:B------:R-:W-:-:S08]  /*1aa10*/  NOP ;  /* 0x0000000000007918 */ /* 0x000fd00000000000 */
[----:B------:R-:W-:Y:S04]  /*1aa20*/  STL.64 [R1+0x1630], R250 ;  /* 0x001630fa01007387 */ /* 0x000fe80000100a00 */
[----:B------:R-:W-:Y:S04]  /*1aa30*/  STL.64 [R1+0x1628], R248 ;  /* 0x001628f801007387 */ /* 0x000fe80000100a00 */
[----:B------:R-:W3:Y:S04]  /*1aa40*/  LDL.LU R242, [R1+0x177c] ;  /* 0x00177c0001f27983 */ /* 0x000ee80000300800 */
[----:B------:R-:W2:Y:S04]  /*1aa50*/  LDL.LU R243, [R1+0x1778] ;  /* 0x0017780001f37983 */ /* 0x000ea80000300800 */
[----:B------:R-:W2:Y:S01]  /*1aa60*/  LDL.LU R241, [R1+0x1774] ;  /* 0x0017740001f17983 */ /* 0x000ea20000300800 */
[----:B------:R-:W-:Y:S01]  /*1aa70*/  IMAD.MOV.U32 R22, RZ, RZ, R81 ;  /* 0x000000ffff167224 */ /* 0x000fe200078e0051 */
[----:B------:R-:W-:Y:S01]  /*1aa80*/  MOV R23, R82 ;  /* 0x0000005200177202 */ /* 0x000fe20000000f00 */
[----:B------:R-:W-:-:S02]  /*1aa90*/  IMAD.MOV.U32 R14, RZ, RZ, R83 ;  /* 0x000000ffff0e7224 */ /* 0x000fc400078e0053 */
[----:B------:R-:W-:-:S15]  /*1aaa0*/  HMMA.1688.F32.TF32 R80, R76, R8, R144 ;  /* 0x000000084c50723c */ /* 0x000fde0000081090 */
[----:B------:R-:W-:-:S09]  /*1aab0*/  NOP ;  /* 0x0000000000007918 */ /* 0x000fd20000000000 */
[----:B------:R-:W-:Y:S01]  /*1aac0*/  MOV R35, R80 ;  /* 0x0000005000237202 */ /* 0x000fe20000000f00 */
[----:B------:R-:W-:Y:S01]  /*1aad0*/  IMAD.MOV.U32 R38, RZ, RZ, R81 ;  /* 0x000000ffff267224 */ /* 0x000fe200078e0051 */
[----:B------:R-:W-:Y:S01]  /*1aae0*/  MOV R39, R82 ;  /* 0x0000005200277202 */ /* 0x000fe20000000f00 */
[----:B------:R-:W-:Y:S02]  /*1aaf0*/  IMAD.MOV.U32 R34, RZ, RZ, R83 ;  /* 0x000000ffff227224 */ /* 0x000fe400078e0053 */
[----:B------:R-:W-:Y:S01]  /*1ab00*/  HMMA.1688.F32.TF32 R80, R76, R12, R140 ;  /* 0x0000000c4c50723c */ /* 0x000fe2000008108c */
[----:B------:R-:W-:-:S15]  /*1ab10*/  IMAD.MOV.U32 R171, RZ, RZ, R240 ;  /* 0x000000ffffab7224 */ /* 0x000fde00078e00f0 */
[----:B------:R-:W-:-:S08]  /*1ab20*/  NOP ;  /* 0x0000000000007918 */ /* 0x000fd00000000000 */
[----:B-1----:R-:W-:Y:S01]  /*1ab30*/  MOV R15, R80 ;  /* 0x00000050000f7202 */ /* 0x002fe20000000f00 */
[----:B------:R-:W-:Y:S01]  /*1ab40*/  IMAD.MOV.U32 R26, RZ, RZ, R81 ;  /* 0x000000ffff1a7224 */ /* 0x000fe200078e0051 */
[----:B------:R-:W-:Y:S01]  /*1ab50*/  MOV R31, R82 ;  /* 0x00000052001f7202 */ /* 0x000fe20000000f00 */
[----:B------:R-:W-:Y:S02]  /*1ab60*/  IMAD.MOV.U32 R30, RZ, RZ, R83 ;  /* 0x000000ffff1e7224 */ /* 0x000fe400078e0053 */
[----:B----4-:R-:W-:Y:S07]  /*1ab70*/  HMMA.1688.F32.TF32 R80, R76, R16, R136 ;  /* 0x000000104c50723c */ /* 0x010fee0000081088 */
[----:B------:R-:W-:Y:S01]  /*1ab80*/  MOV R136, R64 ;  /* 0x0000004000887202 */ /* 0x000fe20000000f00 */
[----:B------:R-:W-:Y:S01]  /*1ab90*/  IMAD.MOV.U32 R137, RZ, RZ, R65 ;  /* 0x000000ffff897224 */ /* 0x000fe200078e0041 */
[----:B------:R-:W4:Y:S01]  /*1aba0*/  LDL.LU R64, [R1+0x1770] ;  /* 0x0017700001407983 */ /* 0x000f220000300800 */
[----:B------:R-:W-:Y:S01]  /*1abb0*/  MOV R138, R68 ;  /* 0x00000044008a7202 */ /* 0x000fe20000000f00 */
[----:B------:R-:W-:-:S02]  /*1abc0*/  IMAD.MOV.U32 R139, RZ, RZ, R69 ;  /* 0x000000ffff8b7224 */ /* 0x000fc400078e0045 */
[----:B------:R-:W4:Y:S04]  /*1abd0*/  LDL.LU R65, [R1+0x176c] ;  /* 0x00176c0001417983 */ /* 0x000f280000300800 */
[----:B------:R-:W4:Y:S04]  /*1abe0*/  LDL.LU R68, [R1+0x1768] ;  /* 0x0017680001447983 */ /* 0x000f280000300800 */
[----:B------:R-:W4:Y:S04]  /*1abf0*/  LDL.LU R69, [R1+0x1764] ;  /* 0x0017640001457983 */ /* 0x000f280000300800 */
[----:B------:R-:W4:Y:S04]  /*1ac00*/  LDL.LU R208, [R1+0x260] ;  /* 0x0002600001d07983 */ /* 0x000f280000300800 */
[----:B------:R-:W4:Y:S04]  /*1ac10*/  LDL.LU R209, [R1+0x264] ;  /* 0x0002640001d17983 */ /* 0x000f280000300800 */
[----:B------:R-:W4:Y:S04]  /*1ac20*/  LDL.LU R210, [R1+0x268] ;  /* 0x0002680001d27983 */ /* 0x000f280000300800 */
[----:B------:R-:W4:Y:S04]  /*1ac30*/  LDL.LU R211, [R1+0x26c] ;  /* 0x00026c0001d37983 */ /* 0x000f280000300800 */
[----:B------:R-:W4:Y:S01]  /*1ac40*/  LDL.LU R240, [R1+0x300] ;  /* 0x0003000001f07983 */ /* 0x000f220000300800 */
[----:B---3--:R-:W-:Y:S01]  /*1ac50*/  IMAD.MOV.U32 R169, RZ, RZ, R242 ;  /* 0x000000ffffa97224 */ /* 0x008fe200078e00f2 */
[----:B--2---:R-:W-:-:S02]  /*1ac60*/  MOV R168, R243 ;  /* 0x000000f300a87202 */ /* 0x004fc40000000f00 */
[----:B------:R-:W-:Y:S02]  /*1ac70*/  MOV R170, R241 ;  /* 0x000000f100aa7202 */ /* 0x000fe40000000f00 */
[----:B------:R-:W2:Y:S04]  /*1ac80*/  LDL.LU R241, [R1+0x304] ;  /* 0x0003040001f17983 */ /* 0x000ea80000300800 */
[----:B------:R-:W2:Y:S04]  /*1ac90*/  LDL.LU R242, [R1+0x308] ;  /* 0x0003080001f27983 */ /* 0x000ea80000300800 */
[----:B------:R-:W2:Y:S04]  /*1aca0*/  LDL.LU R243, [R1+0x30c] ;  /* 0x00030c0001f37983 */ /* 0x000ea80000300800 */
[----:B------:R-:W3:Y:S04]  /*1acb0*/  LDL.LU R204, [R1+0x250] ;  /* 0x0002500001cc7983 */ /* 0x000ee80000300800 */
        /* <DEDUP_REMOVED lines=10> */
[----:B------:R-:W3:Y:S01]  /*1ad60*/  LDL.LU R199, [R1+0x23c] ;  /* 0x00023c0001c77983 */ /* 0x000ee20000300800 */
[----:B------:R-:W-:Y:S01]  /*1ad70*/  HMMA.1688.F32.TF32 R244, R76, R28, R244 ;  /* 0x0000001c4cf4723c */ /* 0x000fe200000810f4 */
[----:B------:R-:W-:Y:S01]  /*1ad80*/  MOV R27, R80 ;  /* 0x00000050001b7202 */ /* 0x000fe20000000f00 */
[----:B------:R-:W-:Y:S01]  /*1ad90*/  IMAD.MOV.U32 R252, RZ, RZ, R81 ;  /* 0x000000fffffc7224 */ /* 0x000fe200078e0051 */
[----:B------:R-:W-:Y:S01]  /*1ada0*/  MOV R11, R82 ;  /* 0x00000052000b7202 */ /* 0x000fe20000000f00 */
[----:B------:R-:W-:-:S02]  /*1adb0*/  IMAD.MOV.U32 R10, RZ, RZ, R83 ;  /* 0x000000ffff0a7224 */ /* 0x000fc400078e0053 */
[----:B------:R-:W-:Y:S01]  /*1adc0*/  HMMA.1688.F32.TF32 R80, R76, R20, R132 ;  /* 0x000000144c50723c */ /* 0x000fe20000081084 */
[----:B------:R-:W-:Y:S01]  /*1add0*/  MOV R142, R49 ;  /* 0x00000031008e7202 */ /* 0x000fe20000000f00 */
[----:B------:R-:W-:-:S05]  /*1ade0*/  IMAD.MOV.U32 R143, RZ, RZ, R48 ;  /* 0x000000ffff8f7224 */ /* 0x000fca00078e0030 */
[----:B------:R-:W-:Y:S01]  /*1adf0*/  MOV R134, R41 ;  /* 0x0000002900867202 */ /* 0x000fe20000000f00 */
[----:B------:R-:W-:Y:S01]  /*1ae00*/  IMAD.MOV.U32 R135, RZ, RZ, R40 ;  /* 0x000000ffff877224 */ /* 0x000fe200078e0028 */
[----:B------:R-:W-:Y:S01]  /*1ae10*/  MOV R132, R45 ;  /* 0x0000002d00847202 */ /* 0x000fe20000000f00 */
[----:B------:R-:W-:Y:S01]  /*1ae20*/  IMAD.MOV.U32 R133, RZ, RZ, R44 ;  /* 0x000000ffff857224 */ /* 0x000fe200078e002c */
[----:B----4-:R-:W-:Y:S01]  /*1ae30*/  MOV R150, R65 ;  /* 0x0000004100967202 */ /* 0x010fe20000000f00 */
[----:B------:R-:W-:Y:S01]  /*1ae40*/  IMAD.MOV.U32 R151, RZ, RZ, R64 ;  /* 0x000000ffff977224 */ /* 0x000fe200078e0040 */
[----:B------:R-:W-:Y:S01]  /*1ae50*/  MOV R144, R61 ;  /* 0x0000003d00907202 */ /* 0x000fe20000000f00 */
[----:B------:R-:W-:Y:S01]  /*1ae60*/  IMAD.MOV.U32 R149, RZ, RZ, R68 ;  /* 0x000000ffff957224 */ /* 0x000fe200078e0044 */
[----:B------:R-:W-:Y:S01]  /*1ae70*/  MOV R146, R57 ;  /* 0x0000003900927202 */ /* 0x000fe20000000f00 */
[----:B------:R-:W-:Y:S01]  /*1ae80*/  IMAD.MOV.U32 R145, RZ, RZ, R60 ;  /* 0x000000ffff917224 */ /* 0x000fe200078e003c */
[----:B------:R-:W-:Y:S01]  /*1ae90*/  MOV R148, R69 ;  /* 0x0000004500947202 */ /* 0x000fe20000000f00 */
[----:B------:R-:W-:Y:S01]  /*1aea0*/  IMAD.MOV.U32 R147, RZ, RZ, R56 ;  /* 0x000000ffff937224 */ /* 0x000fe200078e0038 */
[----:B------:R-:W-:Y:S01]  /*1aeb0*/  MOV R140, R53 ;  /* 0x00000035008c7202 */ /* 0x000fe20000000f00 */
[----:B------:R-:W-:Y:S01]  /*1aec0*/  IMAD.MOV.U32 R141, RZ, RZ, R52 ;  /* 0x000000ffff8d7224 */ /* 0x000fe200078e0034 */
[----:B------:R-:W-:Y:S01]  /*1aed0*/  HMMA.1688.F32.TF32 R56, R72, R20, R168 ;  /* 0x000000144838723c */ /* 0x000fe200000810a8 */
[----:B------:R-:W-:Y:S05]  /*1aee0*/  STL.64 [R1+0x1640], R246 ;  /* 0x001640f601007387 */ /* 0x000fea0000100a00 */
[----:B------:R-:W-:Y:S06]  /*1aef0*/  HMMA.1688.F32.TF32 R40, R76, R36, R208 ;  /* 0x000000244c28723c */ /* 0x000fec00000810d0 */
[C---:B------:R-:W-:Y:S06]  /*1af00*/  HMMA.1688.F32.TF32 R60, R72.reuse, R24, R148 ;  /* 0x00000018483c723c */ /* 0x040fec0000081094 */
[C---:B------:R-:W-:Y:S06]  /*1af10*/  HMMA.1688.F32.TF32 R64, R72.reuse, R28, R144 ;  /* 0x0000001c4840723c */ /* 0x040fec0000081090 */
[----:B------:R-:W-:Y:S01]  /*1af20*/  HMMA.1688.F32.TF32 R68, R72, R32, R140 ;  /* 0x000000204844723c */ /* 0x000fe2000008108c */
[----:B------:R-:W-:Y:S01]  /*1af30*/  STL.64 [R1+0x1638], R244 ;  /* 0x001638f401007387 */ /* 0x000fe20000100a00 */
[----:B------:R-:W-:-:S04]  /*1af40*/  MOV R148, R127 ;  /* 0x0000007f00947202 */ /* 0x000fc80000000f00 */
[----:B--2---:R-:W-:Y:S06]  /*1af50*/  HMMA.1688.F32.TF32 R240, R76, R32, R240 ;  /* 0x000000204cf0723c */ /* 0x004fec00000810f0 */
[C---:B---3--:R-:W-:Y:S01]  /*1af60*/  HMMA.1688.F32.TF32 R44, R72.reuse, R8, R204 ;  /* 0x00000008482c723c */ /* 0x048fe200000810cc */
[----:B------:R-:W-:Y:S01]  /*1af70*/  MOV R18, R80 ;  /* 0x0000005000127202 */ /* 0x000fe20000000f00 */
[----:B------:R-:W-:Y:S01]  /*1af80*/  IMAD.MOV.U32 R19, RZ, RZ, R81 ;  /* 0x000000ffff137224 */ /* 0x000fe200078e0051 */
[----:B------:R-:W-:Y:S01]  /*1af90*/  MOV R4, R82 ;  /* 0x0000005200047202 */ /* 0x000fe20000000f00 */
[----:B------:R-:W-:Y:S01]  /*1afa0*/  IMAD.MOV.U32 R2, RZ, RZ, R83 ;  /* 0x000000ffff027224 */ /* 0x000fe200078e0053 */
[----:B------:R-:W-:Y:S01]  /*1afb0*/  MOV R218, R185 ;  /* 0x000000b900da7202 */ /* 0x000fe20000000f00 */
[----:B------:R-:W-:Y:S01]  /*1afc0*/  IMAD.MOV.U32 R219, RZ, RZ, R184 ;  /* 0x000000ffffdb7224 */ /* 0x000fe200078e00b8 */
[C---:B------:R-:W-:Y:S10]  /*1afd0*/  HMMA.1688.F32.TF32 R48, R72.reuse, R12, R200 ;  /* 0x0000000c4830723c */ /* 0x040ff400000810c8 */
[----:B------:R-:W-:Y:S01]  /*1afe0*/  STL.64 [R1+0x1650], R242 ;  /* 0x001650f201007387 */ /* 0x000fe20000100a00 */
[----:B------:R-:W-:Y:S03]  /*1aff0*/  HMMA.1688.F32.TF32 R52, R72, R16, R196 ;  /* 0x000000104834723c */ /* 0x000fe600000810c4 */
[----:B------:R1:W-:Y:S04]  /*1b000*/  STL.64 [R1+0x1648], R240 ;  /* 0x001648f001007387 */ /* 0x0003e80000100a00 */
[----:B------:R-:W-:Y:S04]  /*1b010*/  STL.64 [R1+0x1668], R42 ;  /* 0x0016682a01007387 */ /* 0x000fe80000100a00 */
[----:B------:R-:W-:Y:S04]  /*1b020*/  STL.64 [R1+0x1660], R40 ;  /* 0x0016602801007387 */ /* 0x000fe80000100a00 */
[----:B------:R-:W-:Y:S04]  /*1b030*/  STL.64 [R1+0x1678], R46 ;  /* 0x0016782e01007387 */ /* 0x000fe80000100a00 */
[----:B------:R2:W-:Y:S04]  /*1b040*/  STL.64 [R1+0x1670], R44 ;  /* 0x0016702c01007387 */ /* 0x0005e80000100a00 */
[----:B------:R-:W-:Y:S04]  /*1b050*/  STL.64 [R1+0x1688], R50 ;  /* 0x0016883201007387 */ /* 0x000fe80000100a00 */
[----:B------:R3:W-:Y:S04]  /*1b060*/  STL.64 [R1+0x1680], R48 ;  /* 0x0016803001007387 */ /* 0x0007e80000100a00 */
[----:B------:R-:W-:Y:S04]  /*1b070*/  STL.64 [R1+0x1698], R54 ;  /* 0x0016983601007387 */ /* 0x000fe80000100a00 */
[----:B------:R-:W-:Y:S04]  /*1b080*/  STL.64 [R1+0x1690], R52 ;  /* 0x0016903401007387 */ /* 0x000fe80000100a00 */
[----:B------:R-:W-:Y:S04]  /*1b090*/  STL.64 [R1+0x16a8], R58 ;  /* 0x0016a83a01007387 */ /* 0x000fe80000100a00 */
[----:B------:R-:W-:Y:S04]  /*1b0a0*/  STL.64 [R1+0x16a0], R56 ;  /* 0x0016a03801007387 */ /* 0x000fe80000100a00 */
[----:B------:R-:W-:Y:S01]  /*1b0b0*/  STL.64 [R1+0x16b8], R62 ;  /* 0x0016b83e01007387 */ /* 0x000fe20000100a00 */
[----:B------:R-:W-:-:S03]  /*1b0c0*/  IMAD.MOV.U32 R143, RZ, RZ, R120 ;  /* 0x000000ffff8f7224 */ /* 0x000fc600078e0078 */
[----:B------:R-:W-:Y:S01]  /*1b0d0*/  STL.64 [R1+0x16b0], R60 ;  /* 0x0016b03c01007387 */ /* 0x000fe20000100a00 */
[----:B------:R-:W-:-:S03]  /*1b0e0*/  MOV R142, R121 ;  /* 0x00000079008e7202 */ /* 0x000fc60000000f00 */
[----:B------:R-:W-:Y:S01]  /*1b0f0*/  STL.64 [R1+0x16c8], R66 ;  /* 0x0016c84201007387 */ /* 0x000fe20000100a00 */
[----:B------:R-:W-:-:S03]  /*1b100*/  MOV R120, R236 ;  /* 0x000000ec00787202 */ /* 0x000fc60000000f00 */
[----:B------:R-:W-:Y:S01]  /*1b110*/  STL.64 [R1+0x16c0], R64 ;  /* 0x0016c04001007387 */ /* 0x000fe20000100a00 */
[----:B------:R-:W-:-:S03]  /*1b120*/  IMAD.MOV.U32 R141, RZ, RZ, R122 ;  /* 0x000000ffff8d7224 */ /* 0x000fc600078e007a */
[----:B------:R-:W-:Y:S01]  /*1b130*/  STL.64 [R1+0x16d8], R70 ;  /* 0x0016d84601007387 */ /* 0x000fe20000100a00 */
[----:B------:R-:W-:Y:S01]  /*1b140*/  IMAD.MOV.U32 R121, RZ, RZ, R237 ;  /* 0x000000ffff797224 */ /* 0x000fe200078e00ed */
[----:B------:R-:W-:Y:S02]  /*1b150*/  MOV R140, R123 ;  /* 0x0000007b008c7202 */ /* 0x000fe40000000f00 */
[----:B------:R-:W-:Y:S01]  /*1b160*/  STL.64 [R1+0x16d0], R68 ;  /* 0x0016d04401007387 */ /* 0x000fe20000100a00 */
[----:B------:R-:W-:Y:S01]  /*1b170*/  MOV R122, R238 ;  /* 0x000000ee007a7202 */ /* 0x000fe20000000f00 */
[----:B------:R-:W-:Y:S02]  /*1b180*/  IMAD.MOV.U32 R123, RZ, RZ, R239 ;  /* 0x000000ffff7b7224 */ /* 0x000fe400078e00ef */
[----:B------:R-:W4:Y:S01]  /*1b190*/  LDL.LU R236, [R1+0x1760] ;  /* 0x0017600001ec7983 */ /* 0x000f220000300800 */
[----:B------:R-:W-:-:S03]  /*1b1a0*/  IMAD.MOV.U32 R149, RZ, RZ, R126 ;  /* 0x000000ffff957224 */ /* 0x000fc600078e007e */
[----:B------:R-:W4:Y:S01]  /*1b1b0*/  LDL.LU R237, [R1+0x175c] ;  /* 0x00175c0001ed7983 */ /* 0x000f220000300800 */
[----:B------:R-:W-:Y:S01]  /*1b1c0*/  IMAD.MOV.U32 R127, RZ, RZ, R108 ;  /* 0x000000ffff7f7224 */ /* 0x000fe200078e006c */
[----:B------:R-:W-:Y:S02]  /*1b1d0*/  MOV R150, R125 ;  /* 0x0000007d00967202 */ /* 0x000fe40000000f00 */
[----:B------:R-:W4:Y:S01]  /*1b1e0*/  LDL.LU R238, [R1+0x1758] ;  /* 0x0017580001ee7983 */ /* 0x000f220000300800 */
[----:B------:R-:W-:Y:S01]  /*1b1f0*/  MOV R126, R109 ;  /* 0x0000006d007e7202 */ /* 0x000fe20000000f00 */
[----:B------:R-:W-:Y:S02]  /*1b200*/  IMAD.MOV.U32 R151, RZ, RZ, R124 ;  /* 0x000000ffff977224 */ /* 0x000fe400078e007c */
[----:B------:R-:W4:Y:S01]  /*1b210*/  LDL.LU R239, [R1+0x1754] ;  /* 0x0017540001ef7983 */ /* 0x000f220000300800 */
[----:B------:R-:W-:Y:S01]  /*1b220*/  IMAD.MOV.U32 R125, RZ, RZ, R110 ;  /* 0x000000ffff7d7224 */ /* 0x000fe200078e006e */
[----:B------:R-:W-:-:S02]  /*1b230*/  MOV R124, R111 ;  /* 0x0000006f007c7202 */ /* 0x000fc40000000f00 */
[----:B------:R-:W4:Y:S04]  /*1b240*/  LDL.LU R108, [R1+0x3e0] ;  /* 0x0003e000016c7983 */ /* 0x000f280000300800 */
[----:B------:R-:W4:Y:S04]  /*1b250*/  LDL.LU R109, [R1+0x3e4] ;  /* 0x0003e400016d7983 */ /* 0x000f280000300800 */
[----:B------:R-:W4:Y:S04]  /*1b260*/  LDL.LU R110, [R1+0x3e8] ;  /* 0x0003e800016e7983 */ /* 0x000f280000300800 */
[----:B------:R-:W4:Y:S01]  /*1b270*/  LDL.LU R111, [R1+0x3ec] ;  /* 0x0003ec00016f7983 */ /* 0x000f220000300800 */
[----:B------:R-:W-:Y:S03]  /*1b280*/  HMMA.1688.F32.TF32 R72, R72, R36, R136 ;  /* 0x000000244848723c */ /* 0x000fe60000081088 */
[----:B------:R-:W-:Y:S04]  /*1b290*/  LDS R136, [R7+UR7+0x2080] ;  /* 0x0020800707887984 */ /* 0x000fe80008000800 */
[----:B------:R-:W-:Y:S04]  /*1b2a0*/  LDS R138, [R7+UR7+0x2880] ;  /* 0x00288007078a7984 */ /* 0x000fe80008000800 */
[----:B------:R-:W-:Y:S04]  /*1b2b0*/  LDS R137, [R5+UR7+0x2080] ;  /* 0x0020800705897984 */ /* 0x000fe80008000800 */
[----:B------:R-:W3:Y:S01]  /*1b2c0*/  LDS R139, [R5+UR7+0x2880] ;  /* 0x00288007058b7984 */ /* 0x000ee20008000800 */
[----:B-1----:R-:W-:Y:S01]  /*1b2d0*/  MOV R240, R195 ;  /* 0x000000c300f07202 */ /* 0x002fe20000000f00 */
[----:B------:R-:W-:Y:S01]  /*1b2e0*/  IMAD.MOV.U32 R241, RZ, RZ, R194 ;  /* 0x000000fffff17224 */ /* 0x000fe200078e00c2 */
[----:B------:R-:W-:Y:S01]  /*1b2f0*/  MOV R242, R193 ;  /* 0x000000c100f27202 */ /* 0x000fe20000000f00 */
[----:B------:R-:W-:Y:S01]  /*1b300*/  IMAD.MOV.U32 R195, RZ, RZ, R164 ;  /* 0x000000ffffc37224 */ /* 0x000fe200078e00a4 */
[----:B------:R-:W-:Y:S01]  /*1b310*/  MOV R194, R165 ;  /* 0x000000a500c27202 */ /* 0x000fe20000000f00 */
[----:B------:R-:W4:Y:S01]  /*1b320*/  LDL.LU R164, [R1+0x280] ;  /* 0x0002800001a47983 */ /* 0x000f220000300800 */
[----:B------:R-:W-:Y:S01]  /*1b330*/  IMAD.MOV.U32 R243, RZ, RZ, R192 ;  /* 0x000000fffff37224 */ /* 0x000fe200078e00c0 */
[----:B--2---:R-:W-:Y:S01]  /*1b340*/  MOV R44, R175 ;  /* 0x000000af002c7202 */ /* 0x004fe20000000f00 */
[----:B------:R-:W-:Y:S01]  /*1b350*/  IMAD.MOV.U32 R193, RZ, RZ, R166 ;  /* 0x000000ffffc17224 */ /* 0x000fe200078e00a6 */
[----:B------:R-:W2:Y:S01]  /*1b360*/  LDL.LU R165, [R1+0x284] ;  /* 0x0002840001a57983 */ /* 0x000ea20000300800 */
[----:B------:R-:W-:Y:S01]  /*1b370*/  MOV R192, R167 ;  /* 0x000000a700c07202 */ /* 0x000fe20000000f00 */
[----:B------:R-:W-:-:S02]  /*1b380*/  IMAD.MOV.U32 R45, RZ, RZ, R174 ;  /* 0x000000ffff2d7224 */ /* 0x000fc400078e00ae */
[----:B------:R-:W2:Y:S01]  /*1b390*/  LDL.LU R166, [R1+0x288] ;  /* 0x0002880001a67983 */ /* 0x000ea20000300800 */
[----:B------:R-:W-:Y:S01]  /*1b3a0*/  IMAD.MOV.U32 R175, RZ, RZ, R152 ;  /* 0x000000ffffaf7224 */ /* 0x000fe200078e0098 */
[----:B------:R-:W-:Y:S02]  /*1b3b0*/  MOV R46, R173 ;  /* 0x000000ad002e7202 */ /* 0x000fe40000000f00 */
[----:B------:R-:W2:Y:S01]  /*1b3c0*/  LDL.LU R167, [R1+0x28c] ;  /* 0x00028c0001a77983 */ /* 0x000ea20000300800 */
[----:B------:R-:W-:Y:S01]  /*1b3d0*/  MOV R174, R153 ;  /* 0x0000009900ae7202 */ /* 0x000fe20000000f00 */
[----:B------:R-:W-:Y:S02]  /*1b3e0*/  IMAD.MOV.U32 R47, RZ, RZ, R172 ;  /* 0x000000ffff2f7224 */ /* 0x000fe400078e00ac */
[----:B------:R-:W2:Y:S01]  /*1b3f0*/  LDL.LU R152, [R1+0x2b0] ;  /* 0x0002b00001987983 */ /* 0x000ea20000300800 */
[----:B------:R-:W-:Y:S01]  /*1b400*/  IMAD.MOV.U32 R173, RZ, RZ, R154 ;  /* 0x000000ffffad7224 */ /* 0x000fe200078e009a */
[----:B------:R-:W-:-:S02]  /*1b410*/  MOV R208, R183 ;  /* 0x000000b700d07202 */ /* 0x000fc40000000f00 */
[----:B------:R-:W2:Y:S01]  /*1b420*/  LDL.LU R153, [R1+0x2b4] ;  /* 0x0002b40001997983 */ /* 0x000ea20000300800 */
[----:B------:R-:W-:Y:S01]  /*1b430*/  MOV R172, R155 ;  /* 0x0000009b00ac7202 */ /* 0x000fe20000000f00 */
[----:B------:R-:W-:Y:S02]  /*1b440*/  IMAD.MOV.U32 R209, RZ, RZ, R182 ;  /* 0x000000ffffd17224 */ /* 0x000fe400078e00b6 */
[----:B------:R-:W2:Y:S01]  /*1b450*/  LDL.LU R154, [R1+0x2b8] ;  /* 0x0002b800019a7983 */ /* 0x000ea20000300800 */
[----:B------:R-:W-:Y:S01]  /*1b460*/  IMAD.MOV.U32 R183, RZ, RZ, R156 ;  /* 0x000000ffffb77224 */ /* 0x000fe200078e009c */
[----:B------:R-:W-:Y:S02]  /*1b470*/  MOV R210, R181 ;  /* 0x000000b500d27202 */ /* 0x000fe40000000f00 */
        /* <DEDUP_REMOVED lines=19> */
[----:B------:R-:W-:Y:S03]  /*1b5b0*/  HMMA.1688.F32.TF32 R76, R104, R8, R132 ;  /* 0x00000008684c723c */ /* 0x000fe60000081084 */
[----:B------:R-:W2:Y:S01]  /*1b5c0*/  LDL.LU R162, [R1+0x298] ;  /* 0x0002980001a27983 */ /* 0x000ea20000300800 */
[----:B------:R-:W-:-:S03]  /*1b5d0*/  MOV R196, R119 ;  /* 0x0000007700c47202 */ /* 0x000fc60000000f00 */
[----:B------:R-:W2:Y:S01]  /*1b5e0*/  LDL.LU R163, [R1+0x29c] ;  /* 0x00029c0001a37983 */ /* 0x000ea20000300800 */
[----:B------:R-:W-:Y:S01]  /*1b5f0*/  HMMA.1688.F32.TF32 R80, R104, R12, R128 ;  /* 0x0000000c6850723c */ /* 0x000fe20000081080 */
[----:B------:R-:W-:Y:S02]  /*1b600*/  IMAD.MOV.U32 R197, RZ, RZ, R118 ;  /* 0x000000ffffc57224 */ /* 0x000fe400078e0076 */
[----:B---3--:R-:W3:Y:S01]  /*1b610*/  LDL.LU R48, [R1+0x220] ;  /* 0x0002200001307983 */ /* 0x008ee20000300800 */
[----:B------:R-:W-:Y:S01]  /*1b620*/  MOV R198, R117 ;  /* 0x0000007500c67202 */ /* 0x000fe20000000f00 */
[----:B------:R-:W-:Y:S01]  /*1b630*/  IMAD.MOV.U32 R199, RZ, RZ, R116 ;  /* 0x000000ffffc77224 */ /* 0x000fe200078e0074 */
[----:B------:R-:W-:Y:S01]  /*1b640*/  MOV R132, R115 ;  /* 0x0000007300847202 */ /* 0x000fe20000000f00 */
[----:B------:R-:W3:Y:S01]  /*1b650*/  LDL.LU R49, [R1+0x224] ;  /* 0x0002240001317983 */ /* 0x000ee20000300800 */
[----:B------:R-:W-:Y:S01]  /*1b660*/  IMAD.MOV.U32 R133, RZ, RZ, R114 ;  /* 0x000000ffff857224 */ /* 0x000fe200078e0072 */
[----:B------:R-:W-:Y:S01]  /*1b670*/  MOV R134, R113 ;  /* 0x0000007100867202 */ /* 0x000fe20000000f00 */
[----:B------:R-:W-:Y:S01]  /*1b680*/  IMAD.MOV.U32 R135, RZ, RZ, R112 ;  /* 0x000000ffff877224 */ /* 0x000fe200078e0070 */
[----:B------:R-:W3:Y:S01]  /*1b690*/  LDL.LU R50, [R1+0x228] ;  /* 0x0002280001327983 */ /* 0x000ee20000300800 */
        /* <DEDUP_REMOVED lines=12> */
[----:B------:R-:W3:Y:S01]  /*1b760*/  LDL.LU R51, [R1+0x22c] ;  /* 0x00022c0001337983 */ /* 0x000ee20000300800 */
[----:B------:R-:W-:Y:S01]  /*1b770*/  IMAD.MOV.U32 R207, RZ, RZ, R176 ;  /* 0x000000ffffcf7224 */ /* 0x000fe200078e00b0 */
[----:B------:R-:W-:Y:S01]  /*1b780*/  MOV R206, R177 ;  /* 0x000000b100ce7202 */ /* 0x000fe20000000f00 */
[----:B------:R-:W-:Y:S01]  /*1b790*/  IMAD.MOV.U32 R205, RZ, RZ, R178 ;  /* 0x000000ffffcd7224 */ /* 0x000fe200078e00b2 */
[----:B------:R-:W3:Y:S01]  /*1b7a0*/  LDL.LU R176, [R1+0x200] ;  /* 0x0002000001b07983 */ /* 0x000ee20000300800 */
[----:B------:R-:W-:-:S03]  /*1b7b0*/  MOV R204, R179 ;  /* 0x000000b300cc7202 */ /* 0x000fc60000000f00 */
[----:B------:R-:W3:Y:S01]  /*1b7c0*/  LDL.LU R177, [R1+0x204] ;  /* 0x0002040001b17983 */ /* 0x000ee20000300800 */
[----:B------:R-:W-:-:S03]  /*1b7d0*/  IMAD.MOV.U32 R217, RZ, RZ, R186 ;  /* 0x000000ffffd97224 */ /* 0x000fc600078e00ba */
[----:B------:R-:W3:Y:S01]  /*1b7e0*/  LDL.LU R178, [R1+0x208] ;  /* 0x0002080001b27983 */ /* 0x000ee20000300800 */
[----:B------:R-:W-:Y:S03]  /*1b7f0*/  HMMA.1688.F32.TF32 R112, R136, R12, R112 ;  /* 0x0000000c8870723c */ /* 0x000fe60000081070 */
[----:B------:R-:W3:Y:S01]  /*1b800*/  LDL.LU R179, [R1+0x20c] ;  /* 0x00020c0001b37983 */ /* 0x000ee20000300800 */
[----:B------:R-:W-:-:S03]  /*1b810*/  MOV R216, R187 ;  /* 0x000000bb00d87202 */ /* 0x000fc60000000f00 */
[----:B------:R-:W3:Y:S01]  /*1b820*/  LDL.LU R184, [R1+0x1e0] ;  /* 0x0001e00001b87983 */ /* 0x000ee20000300800 */
[C---:B------:R-:W-:Y:S03]  /*1b830*/  HMMA.1688.F32.TF32 R116, R136.reuse, R16, R116 ;  /* 0x000000108874723c */ /* 0x040fe60000081074 */
[----:B------:R-:W3:Y:S03]  /*1b840*/  LDL.LU R185, [R1+0x1e4] ;  /* 0x0001e40001b97983 */ /* 0x000ee60000300800 */
[C---:B------:R-:W-:Y:S01]  /*1b850*/  HMMA.1688.F32.TF32 R120, R136.reuse, R20, R120 ;  /* 0x000000148878723c */ /* 0x040fe20000081078 */
[----:B------:R-:W3:Y:S04]  /*1b860*/  LDL.LU R186, [R1+0x1e8] ;  /* 0x0001e80001ba7983 */ /* 0x000ee80000300800 */
[----:B------:R-:W3:Y:S01]  /*1b870*/  LDL.LU R187, [R1+0x1ec] ;  /* 0x0001ec0001bb7983 */ /* 0x000ee20000300800 */
[C---:B------:R-:W-:Y:S03]  /*1b880*/  HMMA.1688.F32.TF32 R124, R136.reuse, R24, R124 ;  /* 0x00000018887c723c */ /* 0x040fe6000008107c */
[----:B------:R-:W-:Y:S03]  /*1b890*/  LDS R168, [R3+UR7+0x2100] ;  /* 0x0021000703a87984 */ /* 0x000fe60008000800 */
[C---:B------:R-:W-:Y:S01]  /*1b8a0*/  HMMA.1688.F32.TF32 R128, R136.reuse, R28, R128 ;  /* 0x0000001c8880723c */ /* 0x040fe20000081080 */
[----:B------:R-:W-:Y:S04]  /*1b8b0*/  LDS R170, [R3+UR7+0x2900] ;  /* 0x0029000703aa7984 */ /* 0x000fe80008000800 */
[----:B------:R-:W-:Y:S01]  /*1b8c0*/  LDS R169, [R6+UR7+0x2100] ;  /* 0x0021000706a97984 */ /* 0x000fe20008000800 */
[C---:B------:R-:W-:Y:S03]  /*1b8d0*/  HMMA.1688.F32.TF32 R132, R136.reuse, R32, R132 ;  /* 0x000000208884723c */ /* 0x040fe60000081084 */
[----:B------:R-:W2:Y:S04]  /*1b8e0*/  LDS R171, [R6+UR7+0x2900] ;  /* 0x0029000706ab7984 */ /* 0x000ea80008000800 */
[----:B------:R-:W-:Y:S04]  /*1b8f0*/  LDS R200, [R7+UR7+0x2100] ;  /* 0x0021000707c87984 */ /* 0x000fe80008000800 */
[----:B------:R-:W-:Y:S04]  /*1b900*/  LDS R202, [R7+UR7+0x2900] ;  /* 0x0029000707ca7984 */ /* 0x000fe80008000800 */
[----:B------:R-:W-:Y:S04]  /*1b910*/  LDS R201, [R5+UR7+0x2100] ;  /* 0x0021000705c97984 */ /* 0x000fe80008000800 */
[----:B------:R-:W1:Y:S01]  /*1b920*/  LDS R203, [R5+UR7+0x2900] ;  /* 0x0029000705cb7984 */ /* 0x000e620008000800 */
[C---:B----4-:R-:W-:Y:S06]  /*1b930*/  HMMA.1688.F32.TF32 R108, R136.reuse, R8, R108 ;  /* 0x00000008886c723c */ /* 0x050fec000008106c */
[----:B------:R-:W-:Y:S01]  /*1b940*/  HMMA.1688.F32.TF32 R136, R136, R36, R196 ;  /* 0x000000248888723c */ /* 0x000fe200000810c4 */
[----:B------:R-:W4:Y:S04]  /*1b950*/  LDL.LU R196, [R1+0x1a0] ;  /* 0x0001a00001c47983 */ /* 0x000f280000300800 */
        /* <DEDUP_REMOVED lines=18> */
[----:B------:R-:W1:Y:S01]  /*1ba80*/  LDS R227, [R6+UR7+0x2980] ;  /* 0x0029800706e37984 */ /* 0x000e620008000800 */
[----:B------:R-:W-:Y:S01]  /*1ba90*/  MOV R144, R91 ;  /* 0x0000005b00907202 */ /* 0x000fe20000000f00 */
[----:B------:R-:W-:Y:S01]  /*1baa0*/  IMAD.MOV.U32 R145, RZ, RZ, R90 ;  /* 0x000000ffff917224 */ /* 0x000fe200078e005a */
[----:B------:R-:W-:Y:S01]  /*1bab0*/  MOV R146, R89 ;  /* 0x0000005900927202 */ /* 0x000fe20000000f00 */
[----:B------:R-:W-:Y:S01]  /*1bac0*/  IMAD.MOV.U32 R147, RZ, RZ, R88 ;  /* 0x000000ffff937224 */ /* 0x000fe200078e0058 */
[C---:B--2---:R-:W-:Y:S06]  /*1bad0*/  HMMA.1688.F32.TF32 R164, R168.reuse, R32, R164 ;  /* 0x00000020a8a4723c */ /* 0x044fec00000810a4 */
[C---:B------:R-:W-:Y:S06]  /*1bae0*/  HMMA.1688.F32.TF32 R140, R168.reuse, R8, R140 ;  /* 0x00000008a88c723c */ /* 0x040fec000008108c */
[C---:B------:R-:W-:Y:S06]  /*1baf0*/  HMMA.1688.F32.TF32 R144, R168.reuse, R12, R144 ;  /* 0x0000000ca890723c */ /* 0x040fec0000081090 */
[C---:B------:R-:W-:Y:S06]  /*1bb00*/  HMMA.1688.F32.TF32 R148, R168.reuse, R16, R148 ;  /* 0x00000010a894723c */ /* 0x040fec0000081094 */
[C---:B------:R-:W-:Y:S06]  /*1bb10*/  HMMA.1688.F32.TF32 R152, R168.reuse, R20, R152 ;  /* 0x00000014a898723c */ /* 0x040fec0000081098 */
[C---:B------:R-:W-:Y:S06]  /*1bb20*/  HMMA.1688.F32.TF32 R156, R168.reuse, R24, R156 ;  /* 0x00000018a89c723c */ /* 0x040fec000008109c */
[C---:B------:R-:W-:Y:S06]  /*1bb30*/  HMMA.1688.F32.TF32 R160, R168.reuse, R28, R160 ;  /* 0x0000001ca8a0723c */ /* 0x040fec00000810a0 */
[----:B---3--:R-:W-:Y:S06]  /*1bb40*/  HMMA.1688.F32.TF32 R168, R168, R36, R48 ;  /* 0x00000024a8a8723c */ /* 0x008fec0000081030 */
[----:B------:R-:W-:Y:S06]  /*1bb50*/  HMMA.1688.F32.TF32 R100, R104, R32, R220 ;  /* 0x000000206864723c */ /* 0x000fec00000810dc */
[C---:B-1----:R-:W-:Y:S06]  /*1bb60*/  HMMA.1688.F32.TF32 R172, R200.reuse, R8, R172 ;  /* 0x00000008c8ac723c */ /* 0x042fec00000810ac */
[----:B------:R-:W-:Y:S06]  /*1bb70*/  HMMA.1688.F32.TF32 R180, R200, R16, R180 ;  /* 0x00000010c8b4723c */ /* 0x000fec00000810b4 */
[----:B------:R-:W-:Y:S06]  /*1bb80*/  HMMA.1688.F32.TF32 R220, R224, R24, R40 ;  /* 0x00000018e0dc723c */ /* 0x000fec0000081028 */
[C---:B------:R-:W-:Y:S06]  /*1bb90*/  HMMA.1688.F32.TF32 R176, R200.reuse, R12, R176 ;  /* 0x0000000cc8b0723c */ /* 0x040fec00000810b0 */
[C---:B------:R-:W-:Y:S06]  /*1bba0*/  HMMA.1688.F32.TF32 R184, R200.reuse, R20, R184 ;  /* 0x00000014c8b8723c */ /* 0x040fec00000810b8 */
[C---:B------:R-:W-:Y:S06]  /*1bbb0*/  HMMA.1688.F32.TF32 R188, R200.reuse, R24, R188 ;  /* 0x00000018c8bc723c */ /* 0x040fec00000810bc */
[----:B------:R-:W-:Y:S01]  /*1bbc0*/  HMMA.1688.F32.TF32 R192, R200, R28, R192 ;  /* 0x0000001cc8c0723c */ /* 0x000fe200000810c0 */
[----:B------:R-:W-:Y:S01]  /*1bbd0*/  STL [R1+0x1624], R165 ;  /* 0x001624a501007387 */ /* 0x000fe20000100800 */
[----:B------:R-:W-:-:S03]  /*1bbe0*/  MOV R251, R0 ;  /* 0x0000000000fb7202 */ /* 0x000fc60000000f00 */
[----:B------:R-:W-:Y:S04]  /*1bbf0*/  STL [R1+0x1620], R166 ;  /* 0x001620a601007387 */ /* 0x000fe80000100800 */
[----:B------:R-:W-:Y:S04]  /*1bc00*/  STL [R1+0x161c], R167 ;  /* 0x00161ca701007387 */ /* 0x000fe80000100800 */
[----:B------:R1:W-:Y:S04]  /*1bc10*/  STL [R1+0x1618], R171 ;  /* 0x001618ab01007387 */ /* 0x0003e80000100800 */
[----:B------:R2:W-:Y:S04]  /*1bc20*/  STL [R1+0x1614], R175 ;  /* 0x001614af01007387 */ /* 0x0005e80000100800 */
[----:B------:R3:W-:Y:S04]  /*1bc30*/  STL [R1+0x1610], R182 ;  /* 0x001610b601007387 */ /* 0x0007e80000100800 */
[----:B------:R3:W-:Y:S01]  /*1bc40*/  STL [R1+0x160c], R183 ;  /* 0x00160cb701007387 */ /* 0x0007e20000100800 */
[C---:B----4-:R-:W-:Y:S06]  /*1bc50*/  HMMA.1688.F32.TF32 R196, R200.reuse, R32, R196 ;  /* 0x00000020c8c4723c */ /* 0x050fec00000810c4 */
[----:B------:R-:W-:Y:S06]  /*1bc60*/  HMMA.1688.F32.TF32 R200, R200, R36, R44 ;  /* 0x00000024c8c8723c */ /* 0x000fec000008102c */
[C---:B------:R-:W-:Y:S06]  /*1bc70*/  HMMA.1688.F32.TF32 R44, R224.reuse, R28, R240 ;  /* 0x0000001ce02c723c */ /* 0x040fec00000810f0 */
[----:B------:R-:W-:-:S15]  /*1bc80*/  HMMA.1688.F32.TF32 R40, R224, R32, R244 ;  /* 0x00000020e028723c */ /* 0x000fde00000810f4 */
[----:B------:R-:W-:-:S02]  /*1bc90*/  NOP ;  /* 0x0000000000007918 */ /* 0x000fc40000000000 */
[----:B------:R4:W-:Y:S04]  /*1bca0*/  STL.64 [R1+0x70], R44 ;  /* 0x0000702c01007387 */ /* 0x0009e80000100a00 */
[----:B------:R4:W-:Y:S01]  /*1bcb0*/  STL.64 [R1+0x78], R46 ;  /* 0x0000782e01007387 */ /* 0x0009e20000100a00 */
[----:B------:R-:W-:Y:S01]  /*1bcc0*/  IMAD.MOV.U32 R244, RZ, RZ, R15 ;  /* 0x000000fffff47224 */ /* 0x000fe200078e000f */
[----:B------:R-:W-:Y:S01]  /*1bcd0*/  MOV R245, R26 ;  /* 0x0000001a00f57202 */ /* 0x000fe20000000f00 */
[----:B------:R-:W-:Y:S01]  /*1bce0*/  IMAD.MOV.U32 R246, RZ, RZ, R31 ;  /* 0x000000fffff67224 */ /* 0x000fe200078e001f */
[----:B------:R-:W-:Y:S01]  /*1bcf0*/  MOV R247, R30 ;  /* 0x0000001e00f77202 */ /* 0x000fe20000000f00 */
[----:B------:R-:W-:Y:S01]  /*1bd00*/  IMAD.MOV.U32 R240, RZ, RZ, R35 ;  /* 0x000000fffff07224 */ /* 0x000fe200078e0023 */
[----:B------:R-:W-:Y:S01]  /*1bd10*/  MOV R241, R38 ;  /* 0x0000002600f17202 */ /* 0x000fe20000000f00 */
[----:B-1----:R-:W-:Y:S01]  /*1bd20*/  IMAD.MOV.U32 R171, RZ, RZ, R40 ;  /* 0x000000ffffab7224 */ /* 0x002fe200078e0028 */
[----:B--2---:R-:W-:Y:S01]  /*1bd30*/  MOV R175, R41 ;  /* 0x0000002900af7202 */ /* 0x004fe20000000f00 */
[----:B---3--:R-:W-:Y:S01]  /*1bd40*/  IMAD.MOV.U32 R182, RZ, RZ, R42 ;  /* 0x000000ffffb67224 */ /* 0x008fe200078e002a */
[----:B------:R-:W-:-:S02]  /*1bd50*/  MOV R183, R43 ;  /* 0x0000002b00b77202 */ /* 0x000fc40000000f00 */
[----:B------:R-:W-:Y:S07]  /*1bd60*/  HMMA.1688.F32.TF32 R40, R224, R36, R248 ;  /* 0x00000024e028723c */ /* 0x000fee00000810f8 */
[----:B------:R-:W-:Y:S01]  /*1bd70*/  IMAD.MOV.U32 R248, RZ, RZ, R27 ;  /* 0x000000fffff87224 */ /* 0x000fe200078e001b */
[----:B------:R-:W-:Y:S01]  /*1bd80*/  MOV R249, R252 ;  /* 0x000000fc00f97202 */ /* 0x000fe20000000f00 */
[----:B------:R-:W2:Y:S01]  /*1bd90*/  LDL.LU R27, [R1+0x1750] ;  /* 0x00175000011b7983 */ /* 0x000ea20000300800 */
[----:B------:R-:W-:Y:S01]  /*1bda0*/  IMAD.MOV.U32 R250, RZ, RZ, R11 ;  /* 0x000000fffffa7224 */ /* 0x000fe200078e000b */
[----:B------:R-:W-:-:S02]  /*1bdb0*/  MOV R251, R10 ;  /* 0x0000000a00fb7202 */ /* 0x000fc40000000f00 */
[----:B------:R-:W3:Y:S04]  /*1bdc0*/  LDL.LU R252, [R1+0x174c] ;  /* 0x00174c0001fc7983 */ /* 0x000ee80000300800 */
[----:B------:R-:W3:Y:S04]  /*1bdd0*/  LDL.LU R11, [R1+0x1748] ;  /* 0x00174800010b7983 */ /* 0x000ee80000300800 */
[----:B------:R-:W3:Y:S04]  /*1bde0*/  LDL.LU R10, [R1+0x1744] ;  /* 0x00174400010a7983 */ /* 0x000ee80000300800 */
[----:B------:R-:W4:Y:S04]  /*1bdf0*/  LDL.LU R15, [R1+0x1740] ;  /* 0x00174000010f7983 */ /* 0x000f280000300800 */
[----:B------:R-:W2:Y:S01]  /*1be00*/  LDL.LU R26, [R1+0x173c] ;  /* 0x00173c00011a7983 */ /* 0x000ea20000300800 */
[----:B------:R-:W-:-:S03]  /*1be10*/  IMAD.MOV.U32 R242, RZ, RZ, R39 ;  /* 0x000000fffff27224 */ /* 0x000fc600078e0027 */
[----:B------:R-:W3:Y:S01]  /*1be20*/  LDL.LU R31, [R1+0x1738] ;  /* 0x00173800011f7983 */ /* 0x000ee20000300800 */
[----:B------:R-:W-:-:S03]  /*1be30*/  MOV R243, R34 ;  /* 0x0000002200f37202 */ /* 0x000fc60000000f00 */
[----:B------:R-:W4:Y:S04]  /*1be40*/  LDL.LU R30, [R1+0x1734] ;  /* 0x00173400011e7983 */ /* 0x000f280000300800 */
[----:B------:R-:W2:Y:S04]  /*1be50*/  LDL.LU R35, [R1+0x1730] ;  /* 0x0017300001237983 */ /* 0x000ea80000300800 */
[----:B------:R-:W3:Y:S04]  /*1be60*/  LDL.LU R38, [R1+0x172c] ;  /* 0x00172c0001267983 */ /* 0x000ee80000300800 */
[----:B------:R-:W4:Y:S04]  /*1be70*/  LDL.LU R39, [R1+0x1728] ;  /* 0x0017280001277983 */ /* 0x000f280000300800 */
[----:B------:R-:W2:Y:S04]  /*1be80*/  LDL.LU R34, [R1+0x1724] ;  /* 0x0017240001227983 */ /* 0x000ea80000300800 */
[----:B------:R-:W2:Y:S04]  /*1be90*/  LDL.LU R52, [R1+0xb0] ;  /* 0x0000b00001347983 */ /* 0x000ea80000300800 */
[----:B------:R-:W2:Y:S04]  /*1bea0*/  LDL.LU R53, [R1+0xb4] ;  /* 0x0000b40001357983 */ /* 0x000ea80000300800 */
[----:B------:R-:W2:Y:S04]  /*1beb0*/  LDL.LU R54, [R1+0xb8] ;  /* 0x0000b80001367983 */ /* 0x000ea80000300800 */
[----:B------:R-:W2:Y:S04]  /*1bec0*/  LDL.LU R55, [R1+0xbc] ;  /* 0x0000bc0001377983 */ /* 0x000ea80000300800 */
[----:B------:R-:W2:Y:S01]  /*1bed0*/  LDL.LU R56, [R1+0x140] ;  /* 0x0001400001387983 */ /* 0x000ea20000300800 */
[----:B------:R-:W-:Y:S01]  /*1bee0*/  HMMA.1688.F32.TF32 R204, R224, R8, R204 ;  /* 0x00000008e0cc723c */ /* 0x000fe200000810cc */
[----:B---3--:R-:W-:Y:S01]  /*1bef0*/  IMAD.MOV.U32 R59, RZ, RZ, R38 ;  /* 0x000000ffff3b7224 */ /* 0x008fe200078e0026 */
[----:B----4-:R-:W-:Y:S01]  /*1bf00*/  MOV R58, R39 ;  /* 0x00000027003a7202 */ /* 0x010fe20000000f00 */
[----:B--2---:R-:W-:-:S02]  /*1bf10*/  IMAD.MOV.U32 R57, RZ, RZ, R34 ;  /* 0x000000ffff397224 */ /* 0x004fc400078e0022 */
[----:B------:R-:W2:Y:S04]  /*1bf20*/  LDL.LU R34, [R1+0x1720] ;  /* 0x0017200001227983 */ /* 0x000ea80000300800 */
[----:B------:R-:W3:Y:S04]  /*1bf30*/  LDL.LU R39, [R1+0x171c] ;  /* 0x00171c0001277983 */ /* 0x000ee80000300800 */
        /* <DEDUP_REMOVED lines=10> */
[C---:B------:R-:W-:Y:S06]  /*1bfe0*/  HMMA.1688.F32.TF32 R208, R224.reuse, R12, R208 ;  /* 0x0000000ce0d0723c */ /* 0x040fec00000810d0 */
[C---:B------:R-:W-:Y:S06]  /*1bff0*/  HMMA.1688.F32.TF32 R212, R224.reuse, R16, R212 ;  /* 0x00000010e0d4723c */ /* 0x040fec00000810d4 */
[-C--:B------:R-:W-:Y:S01]  /*1c000*/  HMMA.1688.F32.TF32 R216, R224, R20.reuse, R216 ;  /* 0x00000014e0d8723c */ /* 0x080fe200000810d8 */
[----:B------:R-:W-:Y:S04]  /*1c010*/  LDS R224, [R7+UR7+0x2180] ;  /* 0x0021800707e07984 */ /* 0x000fe80008000800 */
[----:B------:R-:W-:Y:S04]  /*1c020*/  LDS R226, [R7+UR7+0x2980] ;  /* 0x0029800707e27984 */ /* 0x000fe80008000800 */
[----:B------:R-:W-:Y:S04]  /*1c030*/  LDS R225, [R5+UR7+0x2180] ;  /* 0x0021800705e17984 */ /* 0x000fe80008000800 */
[----:B------:R-:W1:Y:S01]  /*1c040*/  LDS R227, [R5+UR7+0x2980] ;  /* 0x0029800705e37984 */ /* 0x000e620008000800 */
        /* <DEDUP_REMOVED lines=16> */
[C---:B-1----:R-:W-:Y:S06]  /*1c150*/  HMMA.1688.F32.TF32 R56, R224.reuse, R20, R56 ;  /* 0x00000014e038723c */ /* 0x042fec0000081038 */
[C---:B------:R-:W-:Y:S06]  /*1c160*/  HMMA.1688.F32.TF32 R52, R224.reuse, R24, R52 ;  /* 0x00000018e034723c */ /* 0x040fec0000081034 */
[C---:B------:R-:W-:Y:S06]  /*1c170*/  HMMA.1688.F32.TF32 R48, R224.reuse, R28, R48 ;  /* 0x0000001ce030723c */ /* 0x040fec0000081030 */
[----:B------:R-:W-:Y:S06]  /*1c180*/  HMMA.1688.F32.TF32 R44, R224, R32, R44 ;  /* 0x00000020e02c723c */ /* 0x000fec000008102c */
[----:B------:R-:W-:Y:S01]  /*1c190*/  HMMA.1688.F32.TF32 R84, R104, R16, R84 ;  /* 0x000000106854723c */ /* 0x000fe20000081054 */
[----:B--2---:R-:W-:Y:S01]  /*1c1a0*/  MOV R67, R34 ;  /* 0x0000002200437202 */ /* 0x004fe20000000f00 */
[----:B---3--:R-:W-:Y:S01]  /*1c1b0*/  IMAD.MOV.U32 R66, RZ, RZ, R39 ;  /* 0x000000ffff427224 */ /* 0x008fe200078e0027 */
[----:B----4-:R-:W-:-:S02]  /*1c1c0*/  MOV R65, R38 ;  /* 0x0000002600417202 */ /* 0x010fc40000000f00 */
[----:B------:R-:W2:Y:S04]  /*1c1d0*/  LDL.LU R38, [R1+0x1714] ;  /* 0x0017140001267983 */ /* 0x000ea80000300800 */
[----:B------:R-:W2:Y:S04]  /*1c1e0*/  LDL.LU R39, [R1+0x1710] ;  /* 0x0017100001277983 */ /* 0x000ea80000300800 */
[----:B------:R-:W3:Y:S04]  /*1c1f0*/  LDL.LU R34, [R1+0x170c] ;  /* 0x00170c0001227983 */ /* 0x000ee80000300800 */
[----:B------:R-:W3:Y:S01]  /*1c200*/  LDL.LU R35, [R1+0x1708] ;  /* 0x0017080001237983 */ /* 0x000ee20000300800 */
[C---:B------:R-:W-:Y:S03]  /*1c210*/  HMMA.1688.F32.TF32 R60, R224.reuse, R16, R60 ;  /* 0x00000010e03c723c */ /* 0x040fe6000008103c */
[----:B------:R-:W4:Y:S04]  /*1c220*/  LDL.LU R30, [R1+0x1704] ;  /* 0x00170400011e7983 */ /* 0x000f280000300800 */
[----:B------:R-:W4:Y:S04]  /*1c230*/  LDL.LU R31, [R1+0x1700] ;  /* 0x00170000011f7983 */ /* 0x000f280000300800 */
[----:B------:R-:W4:Y:S04]  /*1c240*/  LDL.LU R26, [R1+0x16fc] ;  /* 0x0016fc00011a7983 */ /* 0x000f280000300800 */
[----:B------:R-:W4:Y:S01]  /*1c250*/  LDL.LU R27, [R1+0x16f8] ;  /* 0x0016f800011b7983 */ /* 0x000f220000300800 */
[C---:B------:R-:W-:Y:S03]  /*1c260*/  HMMA.1688.F32.TF32 R68, R224.reuse, R8, R68 ;  /* 0x00000008e044723c */ /* 0x040fe60000081044 */
[----:B------:R-:W2:Y:S03]  /*1c270*/  LDL.LU R22, [R1+0x16f4] ;  /* 0x0016f40001167983 */ /* 0x000ea60000300800 */
[----:B------:R-:W-:Y:S01]  /*1c280*/  HMMA.1688.F32.TF32 R64, R224, R12, R64 ;  /* 0x0000000ce040723c */ /* 0x000fe20000081040 */
[----:B------:R-:W2:Y:S04]  /*1c290*/  LDL.LU R23, [R1+0x16f0] ;  /* 0x0016f00001177983 */ /* 0x000ea80000300800 */
[----:B------:R-:W3:Y:S04]  /*1c2a0*/  LDL.LU R14, [R1+0x16ec] ;  /* 0x0016ec00010e7983 */ /* 0x000ee80000300800 */
[----:B------:R-:W3:Y:S04]  /*1c2b0*/  LDL.LU R15, [R1+0x16e8] ;  /* 0x0016e800010f7983 */ /* 0x000ee80000300800 */
[----:B------:R-:W4:Y:S04]  /*1c2c0*/  LDL.LU R10, [R1+0x16e4] ;  /* 0x0016e400010a7983 */ /* 0x000f280000300800 */
[----:B------:R-:W4:Y:S01]  /*1c2d0*/  LDL.LU R11, [R1+0x16e0] ;  /* 0x0016e000010b7983 */ /* 0x000f220000300800 */
[----:B------:R-:W-:-:S03]  /*1c2e0*/  IMAD.MOV.U32 R252, RZ, RZ, R71 ;  /* 0x000000fffffc7224 */ /* 0x000fc600078e0047 */
[----:B------:R-:W-:Y:S04]  /*1c2f0*/  STL.64 [R1+0x2b0], R68 ;  /* 0x0002b04401007387 */ /* 0x000fe80000100a00 */
[----:B------:R1:W-:Y:S01]  /*1c300*/  STL [R1+0x2b8], R70 ;  /* 0x0002b84601007387 */ /* 0x0003e20000100800 */
[----:B------:R-:W-:Y:S03]  /*1c310*/  HMMA.1688.F32.TF32 R224, R224, R36, R40 ;  /* 0x00000024e0e0723c */ /* 0x000fe60000081028 */
[----:B-1----:R-:W2:Y:S04]  /*1c320*/  LDL.LU.64 R70, [R1+0x16d8] ;  /* 0x0016d80001467983 */ /* 0x002ea80000300a00 */
[----:B------:R-:W2:Y:S04]  /*1c330*/  LDL.LU.64 R68, [R1+0x16d0] ;  /* 0x0016d00001447983 */ /* 0x000ea80000300a00 */
[----:B------:R-:W-:Y:S04]  /*1c340*/  STL.64 [R1+0x380], R64 ;  /* 0x0003804001007387 */ /* 0x000fe80000100a00 */
[----:B------:R1:W-:Y:S01]  /*1c350*/  STL.64 [R1+0x388], R66 ;  /* 0x0003884201007387 */ /* 0x0003e20000100a00 */
[----:B------:R-:W-:-:S03]  /*1c360*/  IMAD.MOV.U32 R12, RZ, RZ, R51 ;  /* 0x000000ffff0c7224 */ /* 0x000fc600078e0033 */
[----:B-1----:R-:W2:Y:S04]  /*1c370*/  LDL.LU.64 R66, [R1+0x16c8] ;  /* 0x0016c80001427983 */ /* 0x002ea80000300a00 */
[----:B------:R-:W2:Y:S04]  /*1c380*/  LDL.LU.64 R64, [R1+0x16c0] ;  /* 0x0016c00001407983 */ /* 0x000ea80000300a00 */
[----:B------:R-:W-:Y:S04]  /*1c390*/  STL.64 [R1+0x370], R60 ;  /* 0x0003703c01007387 */ /* 0x000fe80000100a00 */
[----:B------:R1:W-:Y:S01]  /*1c3a0*/  STL.64 [R1+0x378], R62 ;  /* 0x0003783e01007387 */ /* 0x0003e20000100a00 */
[----:B------:R-:W-:Y:S01]  /*1c3b0*/  IMAD.MOV.U32 R16, RZ, RZ, R49 ;  /* 0x000000ffff107224 */ /* 0x000fe200078e0031 */
[----:B------:R-:W-:-:S02]  /*1c3c0*/  MOV R17, R48 ;  /* 0x0000003000117202 */ /* 0x000fc40000000f00 */
[----:B-1----:R-:W2:Y:S04]  /*1c3d0*/  LDL.LU.64 R62, [R1+0x16b8] ;  /* 0x0016b800013e7983 */ /* 0x002ea80000300a00 */
[----:B------:R-:W2:Y:S04]  /*1c3e0*/  LDL.LU.64 R60, [R1+0x16b0] ;  /* 0x0016b000013c7983 */ /* 0x000ea80000300a00 */
[----:B------:R-:W-:Y:S04]  /*1c3f0*/  STL.64 [R1+0x360], R56 ;  /* 0x0003603801007387 */ /* 0x000fe80000100a00 */
[----:B------:R1:W-:Y:S01]  /*1c400*/  STL.64 [R1+0x368], R58 ;  /* 0x0003683a01007387 */ /* 0x0003e20000100a00 */
[----:B------:R-:W-:-:S03]  /*1c410*/  MOV R13, R50 ;  /* 0x00000032000d7202 */ /* 0x000fc60000000f00 */
[----:B-1----:R-:W2:Y:S04]  /*1c420*/  LDL.LU.64 R58, [R1+0x16a8] ;  /* 0x0016a800013a7983 */ /* 0x002ea80000300a00 */
[----:B------:R-:W2:Y:S04]  /*1c430*/  LDL.LU.64 R56, [R1+0x16a0] ;  /* 0x0016a00001387983 */ /* 0x000ea80000300a00 */
[----:B------:R-:W-:Y:S04]  /*1c440*/  STL.64 [R1+0x350], R52 ;  /* 0x0003503401007387 */ /* 0x000fe80000100a00 */
[----:B------:R1:W-:Y:S04]  /*1c450*/  STL.64 [R1+0x358], R54 ;  /* 0x0003583601007387 */ /* 0x0003e80000100a00 */
[----:B-1----:R-:W2:Y:S04]  /*1c460*/  LDL.LU.64 R54, [R1+0x1698] ;  /* 0x0016980001367983 */ /* 0x002ea80000300a00 */
[----:B------:R-:W2:Y:S04]  /*1c470*/  LDL.LU.64 R52, [R1+0x1690] ;  /* 0x0016900001347983 */ /* 0x000ea80000300a00 */
[----:B------:R-:W2:Y:S04]  /*1c480*/  LDL.LU.64 R50, [R1+0x1688] ;  /* 0x0016880001327983 */ /* 0x000ea80000300a00 */
[----:B------:R-:W2:Y:S04]  /*1c490*/  LDL.LU.64 R48, [R1+0x1680] ;  /* 0x0016800001307983 */ /* 0x000ea80000300a00 */
[----:B------:R-:W-:Y:S04]  /*1c4a0*/  STL [R1+0x1604], R12 ;  /* 0x0016040c01007387 */ /* 0x000fe80000100800 */
[----:B------:R-:W-:Y:S04]  /*1c4b0*/  STL [R1+0x1600], R16 ;  /* 0x0016001001007387 */ /* 0x000fe80000100800 */
[----:B------:R-:W-:Y:S04]  /*1c4c0*/  STL [R1+0x15fc], R17 ;  /* 0x0015fc1101007387 */ /* 0x000fe80000100800 */
[----:B------:R-:W-:Y:S04]  /*1c4d0*/  STL [R1+0x15f8], R13 ;  /* 0x0015f80d01007387 */ /* 0x000fe80000100800 */
[----:B------:R-:W-:Y:S04]  /*1c4e0*/  STL.64 [R1+0x330], R44 ;  /* 0x0003302c01007387 */ /* 0x000fe80000100a00 */
[----:B------:R1:W-:Y:S04]  /*1c4f0*/  STL.64 [R1+0x338], R46 ;  /* 0x0003382e01007387 */ /* 0x0003e80000100a00 */
[----:B-1----:R-:W2:Y:S04]  /*1c500*/  LDL.LU.64 R46, [R1+0x1678] ;  /* 0x00167800012e7983 */ /* 0x002ea80000300a00 */
[----:B------:R-:W2:Y:S04]  /*1c510*/  LDL.LU.64 R44, [R1+0x1670] ;  /* 0x00167000012c7983 */ /* 0x000ea80000300a00 */
[----:B------:R-:W2:Y:S04]  /*1c520*/  LDL.LU.64 R42, [R1+0x1668] ;  /* 0x00166800012a7983 */ /* 0x000ea80000300a00 */
[----:B------:R-:W2:Y:S04]  /*1c530*/  LDL.LU.64 R40, [R1+0x1660] ;  /* 0x0016600001287983 */ /* 0x000ea80000300a00 */
[----:B------:R1:W-:Y:S04]  /*1c540*/  STL.64 [R1+0x2a0], R224 ;  /* 0x0002a0e001007387 */ /* 0x0003e80000100a00 */
[----:B------:R-:W-:Y:S01]  /*1c550*/  STL.64 [R1+0x2a8], R226 ;  /* 0x0002a8e201007387 */ /* 0x000fe20000100a00 */
[----:B-1----:R-:W-:Y:S01]  /*1c560*/  MOV R224, R18 ;  /* 0x0000001200e07202 */ /* 0x002fe20000000f00 */
[----:B------:R-:W-:-:S02]  /*1c570*/  IMAD.MOV.U32 R225, RZ, RZ, R19 ;  /* 0x000000ffffe17224 */ /* 0x000fc400078e0013 */
[----:B------:R-:W2:Y:S04]  /*1c580*/  LDL.LU R18, [R1+0x165c] ;  /* 0x00165c0001127983 */ /* 0x000ea80000300800 */
[----:B------:R-:W2:Y:S01]  /*1c590*/  LDL.LU R19, [R1+0x1658] ;  /* 0x0016580001137983 */ /* 0x000ea20000300800 */
[----:B------:R-:W-:Y:S03]  /*1c5a0*/  HMMA.1688.F32.TF32 R92, R104, R24, R228 ;  /* 0x00000018685c723c */ /* 0x000fe600000810e4 */
[----:B------:R-:W-:Y:S04]  /*1c5b0*/  LDS R228, [R3+UR7+0x3000] ;  /* 0x0030000703e47984 */ /* 0x000fe80008000800 */
[----:B------:R-:W-:Y:S04]  /*1c5c0*/  LDS R230, [R3+UR7+0x3800] ;  /* 0x0038000703e67984 */ /* 0x000fe80008000800 */
[----:B------:R-:W-:Y:S04]  /*1c5d0*/  LDS R229, [R6+UR7+0x3000] ;  /* 0x0030000706e57984 */ /* 0x000fe80008000800 */
[----:B------:R-:W3:Y:S02]  /*1c5e0*/  LDS R231, [R6+UR7+0x3800] ;  /* 0x0038000706e77984 */ /* 0x000ee40008000800 */
[C---:B---3--:R-:W-:Y:S06]  /*1c5f0*/  HMMA.1688.F32.TF32 R244, R228.reuse, R14, R244 ;  /* 0x0000000ee4f4723c */ /* 0x048fec00000810f4 */
[----:B----4-:R-:W-:-:S15]  /*1c600*/  HMMA.1688.F32.TF32 R240, R228, R10, R240 ;  /* 0x0000000ae4f0723c */ /* 0x010fde00000810f0 */
[----:B------:R-:W-:-:S08]  /*1c610*/  NOP ;  /* 0x0000000000007918 */ /* 0x000fd00000000000 */
[----:B------:R-:W-:Y:S04]  /*1c620*/  STL.64 [R1+0x290], R240 ;  /* 0x000290f001007387 */ /* 0x000fe80000100a00 */
[----:B------:R1:W-:Y:S04]  /*1c630*/  STL.64 [R1+0x298], R242 ;  /* 0x000298f201007387 */ /* 0x0003e80000100a00 */
[----:B-1----:R-:W3:Y:S04]  /*1c640*/  LDL.LU.64 R242, [R1+0x1650] ;  /* 0x0016500001f27983 */ /* 0x002ee80000300a00 */
[----:B------:R-:W3:Y:S04]  /*1c650*/  LDL.LU.64 R240, [R1+0x1648] ;  /* 0x0016480001f07983 */ /* 0x000ee80000300a00 */
[----:B------:R-:W-:Y:S04]  /*1c660*/  STL.64 [R1+0x280], R244 ;  /* 0x000280f401007387 */ /* 0x000fe80000100a00 */
[----:B------:R1:W-:Y:S04]  /*1c670*/  STL.64 [R1+0x288], R246 ;  /* 0x000288f601007387 */ /* 0x0003e80000100a00 */
[----:B-1----:R-:W4:Y:S04]  /*1c680*/  LDL.LU.64 R246, [R1+0x1640] ;  /* 0x0016400001f67983 */ /* 0x002f280000300a00 */
[----:B------:R-:W4:Y:S01]  /*1c690*/  LDL.LU.64 R244, [R1+0x1638] ;  /* 0x0016380001f47983 */ /* 0x000f220000300a00 */
[----:B--2---:R-:W-:-:S15]  /*1c6a0*/  HMMA.1688.F32.TF32 R248, R228, R18, R248 ;  /* 0x00000012e4f8723c */ /* 0x004fde00000810f8 */
[----:B------:R-:W-:-:S08]  /*1c6b0*/  NOP ;  /* 0x0000000000007918 */ /* 0x000fd00000000000 */
[----:B------:R-:W-:Y:S04]  /*1c6c0*/  STL.64 [R1+0x270], R248 ;  /* 0x000270f801007387 */ /* 0x000fe80000100a00 */
[----:B------:R1:W-:Y:S04]  /*1c6d0*/  STL.64 [R1+0x278], R250 ;  /* 0x000278fa01007387 */ /* 0x0003e80000100a00 */
[----:B-1----:R-:W2:Y:S04]  /*1c6e0*/  LDL.LU.64 R250, [R1+0x1630] ;  /* 0x0016300001fa7983 */ /* 0x002ea80000300a00 */
[----:B------:R-:W2:Y:S01]  /*1c6f0*/  LDL.LU.64 R248, [R1+0x1628] ;  /* 0x0016280001f87983 */ /* 0x000ea20000300a00 */
[----:B------:R-:W-:Y:S01]  /*1c700*/  MOV R226, R4 ;  /* 0x0000000400e27202 */ /* 0x000fe20000000f00 */
[----:B------:R-:W-:-:S07]  /*1c710*/  IMAD.MOV.U32 R227, RZ, RZ, R2 ;  /* 0x000000ffffe37224 */ /* 0x000fce00078e0002 */
[----:B------:R-:W-:Y:S06]  /*1c720*/  HMMA.1688.F32.TF32 R224, R228, R22, R224 ;  /* 0x00000016e4e0723c */ /* 0x000fec00000810e0 */
[C---:B------:R-:W-:Y:S01]  /*1c730*/  HMMA.1688.F32.TF32 R88, R104.reuse, R20, R236 ;  /* 0x000000146858723c */ /* 0x040fe200000810ec */
[----:B------:R-:W-:Y:S04]  /*1c740*/  LDS R236, [R3+UR7+0x3080] ;  /* 0x0030800703ec7984 */ /* 0x000fe80008000800 */
[----:B------:R-:W-:Y:S01]  /*1c750*/  LDS R238, [R3+UR7+0x3880] ;  /* 0x0038800703ee7984 */ /* 0x000fe20008000800 */
[----:B------:R-:W-:Y:S03]  /*1c760*/  HMMA.1688.F32.TF32 R104, R104, R36, R232 ;  /* 0x000000246868723c */ /* 0x000fe600000810e8 */
[----:B------:R-:W-:Y:S04]  /*1c770*/  LDS R232, [R7+UR7+0x3000] ;  /* 0x0030000707e87984 */ /* 0x000fe80008000800 */
[----:B------:R-:W-:Y:S04]  /*1c780*/  LDS R234, [R7+UR7+0x3800] ;  /* 0x0038000707ea7984 */ /* 0x000fe80008000800 */
[----:B------:R-:W-:Y:S04]  /*1c790*/  LDS R233, [R5+UR7+0x3000] ;  /* 0x0030000705e97984 */ /* 0x000fe80008000800 */
[----:B------:R-:W1:Y:S01]  /*1c7a0*/  LDS R235, [R5+UR7+0x3800] ;  /* 0x0038000705eb7984 */ /* 0x000e620008000800 */
[C---:B------:R-:W-:Y:S03]  /*1c7b0*/  HMMA.1688.F32.TF32 R40, R228.reuse, R38, R40 ;  /* 0x00000026e428723c */ /* 0x040fe60000081028 */
[----:B------:R-:W-:Y:S04]  /*1c7c0*/  STL.64 [R1+0x260], R224 ;  /* 0x000260e001007387 */ /* 0x000fe80000100a00 */
[----:B------:R3:W-:Y:S04]  /*1c7d0*/  STL.64 [R1+0x268], R226 ;  /* 0x000268e201007387 */ /* 0x0007e80000100a00 */
[----:B------:R-:W-:Y:S04]  /*1c7e0*/  LDS R237, [R6+UR7+0x3080] ;  /* 0x0030800706ed7984 */ /* 0x000fe80008000800 */
[----:B------:R-:W1:Y:S09]  /*1c7f0*/  LDS R239, [R6+UR7+0x3880] ;  /* 0x0038800706ef7984 */ /* 0x000e720008000800 */
[----:B------:R-:W-:Y:S01]  /*1c800*/  MOV R33, R40 ;  /* 0x0000002800217202 */ /* 0x000fe20000000f00 */
[----:B------:R-:W-:Y:S01]  /*1c810*/  IMAD.MOV.U32 R32, RZ, RZ, R41 ;  /* 0x000000ffff207224 */ /* 0x000fe200078e0029 */
[C---:B---3--:R-:W-:Y:S06]  /*1c820*/  HMMA.1688.F32.TF32 R224, R228.reuse, R34, R240 ;  /* 0x00000022e4e0723c */ /* 0x048fec00000810f0 */
[C---:B----4-:R-:W-:Y:S06]  /*1c830*/  HMMA.1688.F32.TF32 R244, R228.reuse, R30, R244 ;  /* 0x0000001ee4f4723c */ /* 0x050fec00000810f4 */
[----:B--2---:R-:W-:-:S15]  /*1c840*/  HMMA.1688.F32.TF32 R248, R228, R26, R248 ;  /* 0x0000001ae4f8723c */ /* 0x004fde00000810f8 */
[----:B------:R-:W-:-:S08]  /*1c850*/  NOP ;  /* 0x0000000000007918 */ /* 0x000fd00000000000 */
[----:B------:R-:W-:Y:S04]  /*1c860*/  STL.64 [R1+0x250], R248 ;  /* 0x000250f801007387 */ /* 0x000fe80000100a00 */
[----:B------:R-:W-:Y:S04]  /*1c870*/  STL.64 [R1+0x258], R250 ;  /* 0x000258fa01007387 */ /* 0x000fe80000100a00 */
[----:B------:R-:W-:Y:S04]  /*1c880*/  STL.64 [R1+0x240], R244 ;  /* 0x000240f401007387 */ /* 0x000fe80000100a00 */
[----:B------:R-:W-:Y:S04]  /*1c890*/  STL.64 [R1+0x248], R246 ;  /* 0x000248f601007387 */ /* 0x000fe80000100a00 */
[----:B------:R-:W-:Y:S04]  /*1c8a0*/  STL.64 [R1+0x230], R224 ;  /* 0x000230e001007387 */ /* 0x000fe80000100a00 */
[----:B------:R-:W-:Y:S04]  /*1c8b0*/  STL.64 [R1+0x238], R226 ;  /* 0x000238e201007387 */ /* 0x000fe80000100a00 */
[----:B------:R1:W-:Y:S02]  /*1c8c0*/  STL.64 [R1+0x1b8], R42 ;  /* 0x0001b82a01007387 */ /* 0x0003e40000100a00 */
[----:B-1----:R-:W-:Y:S02]  /*1c8d0*/  HMMA.1688.F32.TF32 R40, R232, R10, R44 ;  /* 0x0000000ae828723c */ /* 0x002fe4000008102c */
[----:B------:R-:W-:Y:S04]  /*1c8e0*/  STL [R1+0x15f4], R32 ;  /* 0x0015f42001007387 */ /* 0x000fe80000100800 */
[----:B------:R-:W-:-:S15]  /*1c8f0*/  STL [R1+0x15f0], R33 ;  /* 0x0015f02101007387 */ /* 0x000fde0000100800 */
[----:B------:R-:W-:-:S02]  /*1c900*/  NOP ;  /* 0x0000000000007918 */ /* 0x000fc40000000000 */
[----:B------:R1:W-:Y:S01]  /*1c910*/  STL.64 [R1+0x1a8], R42 ;  /* 0x0001a82a01007387 */ /* 0x0003e20000100a00 */
[----:B------:R-:W-:Y:S01]  /*1c920*/  MOV R29, R40 ;  /* 0x00000028001d7202 */ /* 0x000fe20000000f00 */
[----:B------:R-:W-:Y:S02]  /*1c930*/  IMAD.MOV.U32 R28, RZ, RZ, R41 ;  /* 0x000000ffff1c7224 */ /* 0x000fe400078e0029 */
[C---:B-1----:R-:W-:Y:S01]  /*1c940*/  HMMA.1688.F32.TF32 R40, R232.reuse, R18, R52 ;  /* 0x00000012e828723c */ /* 0x042fe20000081034 */
[----:B------:R-:W-:Y:S01]  /*1c950*/  MOV R227, R0 ;  /* 0x0000000000e37202 */ /* 0x000fe20000000f00 */
[----:B------:R-:W-:Y:S04]  /*1c960*/  LDS R52, [R7+UR7+0x3080] ;  /* 0x0030800707347984 */ /* 0x000fe80008000800 */
[----:B------:R-:W-:Y:S01]  /*1c970*/  HMMA.1688.F32.TF32 R44, R232, R14, R48 ;  /* 0x0000000ee82c723c */ /* 0x000fe20000081030 */
[----:B------:R-:W-:Y:S04]  /*1c980*/  LDS R54, [R7+UR7+0x3880] ;  /* 0x0038800707367984 */ /* 0x000fe80008000800 */
[----:B------:R-:W-:Y:S04]  /*1c990*/  LDS R53, [R5+UR7+0x3080] ;  /* 0x0030800705357984 */ /* 0x000fe80008000800 */
[----:B------:R-:W1:Y:S09]  /*1c9a0*/  LDS R55, [R5+UR7+0x3880] ;  /* 0x0038800705377984 */ /* 0x000e720008000800 */
[----:B------:R-:W-:Y:S01]  /*1c9b0*/  MOV R25, R40 ;  /* 0x0000002800197202 */ /* 0x000fe20000000f00 */
        /* <DEDUP_REMOVED lines=8> */
[----:B------:R-:W-:Y:S04]  /*1ca40*/  LDS R49, [R6+UR7+0x3180] ;  /* 0x0031800706317984 */ /* 0x000fe80008000800 */
[----:B------:R-:W2:-:S15]  /*1ca50*/  LDS R51, [R6+UR7+0x3980] ;  /* 0x0039800706337984 */ /* 0x000e9e0008000800 */
[----:B------:R-:W-:Y:S01]  /*1ca60*/  IMAD.MOV.U32 R17, RZ, RZ, R40 ;  /* 0x000000ffff117224 */ /* 0x000fe200078e0028 */
[----:B------:R-:W-:Y:S01]  /*1ca70*/  MOV R13, R41 ;  /* 0x00000029000d7202 */ /* 0x000fe20000000f00 */
[----:B------:R-:W-:Y:S01]  /*1ca80*/  IMAD.MOV.U32 R32, RZ, RZ, R42 ;  /* 0x000000ffff207224 */ /* 0x000fe200078e002a */
[----:B------:R-:W-:Y:S02]  /*1ca90*/  MOV R33, R43 ;  /* 0x0000002b00217202 */ /* 0x000fe40000000f00 */
[----:B------:R-:W-:Y:S01]  /*1caa0*/  HMMA.1688.F32.TF32 R40, R232, R26, R60 ;  /* 0x0000001ae828723c */ /* 0x000fe2000008103c */
[----:B------:R-:W-:-:S15]  /*1cab0*/  STL.64 [R1+0x190], R44 ;  /* 0x0001902c01007387 */ /* 0x000fde0000100a00 */
[----:B------:R-:W-:-:S08]  /*1cac0*/  NOP ;  /* 0x0000000000007918 */ /* 0x000fd00000000000 */
[----:B------:R-:W-:Y:S01]  /*1cad0*/  IMAD.MOV.U32 R241, RZ, RZ, R40 ;  /* 0x000000fffff17224 */ /* 0x000fe200078e0028 */
[----:B------:R-:W-:Y:S01]  /*1cae0*/  MOV R240, R41 ;  /* 0x0000002900f07202 */ /* 0x000fe20000000f00 */
[----:B------:R-:W-:Y:S01]  /*1caf0*/  IMAD.MOV.U32 R12, RZ, RZ, R42 ;  /* 0x000000ffff0c7224 */ /* 0x000fe200078e002a */
[----:B------:R-:W-:Y:S02]  /*1cb00*/  MOV R16, R43 ;  /* 0x0000002b00107202 */ /* 0x000fe40000000f00 */
[C---:B------:R-:W-:Y:S01]  /*1cb10*/  HMMA.1688.F32.TF32 R40, R232.reuse, R34, R68 ;  /* 0x00000022e828723c */ /* 0x040fe20000081044 */
[----:B------:R3:W-:Y:S05]  /*1cb20*/  STL.64 [R1+0x198], R46 ;  /* 0x0001982e01007387 */ /* 0x0007ea0000100a00 */
[----:B---3--:R-:W-:-:S15]  /*1cb30*/  HMMA.1688.F32.TF32 R44, R232, R30, R64 ;  /* 0x0000001ee82c723c */ /* 0x008fde0000081040 */
[----:B------:R-:W-:-:S03]  /*1cb40*/  NOP ;  /* 0x0000000000007918 */ /* 0x000fc60000000000 */
        /* <DEDUP_REMOVED lines=17> */
[----:B------:R-:W-:Y:S01]  /*1cc60*/  HMMA.1688.F32.TF32 R40, R236, R14, R80 ;  /* 0x0000000eec28723c */ /* 0x000fe20000081050 */
[----:B------:R-:W-:-:S15]  /*1cc70*/  STL.64 [R1+0x158], R46 ;  /* 0x0001582e01007387 */ /* 0x000fde0000100a00 */
[----:B------:R-:W-:-:S07]  /*1cc80*/  NOP ;  /* 0x0000000000007918 */ /* 0x000fce0000000000 */
[----:B------:R3:W-:Y:S01]  /*1cc90*/  STL.64 [R1+0x100], R40 ;  /* 0x0001002801007387 */ /* 0x0007e20000100a00 */
[----:B------:R-:W-:Y:S01]  /*1cca0*/  IMAD.MOV.U32 R37, RZ, RZ, R42 ;  /* 0x000000ffff257224 */ /* 0x000fe200078e002a */
[----:B------:R-:W-:Y:S02]  /*1ccb0*/  MOV R36, R43 ;  /* 0x0000002b00247202 */ /* 0x000fe40000000f00 */
[----:B---3--:R-:W-:Y:S06]  /*1ccc0*/  HMMA.1688.F32.TF32 R40, R236, R18, R84 ;  /* 0x00000012ec28723c */ /* 0x008fec0000081054 */
[----:B-1----:R-:W-:Y:S06]  /*1ccd0*/  HMMA.1688.F32.TF32 R68, R52, R14, R112 ;  /* 0x0000000e3444723c */ /* 0x002fec0000081070 */
[C---:B------:R-:W-:Y:S01]  /*1cce0*/  HMMA.1688.F32.TF32 R224, R236.reuse, R38, R104 ;  /* 0x00000026ece0723c */ /* 0x040fe20000081068 */
[----:B------:R-:W-:Y:S01]  /*1ccf0*/  MOV R67, R241 ;  /* 0x000000f100437202 */ /* 0x000fe20000000f00 */
[----:B------:R-:W-:Y:S01]  /*1cd00*/  IMAD.MOV.U32 R66, RZ, RZ, R240 ;  /* 0x000000ffff427224 */ /* 0x000fe200078e00f0 */
[----:B------:R-:W-:Y:S03]  /*1cd10*/  LDS R84, [R7+UR7+0x3180] ;  /* 0x0031800707547984 */ /* 0x000fe60008000800 */
[C---:B------:R-:W-:Y:S01]  /*1cd20*/  HMMA.1688.F32.TF32 R44, R236.reuse, R22, R88 ;  /* 0x00000016ec2c723c */ /* 0x040fe20000081058 */
[----:B------:R-:W-:Y:S04]  /*1cd30*/  LDS R86, [R7+UR7+0x3980] ;  /* 0x0039800707567984 */ /* 0x000fe80008000800 */
[----:B------:R1:W-:Y:S01]  /*1cd40*/  STL.64 [R1+0xf0], R40 ;  /* 0x0000f02801007387 */ /* 0x0003e20000100a00 */
[----:B------:R-:W-:Y:S01]  /*1cd50*/  IMAD.MOV.U32 R9, RZ, RZ, R42 ;  /* 0x000000ffff097224 */ /* 0x000fe200078e002a */
[----:B------:R-:W-:Y:S01]  /*1cd60*/  MOV R8, R43 ;  /* 0x0000002b00087202 */ /* 0x000fe20000000f00 */
[C---:B------:R-:W-:Y:S01]  /*1cd70*/  HMMA.1688.F32.TF32 R232, R236.reuse, R30, R96 ;  /* 0x0000001eece8723c */ /* 0x040fe20000081060 */
[----:B------:R-:W-:Y:S04]  /*1cd80*/  LDS R85, [R5+UR7+0x3180] ;  /* 0x0031800705557984 */ /* 0x000fe80008000800 */
[----:B------:R-:W-:Y:S01]  /*1cd90*/  LDS R87, [R5+UR7+0x3980] ;  /* 0x0039800705577984 */ /* 0x000fe20008000800 */
[----:B-1----:R-:W-:Y:S09]  /*1cda0*/  HMMA.1688.F32.TF32 R40, R236, R26, R92 ;  /* 0x0000001aec28723c */ /* 0x002ff2000008105c */
[----:B------:R-:W-:Y:S04]  /*1cdb0*/  STL.64 [R1+0xe0], R44 ;  /* 0x0000e02c01007387 */ /* 0x000fe80000100a00 */
[----:B------:R-:W-:Y:S01]  /*1cdc0*/  STL.64 [R1+0xe8], R46 ;  /* 0x0000e82e01007387 */ /* 0x000fe20000100a00 */
[----:B------:R-:W-:Y:S03]  /*1cdd0*/  HMMA.1688.F32.TF32 R72, R52, R10, R108 ;  /* 0x0000000a3448723c */ /* 0x000fe6000008106c */
[----:B------:R-:W-:Y:S04]  /*1cde0*/  LDS R44, [R3+UR7+0x3100] ;  /* 0x00310007032c7984 */ /* 0x000fe80008000800 */
[----:B------:R-:W-:Y:S04]  /*1cdf0*/  LDS R46, [R3+UR7+0x3900] ;  /* 0x00390007032e7984 */ /* 0x000fe80008000800 */
[----:B------:R-:W-:Y:S04]  /*1ce00*/  LDS R45, [R6+UR7+0x3100] ;  /* 0x00310007062d7984 */ /* 0x000fe80008000800 */
[----:B------:R-:W-:Y:S04]  /*1ce10*/  STL.64 [R1+0xd0], R40 ;  /* 0x0000d02801007387 */ /* 0x000fe80000100a00 */
[----:B------:R-:W-:Y:S04]  /*1ce20*/  STL.64 [R1+0xd8], R42 ;  /* 0x0000d82a01007387 */ /* 0x000fe80000100a00 */
[----:B------:R1:W-:Y:S04]  /*1ce30*/  STL [R1+0x152c], R232 ;  /* 0x00152ce801007387 */ /* 0x0003e80000100800 */
[----:B------:R3:W-:Y:S04]  /*1ce40*/  STL [R1+0x1528], R233 ;  /* 0x001528e901007387 */ /* 0x0007e80000100800 */
[----:B------:R4:W-:Y:S01]  /*1ce50*/  STL [R1+0x1524], R234 ;  /* 0x001524ea01007387 */ /* 0x0009e20000100800 */
[----:B-1----:R-:W-:-:S03]  /*1ce60*/  MOV R232, R68 ;  /* 0x0000004400e87202 */ /* 0x002fc60000000f00 */
[----:B------:R1:W-:Y:S01]  /*1ce70*/  STL [R1+0x1520], R235 ;  /* 0x001520eb01007387 */ /* 0x0003e20000100800 */
[----:B---3--:R-:W-:-:S03]  /*1ce80*/  IMAD.MOV.U32 R233, RZ, RZ, R69 ;  /* 0x000000ffffe97224 */ /* 0x008fc600078e0045 */
[----:B------:R-:W3:Y:S01]  /*1ce90*/  LDS R47, [R6+UR7+0x3900] ;  /* 0x00390007062f7984 */ /* 0x000ee20008000800 */
[----:B----4-:R-:W-:-:S03]  /*1cea0*/  MOV R234, R70 ;  /* 0x0000004600ea7202 */ /* 0x010fc60000000f00 */
[----:B------:R-:W-:Y:S01]  /*1ceb0*/  LDS R40, [R7+UR7+0x3100] ;  /* 0x0031000707287984 */ /* 0x000fe20008000800 */
[----:B-1----:R-:W-:Y:S02]  /*1cec0*/  IMAD.MOV.U32 R235, RZ, RZ, R71 ;  /* 0x000000ffffeb7224 */ /* 0x002fe400078e0047 */
[C---:B------:R-:W-:Y:S01]  /*1ced0*/  HMMA.1688.F32.TF32 R68, R52.reuse, R18, R116 ;  /* 0x000000123444723c */ /* 0x040fe20000081074 */
[----:B------:R1:W-:Y:S04]  /*1cee0*/  STL [R1+0x153c], R228 ;  /* 0x00153ce401007387 */ /* 0x0003e80000100800 */
[----:B------:R4:W-:Y:S04]  /*1cef0*/  STL [R1+0x1538], R229 ;  /* 0x001538e501007387 */ /* 0x0009e80000100800 */
[----:B------:R2:W-:Y:S04]  /*1cf00*/  STL [R1+0x1534], R230 ;  /* 0x001534e601007387 */ /* 0x0005e80000100800 */
[----:B------:R2:W-:Y:S04]  /*1cf10*/  STL [R1+0x1530], R231 ;  /* 0x001530e701007387 */ /* 0x0005e80000100800 */
[----:B------:R-:W-:Y:S04]  /*1cf20*/  LDS R42, [R7+UR7+0x3900] ;  /* 0x00390007072a7984 */ /* 0x000fe80008000800 */
[----:B------:R-:W-:Y:S03]  /*1cf30*/  LDS R41, [R5+UR7+0x3100] ;  /* 0x0031000705297984 */ /* 0x000fe60008000800 */
[----:B-1----:R-:W-:Y:S01]  /*1cf40*/  MOV R228, R68 ;  /* 0x0000004400e47202 */ /* 0x002fe20000000f00 */
[----:B----4-:R-:W-:Y:S01]  /*1cf50*/  IMAD.MOV.U32 R229, RZ, RZ, R69 ;  /* 0x000000ffffe57224 */ /* 0x010fe200078e0045 */
[----:B--2---:R-:W-:Y:S01]  /*1cf60*/  MOV R230, R70 ;  /* 0x0000004600e67202 */ /* 0x004fe20000000f00 */
[----:B------:R-:W-:Y:S01]  /*1cf70*/  IMAD.MOV.U32 R231, RZ, RZ, R71 ;  /* 0x000000ffffe77224 */ /* 0x000fe200078e0047 */
[----:B------:R-:W1:Y:S01]  /*1cf80*/  LDS R43, [R5+UR7+0x3900] ;  /* 0x00390007052b7984 */ /* 0x000e620008000800 */
[----:B------:R-:W-:Y:S03]  /*1cf90*/  HMMA.1688.F32.TF32 R68, R52, R22, R120 ;  /* 0x000000163444723c */ /* 0x000fe60000081078 */
[----:B------:R2:W-:Y:S04]  /*1cfa0*/  STL [R1+0x154c], R224 ;  /* 0x00154ce001007387 */ /* 0x0005e80000100800 */
[----:B------:R4:W-:Y:S04]  /*1cfb0*/  STL [R1+0x1548], R225 ;  /* 0x001548e101007387 */ /* 0x0009e80000100800 */
[----:B------:R3:W-:Y:S04]  /*1cfc0*/  STL [R1+0x1544], R226 ;  /* 0x001544e201007387 */ /* 0x0007e80000100800 */
[----:B------:R3:W-:Y:S01]  /*1cfd0*/  STL [R1+0x1540], R227 ;  /* 0x001540e301007387 */ /* 0x0007e20000100800 */
[C---:B------:R-:W-:Y:S06]  /*1cfe0*/  HMMA.1688.F32.TF32 R244, R48.reuse, R18, R212 ;  /* 0x0000001230f4723c */ /* 0x040fec00000810d4 */
[C---:B------:R-:W-:Y:S06]  /*1cff0*/  HMMA.1688.F32.TF32 R240, R48.reuse, R22, R216 ;  /* 0x0000001630f0723c */ /* 0x040fec00000810d8 */
[-C--:B------:R-:W-:Y:S01]  /*1d000*/  HMMA.1688.F32.TF32 R236, R48, R26.reuse, R220 ;  /* 0x0000001a30ec723c */ /* 0x080fe200000810dc */
[----:B--2---:R-:W-:Y:S01]  /*1d010*/  MOV R224, R68 ;  /* 0x0000004400e07202 */ /* 0x004fe20000000f00 */
[----:B----4-:R-:W-:Y:S01]  /*1d020*/  IMAD.MOV.U32 R225, RZ, RZ, R69 ;  /* 0x000000ffffe17224 */ /* 0x010fe200078e0045 */
[----:B---3--:R-:W-:Y:S01]  /*1d030*/  MOV R226, R70 ;  /* 0x0000004600e27202 */ /* 0x008fe20000000f00 */
[----:B------:R-:W-:Y:S01]  /*1d040*/  IMAD.MOV.U32 R227, RZ, RZ, R71 ;  /* 0x000000ffffe37224 */ /* 0x000fe200078e0047 */
[----:B------:R-:W-:Y:S01]  /*1d050*/  STL.64 [R1+0x320], R72 ;  /* 0x0003204801007387 */ /* 0x000fe20000100a00 */
[----:B------:R-:W-:Y:S03]  /*1d060*/  HMMA.1688.F32.TF32 R68, R52, R26, R124 ;  /* 0x0000001a3444723c */ /* 0x000fe6000008107c */
[----:B------:R-:W-:Y:S04]  /*1d070*/  STL.64 [R1+0x328], R74 ;  /* 0x0003284a01007387 */ /* 0x000fe80000100a00 */
[----:B------:R2:W-:Y:S04]  /*1d080*/  STL [R1+0x155c], R235 ;  /* 0x00155ceb01007387 */ /* 0x0005e80000100800 */
[----:B------:R3:W-:Y:S04]  /*1d090*/  STL [R1+0x1558], R234 ;  /* 0x001558ea01007387 */ /* 0x0007e80000100800 */
[----:B------:R4:W-:Y:S04]  /*1d0a0*/  STL [R1+0x1554], R233 ;  /* 0x001554e901007387 */ /* 0x0009e80000100800 */
[----:B------:R1:W-:Y:S01]  /*1d0b0*/  STL [R1+0x1550], R232 ;  /* 0x001550e801007387 */ /* 0x0003e20000100800 */
[----:B------:R-:W-:Y:S01]  /*1d0c0*/  MOV R107, R252 ;  /* 0x000000fc006b7202 */ /* 0x000fe20000000f00 */
[----:B------:R-:W-:Y:S01]  /*1d0d0*/  IMAD.MOV.U32 R99, RZ, RZ, R60 ;  /* 0x000000ffff637224 */ /* 0x000fe200078e003c */
[----:B------:R-:W-:Y:S01]  /*1d0e0*/  MOV R98, R57 ;  /* 0x0000003900627202 */ /* 0x000fe20000000f00 */
[----:B------:R-:W-:Y:S01]  /*1d0f0*/  IMAD.MOV.U32 R93, RZ, RZ, R58 ;  /* 0x000000ffff5d7224 */ /* 0x000fe200078e003a */
[----:B--2---:R-:W-:Y:S01]  /*1d100*/  MOV R235, R68 ;  /* 0x0000004400eb7202 */ /* 0x004fe20000000f00 */
[----:B---3--:R-:W-:Y:S01]  /*1d110*/  IMAD.MOV.U32 R234, RZ, RZ, R69 ;  /* 0x000000ffffea7224 */ /* 0x008fe200078e0045 */
[----:B----4-:R-:W-:-:S02]  /*1d120*/  MOV R233, R70 ;  /* 0x0000004600e97202 */ /* 0x010fc40000000f00 */
[----:B------:R-:W-:Y:S01]  /*1d130*/  MOV R92, R59 ;  /* 0x0000003b005c7202 */ /* 0x000fe20000000f00 */
[----:B-1----:R-:W-:Y:S01]  /*1d140*/  IMAD.MOV.U32 R232, RZ, RZ, R71 ;  /* 0x000000ffffe87224 */ /* 0x002fe200078e0047 */
[----:B------:R-:W-:Y:S01]  /*1d150*/  MOV R96, R4 ;  /* 0x0000000400607202 */ /* 0x000fe20000000f00 */
[C---:B------:R-:W-:Y:S01]  /*1d160*/  HMMA.1688.F32.TF32 R68, R52.reuse, R30, R128 ;  /* 0x0000001e3444723c */ /* 0x040fe20000081080 */
[----:B------:R1:W-:Y:S04]  /*1d170*/  STL [R1+0x156c], R231 ;  /* 0x00156ce701007387 */ /* 0x0003e80000100800 */
[----:B------:R2:W-:Y:S04]  /*1d180*/  STL [R1+0x1568], R230 ;  /* 0x001568e601007387 */ /* 0x0005e80000100800 */
[----:B------:R3:W-:Y:S04]  /*1d190*/  STL [R1+0x1564], R229 ;  /* 0x001564e501007387 */ /* 0x0007e80000100800 */
[----:B------:R4:W-:Y:S01]  /*1d1a0*/  STL [R1+0x1560], R228 ;  /* 0x001560e401007387 */ /* 0x0009e20000100800 */
        /* <DEDUP_REMOVED lines=9> */
[----:B------:R-:W-:Y:S01]  /*1d240*/  LDS R108, [R3+UR7+0x4000] ;  /* 0x00400007036c7984 */ /* 0x000fe20008000800 */
[----:B-1----:R-:W-:Y:S01]  /*1d250*/  MOV R231, R68 ;  /* 0x0000004400e77202 */ /* 0x002fe20000000f00 */
[----:B--2---:R-:W-:Y:S01]  /*1d260*/  IMAD.MOV.U32 R230, RZ, RZ, R69 ;  /* 0x000000ffffe67224 */ /* 0x004fe200078e0045 */
[----:B---3--:R-:W-:Y:S01]  /*1d270*/  MOV R229, R70 ;  /* 0x0000004600e57202 */ /* 0x008fe20000000f00 */
[----:B----4-:R-:W-:Y:S01]  /*1d280*/  IMAD.MOV.U32 R228, RZ, RZ, R71 ;  /* 0x000000ffffe47224 */ /* 0x010fe200078e0047 */
[----:B------:R-:W-:Y:S01]  /*1d290*/  LDS R110, [R3+UR7+0x4800] ;  /* 0x00480007036e7984 */ /* 0x000fe20008000800 */
[C---:B------:R-:W-:Y:S03]  /*1d2a0*/  HMMA.1688.F32.TF32 R68, R52.reuse, R34, R132 ;  /* 0x000000223444723c */ /* 0x040fe60000081084 */
[----:B------:R-:W-:Y:S03]  /*1d2b0*/  LDS R109, [R6+UR7+0x4000] ;  /* 0x00400007066d7984 */ /* 0x000fe60008000800 */
[----:B------:R-:W-:Y:S01]  /*1d2c0*/  HMMA.1688.F32.TF32 R52, R52, R38, R136 ;  /* 0x000000263434723c */ /* 0x000fe20000081088 */
[----:B------:R-:W-:Y:S04]  /*1d2d0*/  STL [R1+0x157c], R227 ;  /* 0x00157ce301007387 */ /* 0x000fe80000100800 */
[----:B------:R-:W-:Y:S04]  /*1d2e0*/  STL [R1+0x1578], R226 ;  /* 0x001578e201007387 */ /* 0x000fe80000100800 */
[----:B------:R-:W-:Y:S04]  /*1d2f0*/  STL [R1+0x1574], R225 ;  /* 0x001574e101007387 */ /* 0x000fe80000100800 */
[----:B------:R-:W-:Y:S04]  /*1d300*/  STL [R1+0x1570], R224 ;  /* 0x001570e001007387 */ /* 0x000fe80000100800 */
[----:B------:R1:W-:Y:S04]  /*1d310*/  STL [R1+0x158c], R232 ;  /* 0x00158ce801007387 */ /* 0x0003e80000100800 */
[----:B------:R2:W-:Y:S04]  /*1d320*/  STL [R1+0x1588], R233 ;  /* 0x001588e901007387 */ /* 0x0005e80000100800 */
[----:B------:R3:W-:Y:S01]  /*1d330*/  STL [R1+0x1584], R234 ;  /* 0x001584ea01007387 */ /* 0x0007e20000100800 */
[----:B-1----:R-:W-:-:S03]  /*1d340*/  MOV R232, R52 ;  /* 0x0000003400e87202 */ /* 0x002fc60000000f00 */
[----:B------:R1:W-:Y:S01]  /*1d350*/  STL [R1+0x1580], R235 ;  /* 0x001580eb01007387 */ /* 0x0003e20000100800 */
[----:B--2---:R-:W-:-:S03]  /*1d360*/  IMAD.MOV.U32 R233, RZ, RZ, R53 ;  /* 0x000000ffffe97224 */ /* 0x004fc600078e0035 */
[----:B------:R-:W-:Y:S01]  /*1d370*/  LDS R111, [R6+UR7+0x4800] ;  /* 0x00480007066f7984 */ /* 0x000fe20008000800 */
[----:B---3--:R-:W-:-:S03]  /*1d380*/  MOV R234, R54 ;  /* 0x0000003600ea7202 */ /* 0x008fc60000000f00 */
[----:B------:R-:W-:Y:S01]  /*1d390*/  LDS R216, [R7+UR7+0x4080] ;  /* 0x0040800707d87984 */ /* 0x000fe20008000800 */
[----:B-1----:R-:W-:Y:S02]  /*1d3a0*/  IMAD.MOV.U32 R235, RZ, RZ, R55 ;  /* 0x000000ffffeb7224 */ /* 0x002fe400078e0037 */
[C---:B------:R-:W-:Y:S01]  /*1d3b0*/  HMMA.1688.F32.TF32 R52, R44.reuse, R10, R140 ;  /* 0x0000000a2c34723c */ /* 0x040fe2000008108c */
[----:B------:R-:W-:Y:S04]  /*1d3c0*/  STL [R1+0x159c], R228 ;  /* 0x00159ce401007387 */ /* 0x000fe80000100800 */
[----:B------:R1:W-:Y:S04]  /*1d3d0*/  STL [R1+0x1598], R229 ;  /* 0x001598e501007387 */ /* 0x0003e80000100800 */
[----:B------:R-:W-:Y:S04]  /*1d3e0*/  STL [R1+0x1594], R230 ;  /* 0x001594e601007387 */ /* 0x000fe80000100800 */
[----:B------:R2:W-:Y:S01]  /*1d3f0*/  STL [R1+0x1590], R231 ;  /* 0x001590e701007387 */ /* 0x0005e20000100800 */
[----:B------:R-:W-:Y:S01]  /*1d400*/  IMAD.MOV.U32 R224, RZ, RZ, R71 ;  /* 0x000000ffffe07224 */ /* 0x000fe200078e0047 */
[----:B------:R-:W-:Y:S01]  /*1d410*/  MOV R225, R70 ;  /* 0x0000004600e17202 */ /* 0x000fe20000000f00 */
[----:B------:R-:W-:Y:S01]  /*1d420*/  IMAD.MOV.U32 R226, RZ, RZ, R69 ;  /* 0x000000ffffe27224 */ /* 0x000fe200078e0045 */
[----:B------:R-:W-:Y:S01]  /*1d430*/  MOV R227, R68 ;  /* 0x0000004400e37202 */ /* 0x000fe20000000f00 */
[----:B------:R-:W-:Y:S01]  /*1d440*/  LDS R218, [R7+UR7+0x4880] ;  /* 0x0048800707da7984 */ /* 0x000fe20008000800 */
[----:B------:R-:W-:Y:S01]  /*1d450*/  MOV R72, R171 ;  /* 0x000000ab00487202 */ /* 0x000fe20000000f00 */
[----:B------:R-:W-:Y:S01]  /*1d460*/  IMAD.MOV.U32 R73, RZ, RZ, R175 ;  /* 0x000000ffff497224 */ /* 0x000fe200078e00af */
[----:B------:R-:W-:Y:S01]  /*1d470*/  MOV R74, R182 ;  /* 0x000000b6004a7202 */ /* 0x000fe20000000f00 */
[----:B------:R-:W-:Y:S01]  /*1d480*/  IMAD.MOV.U32 R75, RZ, RZ, R183 ;  /* 0x000000ffff4b7224 */ /* 0x000fe200078e00b7 */
[----:B------:R-:W-:Y:S01]  /*1d490*/  MOV R115, R97 ;  /* 0x0000006100737202 */ /* 0x000fe20000000f00 */
[----:B-1----:R-:W-:Y:S01]  /*1d4a0*/  IMAD.MOV.U32 R229, RZ, RZ, R53 ;  /* 0x000000ffffe57224 */ /* 0x002fe200078e0035 */
[----:B------:R-:W-:Y:S01]  /*1d4b0*/  MOV R228, R52 ;  /* 0x0000003400e47202 */ /* 0x000fe20000000f00 */
[----:B--2---:R-:W-:Y:S01]  /*1d4c0*/  IMAD.MOV.U32 R231, RZ, RZ, R55 ;  /* 0x000000ffffe77224 */ /* 0x004fe200078e0037 */
[----:B------:R-:W-:Y:S01]  /*1d4d0*/  MOV R230, R54 ;  /* 0x0000003600e67202 */ /* 0x000fe20000000f00 */
[----:B------:R-:W-:Y:S01]  /*1d4e0*/  IMAD.MOV.U32 R114, RZ, RZ, R96 ;  /* 0x000000ffff727224 */ /* 0x000fe200078e0060 */
        /* <DEDUP_REMOVED lines=9> */
[----:B------:R-:W-:Y:S04]  /*1d580*/  LDS R140, [R7+UR7+0x4000] ;  /* 0x00400007078c7984 */ /* 0x000fe80008000800 */
[----:B------:R-:W-:Y:S02]  /*1d590*/  LDS R142, [R7+UR7+0x4800] ;  /* 0x00480007078e7984 */ /* 0x000fe40008000800 */
[----:B-1----:R-:W-:Y:S01]  /*1d5a0*/  MOV R224, R52 ;  /* 0x0000003400e07202 */ /* 0x002fe20000000f00 */
[----:B--2---:R-:W-:Y:S01]  /*1d5b0*/  IMAD.MOV.U32 R225, RZ, RZ, R53 ;  /* 0x000000ffffe17224 */ /* 0x004fe200078e0035 */
[----:B---3--:R-:W-:Y:S01]  /*1d5c0*/  MOV R226, R54 ;  /* 0x0000003600e27202 */ /* 0x008fe20000000f00 */
[----:B----4-:R-:W-:Y:S01]  /*1d5d0*/  IMAD.MOV.U32 R227, RZ, RZ, R55 ;  /* 0x000000ffffe37224 */ /* 0x010fe200078e0037 */
[----:B------:R-:W-:Y:S01]  /*1d5e0*/  LDS R141, [R5+UR7+0x4000] ;  /* 0x00400007058d7984 */ /* 0x000fe20008000800 */
[----:B------:R-:W-:Y:S03]  /*1d5f0*/  HMMA.1688.F32.TF32 R52, R44, R18, R148 ;  /* 0x000000122c34723c */ /* 0x000fe60000081094 */
[----:B------:R-:W-:Y:S04]  /*1d600*/  STL [R1+0x15bc], R235 ;  /* 0x0015bceb01007387 */ /* 0x000fe80000100800 */
[----:B------:R-:W-:Y:S04]  /*1d610*/  STL [R1+0x15b8], R234 ;  /* 0x0015b8ea01007387 */ /* 0x000fe80000100800 */
[----:B------:R1:W-:Y:S04]  /*1d620*/  STL [R1+0x15b4], R233 ;  /* 0x0015b4e901007387 */ /* 0x0003e80000100800 */
[----:B------:R2:W-:Y:S04]  /*1d630*/  STL [R1+0x15b0], R232 ;  /* 0x0015b0e801007387 */ /* 0x0005e80000100800 */
[----:B------:R3:W-:Y:S04]  /*1d640*/  STL [R1+0x15cc], R231 ;  /* 0x0015cce701007387 */ /* 0x0007e80000100800 */
[----:B------:R4:W-:Y:S01]  /*1d650*/  STL [R1+0x15c8], R230 ;  /* 0x0015c8e601007387 */ /* 0x0009e20000100800 */
[----:B-1----:R-:W-:Y:S01]  /*1d660*/  MOV R233, R54 ;  /* 0x0000003600e97202 */ /* 0x002fe20000000f00 */
[----:B--2---:R-:W-:-:S02]  /*1d670*/  IMAD.MOV.U32 R232, RZ, RZ, R55 ;  /* 0x000000ffffe87224 */ /* 0x004fc400078e0037 */
[----:B------:R1:W-:Y:S01]  /*1d680*/  STL [R1+0x15c4], R229 ;  /* 0x0015c4e501007387 */ /* 0x0003e20000100800 */
[----:B------:R-:W-:-:S03]  /*1d690*/  IMAD.MOV.U32 R234, RZ, RZ, R53 ;  /* 0x000000ffffea7224 */ /* 0x000fc600078e0035 */
[----:B------:R2:W-:Y:S01]  /*1d6a0*/  STL [R1+0x15c0], R228 ;  /* 0x0015c0e401007387 */ /* 0x0005e20000100800 */
[----:B------:R-:W-:-:S03]  /*1d6b0*/  MOV R235, R52 ;  /* 0x0000003400eb7202 */ /* 0x000fc60000000f00 */
[----:B------:R2:W-:Y:S04]  /*1d6c0*/  STL [R1+0x15dc], R227 ;  /* 0x0015dce301007387 */ /* 0x0005e80000100800 */
[----:B------:R2:W-:Y:S04]  /*1d6d0*/  STL [R1+0x15d8], R226 ;  /* 0x0015d8e201007387 */ /* 0x0005e80000100800 */
[----:B------:R2:W-:Y:S04]  /*1d6e0*/  STL [R1+0x15d4], R225 ;  /* 0x0015d4e101007387 */ /* 0x0005e80000100800 */
[----:B------:R2:W-:Y:S01]  /*1d6f0*/  STL [R1+0x15d0], R224 ;  /* 0x0015d0e001007387 */ /* 0x0005e20000100800 */
[----:B------:R-:W-:-:S03]  /*1d700*/  IMAD.MOV.U32 R69, RZ, RZ, R165 ;  /* 0x000000ffff457224 */ /* 0x000fc600078e00a5 */
[----:B------:R2:W-:Y:S01]  /*1d710*/  STL [R1+0x15ec], R232 ;  /* 0x0015ece801007387 */ /* 0x0005e20000100800 */
[----:B------:R-:W-:-:S03]  /*1d720*/  MOV R70, R166 ;  /* 0x000000a600467202 */ /* 0x000fc60000000f00 */
[----:B------:R2:W-:Y:S01]  /*1d730*/  STL [R1+0x15e8], R233 ;  /* 0x0015e8e901007387 */ /* 0x0005e20000100800 */
[----:B------:R-:W-:-:S03]  /*1d740*/  IMAD.MOV.U32 R71, RZ, RZ, R167 ;  /* 0x000000ffff477224 */ /* 0x000fc600078e00a7 */
[----:B------:R2:W-:Y:S04]  /*1d750*/  STL [R1+0x15e4], R234 ;  /* 0x0015e4ea01007387 */ /* 0x0005e80000100800 */
        /* <DEDUP_REMOVED lines=11> */
[----:B------:R-:W2:Y:S01]  /*1d810*/  LDL.LU R183, [R1+0x160c] ;  /* 0x00160c0001b77983 */ /* 0x000ea20000300800 */
[----:B------:R-:W-:Y:S03]  /*1d820*/  HMMA.1688.F32.TF32 R52, R44, R22, R152 ;  /* 0x000000162c34723c */ /* 0x000fe60000081098 */
[----:B------:R-:W-:Y:S04]  /*1d830*/  LDS R143, [R5+UR7+0x4800] ;  /* 0x00480007058f7984 */ /* 0x000fe80008000800 */
[----:B------:R-:W-:Y:S04]  /*1d840*/  LDS R217, [R5+UR7+0x4080] ;  /* 0x0040800705d97984 */ /* 0x000fe80008000800 */
[----:B------:R-:W-:-:S13]  /*1d850*/  LDS R219, [R5+UR7+0x4880] ;  /* 0x0048800705db7984 */ /* 0x000fda0008000800 */
[----:B---3--:R-:W-:Y:S01]  /*1d860*/  MOV R231, R52 ;  /* 0x0000003400e77202 */ /* 0x008fe20000000f00 */
[----:B----4-:R-:W-:Y:S01]  /*1d870*/  IMAD.MOV.U32 R230, RZ, RZ, R53 ;  /* 0x000000ffffe67224 */ /* 0x010fe200078e0035 */
[----:B-1----:R-:W-:Y:S01]  /*1d880*/  MOV R229, R54 ;  /* 0x0000003600e57202 */ /* 0x002fe20000000f00 */
[----:B--2---:R-:W-:Y:S02]  /*1d890*/  IMAD.MOV.U32 R228, RZ, RZ, R55 ;  /* 0x000000ffffe47224 */ /* 0x004fe400078e0037 */
        /* <DEDUP_REMOVED lines=8> */
[----:B------:R-:W-:Y:S01]  /*1d920*/  MOV R232, R52 ;  /* 0x0000003400e87202 */ /* 0x000fe20000000f00 */
[----:B------:R-:W-:Y:S01]  /*1d930*/  IMAD.MOV.U32 R233, RZ, RZ, R53 ;  /* 0x000000ffffe97224 */ /* 0x000fe200078e0035 */
[----:B------:R-:W-:Y:S01]  /*1d940*/  MOV R234, R54 ;  /* 0x0000003600ea7202 */ /* 0x000fe20000000f00 */
[----:B------:R-:W-:Y:S01]  /*1d950*/  IMAD.MOV.U32 R235, RZ, RZ, R55 ;  /* 0x000000ffffeb7224 */ /* 0x000fe200078e0037 */
[----:B------:R-:W-:Y:S02]  /*1d960*/  MOV R68, R251 ;  /* 0x000000fb00447202 */ /* 0x000fe40000000f00 */
[----:B------:R-:W-:Y:S06]  /*1d970*/  HMMA.1688.F32.TF32 R248, R48, R14, R208 ;  /* 0x0000000e30f8723c */ /* 0x000fec00000810d0 */
[C---:B------:R-:W-:Y:S06]  /*1d980*/  HMMA.1688.F32.TF32 R52, R44.reuse, R34, R164 ;  /* 0x000000222c34723c */ /* 0x040fec00000810a4 */
[----:B------:R-:W-:-:S15]  /*1d990*/  HMMA.1688.F32.TF32 R80, R44, R38, R168 ;  /* 0x000000262c50723c */ /* 0x000fde00000810a8 */
[----:B------:R-:W-:-:S03]  /*1d9a0*/  NOP ;  /* 0x0000000000007918 */ /* 0x000fc60000000000 */
[----:B------:R-:W-:Y:S01]  /*1d9b0*/  MOV R167, R52 ;  /* 0x0000003400a77202 */ /* 0x000fe20000000f00 */
[----:B------:R-:W-:Y:S01]  /*1d9c0*/  IMAD.MOV.U32 R166, RZ, RZ, R53 ;  /* 0x000000ffffa67224 */ /* 0x000fe200078e0035 */
[----:B------:R-:W-:Y:S01]  /*1d9d0*/  MOV R165, R54 ;  /* 0x0000003600a57202 */ /* 0x000fe20000000f00 */
[----:B------:R-:W-:Y:S02]  /*1d9e0*/  IMAD.MOV.U32 R164, RZ, RZ, R55 ;  /* 0x000000ffffa47224 */ /* 0x000fe400078e0037 */
[----:B------:R-:W-:Y:S01]  /*1d9f0*/  HMMA.1688.F32.TF32 R52, R40, R10, R172 ;  /* 0x0000000a2834723c */ /* 0x000fe200000810ac */
[----:B------:R-:W-:Y:S01]  /*1da00*/  IMAD.MOV.U32 R96, RZ, RZ, R90 ;  /* 0x000000ffff607224 */ /* 0x000fe200078e005a */
[----:B------:R-:W-:-:S04]  /*1da10*/  MOV R97, R91 ;  /* 0x0000005b00617202 */ /* 0x000fc80000000f00 */
[----:B------:R-:W-:Y:S01]  /*1da20*/  HMMA.1688.F32.TF32 R44, R40, R14, R176 ;  /* 0x0000000e282c723c */ /* 0x000fe200000810b0 */
[----:B------:R-:W-:Y:S04]  /*1da30*/  STL.64 [R1+0xc0], R80 ;  /* 0x0000c05001007387 */ /* 0x000fe80000100a00 */
[----:B------:R1:W-:Y:S01]  /*1da40*/  STL.64 [R1+0xc8], R82 ;  /* 0x0000c85201007387 */ /* 0x0003e20000100a00 */
[----:B------:R-:W-:Y:S01]  /*1da50*/  IMAD.MOV.U32 R94, RZ, RZ, R32 ;  /* 0x000000ffff5e7224 */ /* 0x000fe200078e0020 */
[----:B------:R-:W-:Y:S01]  /*1da60*/  MOV R95, R33 ;  /* 0x00000021005f7202 */ /* 0x000fe20000000f00 */
[----:B------:R-:W-:Y:S01]  /*1da70*/  IMAD.MOV.U32 R102, RZ, RZ, R88 ;  /* 0x000000ffff667224 */ /* 0x000fe200078e0058 */
[----:B------:R-:W-:-:S08]  /*1da80*/  MOV R103, R89 ;  /* 0x0000005900677202 */ /* 0x000fd00000000f00 */
[----:B------:R-:W-:Y:S04]  /*1da90*/  STL.64 [R1+0xb0], R52 ;  /* 0x0000b03401007387 */ /* 0x000fe80000100a00 */
[----:B------:R2:W-:Y:S01]  /*1daa0*/  STL.64 [R1+0xb8], R54 ;  /* 0x0000b83601007387 */ /* 0x0005e20000100a00 */
[C---:B-1----:R-:W-:Y:S03]  /*1dab0*/  HMMA.1688.F32.TF32 R80, R40.reuse, R18, R180 ;  /* 0x000000122850723c */ /* 0x042fe600000810b4 */
[----:B------:R-:W-:Y:S04]  /*1dac0*/  STL.64 [R1+0xa0], R44 ;  /* 0x0000a02c01007387 */ /* 0x000fe80000100a00 */
[----:B------:R1:W-:Y:S01]  /*1dad0*/  STL.64 [R1+0xa8], R46 ;  /* 0x0000a82e01007387 */ /* 0x0003e20000100a00 */
[C---:B--2---:R-:W-:Y:S01]  /*1dae0*/  HMMA.1688.F32.TF32 R52, R40.reuse, R22, R184 ;  /* 0x000000162834723c */ /* 0x044fe200000810b8 */
[----:B------:R-:W-:Y:S01]  /*1daf0*/  IMAD.MOV.U32 R90, RZ, RZ, R21 ;  /* 0x000000ffff5a7224 */ /* 0x000fe200078e0015 */
[----:B------:R-:W-:Y:S01]  /*1db00*/  MOV R91, R20 ;  /* 0x00000014005b7202 */ /* 0x000fe20000000f00 */
[----:B------:R-:W-:Y:S01]  /*1db10*/  IMAD.MOV.U32 R88, RZ, RZ, R25 ;  /* 0x000000ffff587224 */ /* 0x000fe200078e0019 */
[----:B------:R-:W-:Y:S01]  /*1db20*/  MOV R89, R24 ;  /* 0x0000001800597202 */ /* 0x000fe20000000f00 */
[----:B------:R-:W-:Y:S01]  /*1db30*/  IMAD.MOV.U32 R150, RZ, RZ, R37 ;  /* 0x000000ffff967224 */ /* 0x000fe200078e0025 */
[----:B------:R-:W-:Y:S01]  /*1db40*/  MOV R151, R36 ;  /* 0x0000002400977202 */ /* 0x000fe20000000f00 */
[----:B------:R-:W-:Y:S01]  /*1db50*/  LDS R172, [R3+UR7+0x4080] ;  /* 0x0040800703ac7984 */ /* 0x000fe20008000800 */
[C---:B-1----:R-:W-:Y:S03]  /*1db60*/  HMMA.1688.F32.TF32 R44, R40.reuse, R26, R188 ;  /* 0x0000001a282c723c */ /* 0x042fe600000810bc */
[----:B------:R-:W-:Y:S04]  /*1db70*/  LDS R174, [R3+UR7+0x4880] ;  /* 0x0048800703ae7984 */ /* 0x000fe80008000800 */
[----:B------:R-:W-:Y:S04]  /*1db80*/  STL.64 [R1+0x60], R80 ;  /* 0x0000605001007387 */ /* 0x000fe80000100a00 */
[----:B------:R1:W-:Y:S04]  /*1db90*/  STL.64 [R1+0x68], R82 ;  /* 0x0000685201007387 */ /* 0x0003e80000100a00 */
[----:B------:R-:W-:Y:S04]  /*1dba0*/  STL.64 [R1+0x50], R52 ;  /* 0x0000503401007387 */ /* 0x000fe80000100a00 */
[----:B------:R2:W-:Y:S01]  /*1dbb0*/  STL.64 [R1+0x58], R54 ;  /* 0x0000583601007387 */ /* 0x0005e20000100a00 */
[C---:B-1----:R-:W-:Y:S03]  /*1dbc0*/  HMMA.1688.F32.TF32 R80, R40.reuse, R30, R192 ;  /* 0x0000001e2850723c */ /* 0x042fe600000810c0 */
[----:B------:R-:W-:Y:S04]  /*1dbd0*/  STL.64 [R1+0x40], R44 ;  /* 0x0000402c01007387 */ /* 0x000fe80000100a00 */
[----:B------:R1:W-:Y:S01]  /*1dbe0*/  STL.64 [R1+0x48], R46 ;  /* 0x0000482e01007387 */ /* 0x0003e20000100a00 */
[C---:B--2---:R-:W-:Y:S03]  /*1dbf0*/  HMMA.1688.F32.TF32 R52, R40.reuse, R34, R196 ;  /* 0x000000222834723c */ /* 0x044fe600000810c4 */
[----:B------:R-:W-:Y:S04]  /*1dc00*/  LDS R173, [R6+UR7+0x4080] ;  /* 0x0040800706ad7984 */ /* 0x000fe80008000800 */
[----:B------:R-:W-:Y:S01]  /*1dc10*/  LDS R175, [R6+UR7+0x4880] ;  /* 0x0048800706af7984 */ /* 0x000fe20008000800 */
[----:B-1----:R-:W-:Y:S03]  /*1dc20*/  HMMA.1688.F32.TF32 R44, R40, R38, R200 ;  /* 0x00000026282c723c */ /* 0x002fe600000810c8 */
[----:B------:R-:W-:Y:S04]  /*1dc30*/  LDS R180, [R7+UR7+0x4100] ;  /* 0x0041000707b47984 */ /* 0x000fe80008000800 */
[----:B------:R-:W-:Y:S01]  /*1dc40*/  LDS R182, [R7+UR7+0x4900] ;  /* 0x0049000707b67984 */ /* 0x000fe20008000800 */
[C---:B------:R-:W-:Y:S03]  /*1dc50*/  HMMA.1688.F32.TF32 R40, R48.reuse, R10, R204 ;  /* 0x0000000a3028723c */ /* 0x040fe600000810cc */
[----:B------:R-:W-:Y:S04]  /*1dc60*/  STL.64 [R1+0x30], R80 ;  /* 0x0000305001007387 */ /* 0x000fe80000100a00 */
[----:B------:R-:W-:Y:S04]  /*1dc70*/  STL.64 [R1+0x38], R82 ;  /* 0x0000385201007387 */ /* 0x000fe80000100a00 */
[----:B------:R-:W-:Y:S04]  /*1dc80*/  STL.64 [R1+0x20], R52 ;  /* 0x0000203401007387 */ /* 0x000fe80000100a00 */
[----:B------:R-:W-:Y:S04]  /*1dc90*/  STL.64 [R1+0x28], R54 ;  /* 0x0000283601007387 */ /* 0x000fe80000100a00 */
[----:B------:R-:W-:Y:S04]  /*1dca0*/  STL.64 [R1+0x10], R44 ;  /* 0x0000102c01007387 */ /* 0x000fe80000100a00 */
[----:B------:R-:W-:Y:S04]  /*1dcb0*/  STL.64 [R1+0x18], R46 ;  /* 0x0000182e01007387 */ /* 0x000fe80000100a00 */
[----:B------:R-:W-:Y:S04]  /*1dcc0*/  STL.64 [R1+0x14d8], R250 ;  /* 0x0014d8fa01007387 */ /* 0x000fe80000100a00 */
[----:B------:R-:W-:Y:S04]  /*1dcd0*/  STL.64 [R1], R40 ;  /* 0x0000002801007387 */ /* 0x000fe80000100a00 */
[----:B------:R1:W-:Y:S04]  /*1dce0*/  STL.64 [R1+0x8], R42 ;  /* 0x0000082a01007387 */ /* 0x0003e80000100a00 */
[----:B------:R-:W-:Y:S04]  /*1dcf0*/  LDS R181, [R5+UR7+0x4100] ;  /* 0x0041000705b57984 */ /* 0x000fe80008000800 */
[----:B------:R-:W-:Y:S01]  /*1dd00*/  LDS R183, [R5+UR7+0x4900] ;  /* 0x0049000705b77984 */ /* 0x000fe20008000800 */
[----:B-1----:R-:W-:Y:S03]  /*1dd10*/  HMMA.1688.F32.TF32 R40, R48, R30, R76 ;  /* 0x0000001e3028723c */ /* 0x002fe6000008104c */
        /* <DEDUP_REMOVED lines=8> */
[----:B------:R1:W-:Y:S04]  /*1dda0*/  STL.64 [R1+0x1510], R40 ;  /* 0x0015102801007387 */ /* 0x0003e80000100a00 */
[----:B------:R-:W1:Y:S04]  /*1ddb0*/  LDL.LU R104, [R1+0x2b0] ;  /* 0x0002b00001687983 */ /* 0x000e680000300800 */
[----:B------:R-:W1:Y:S04]  /*1ddc0*/  LDL.LU R105, [R1+0x2b4] ;  /* 0x0002b40001697983 */ /* 0x000e680000300800 */
[----:B------:R-:W1:Y:S04]  /*1ddd0*/  LDL.LU R106, [R1+0x2b8] ;  /* 0x0002b800016a7983 */ /* 0x000e680000300800 */
[----:B------:R-:W2:Y:S04]  /*1dde0*/  LDL.LU R252, [R1+0x1608] ;  /* 0x0016080001fc7983 */ /* 0x000ea80000300800 */
[----:B------:R-:W-:Y:S04]  /*1ddf0*/  LDS R184, [R3+UR7+0x4180] ;  /* 0x0041800703b87984 */ /* 0x000fe80008000800 */
[----:B------:R-:W-:Y:S04]  /*1de00*/  LDS R186, [R3+UR7+0x4980] ;  /* 0x0049800703ba7984 */ /* 0x000fe80008000800 */
[----:B------:R-:W-:Y:S04]  /*1de10*/  LDS R185, [R6+UR7+0x4180] ;  /* 0x0041800706b97984 */ /* 0x000fe80008000800 */
[----:B------:R-:W-:Y:S04]  /*1de20*/  LDS R187, [R6+UR7+0x4980] ;  /* 0x0049800706bb7984 */ /* 0x000fe80008000800 */
[----:B--2---:R-:W-:Y:S04]  /*1de30*/  STL [R1+0x12f8], R252 ;  /* 0x0012f8fc01007387 */ /* 0x004fe80000100800 */
[----:B------:R-:W2:Y:S04]  /*1de40*/  LDL.LU R116, [R1+0x350] ;  /* 0x0003500001747983 */ /* 0x000ea80000300800 */
[----:B------:R-:W2:Y:S04]  /*1de50*/  LDL.LU R117, [R1+0x354] ;  /* 0x0003540001757983 */ /* 0x000ea80000300800 */
[----:B------:R-:W2:Y:S04]  /*1de60*/  LDL.LU R118, [R1+0x358] ;  /* 0x0003580001767983 */ /* 0x000ea80000300800 */
[----:B------:R-:W2:Y:S04]  /*1de70*/  LDL.LU R119, [R1+0x35c] ;  /* 0x00035c0001777983 */ /* 0x000ea80000300800 */
[----:B------:R-:W3:Y:S04]  /*1de80*/  LDL.LU R128, [R1+0x370] ;  /* 0x0003700001807983 */ /* 0x000ee80000300800 */
[----:B------:R-:W3:Y:S04]  /*1de90*/  LDL.LU R129, [R1+0x374] ;  /* 0x0003740001817983 */ /* 0x000ee80000300800 */
[----:B------:R-:W3:Y:S04]  /*1dea0*/  LDL.LU R130, [R1+0x378] ;  /* 0x0003780001827983 */ /* 0x000ee80000300800 */
[----:B------:R-:W3:Y:S04]  /*1deb0*/  LDL.LU R131, [R1+0x37c] ;  /* 0x00037c0001837983 */ /* 0x000ee80000300800 */
[----:B------:R-:W4:Y:S04]  /*1dec0*/  LDL.LU R132, [R1+0x380] ;  /* 0x0003800001847983 */ /* 0x000f280000300800 */
[----:B------:R-:W4:Y:S04]  /*1ded0*/  LDL.LU R133, [R1+0x384] ;  /* 0x0003840001857983 */ /* 0x000f280000300800 */
[----:B------:R-:W4:Y:S04]  /*1dee0*/  LDL.LU R134, [R1+0x388] ;  /* 0x0003880001867983 */ /* 0x000f280000300800 */
[----:B------:R-:W4:Y:S04]  /*1def0*/  LDL.LU R135, [R1+0x38c] ;  /* 0x00038c0001877983 */ /* 0x000f280000300800 */
[----:B------:R-:W2:Y:S04]  /*1df00*/  LDL.LU R124, [R1+0x360] ;  /* 0x00036000017c7983 */ /* 0x000ea80000300800 */
[----:B------:R-:W2:Y:S04]  /*1df10*/  LDL.LU R125, [R1+0x364] ;  /* 0x00036400017d7983 */ /* 0x000ea80000300800 */
[----:B------:R-:W2:Y:S04]  /*1df20*/  LDL.LU R126, [R1+0x368] ;  /* 0x00036800017e7983 */ /* 0x000ea80000300800 */
[----:B------:R-:W2:Y:S01]  /*1df30*/  LDL.LU R127, [R1+0x36c] ;  /* 0x00036c00017f7983 */ /* 0x000ea20000300800 */
[----:B-1----:R-:W-:Y:S03]  /*1df40*/  HMMA.1688.F32.TF32 R40, R84, R10, R104 ;  /* 0x0000000a5428723c */ /* 0x002fe60000081068 */
[----:B------:R-:W1:Y:S04]  /*1df50*/  LDSM.16.M88.4 R64, [R252+UR10+0x10080] ;  /* 0x0100800afc40783b */ /* 0x000e680008000200 */
[----:B------:R-:W-:Y:S01]  /*1df60*/  IMAD.MOV.U32 R104, RZ, RZ, R98 ;  /* 0x000000ffff687224 */ /* 0x000fe200078e0062 */
[----:B------:R-:W-:Y:S01]  /*1df70*/  MOV R105, R99 ;  /* 0x0000006300697202 */ /* 0x000fe20000000f00 */
[----:B------:R-:W-:Y:S01]  /*1df80*/  IMAD.MOV.U32 R98, RZ, RZ, R12 ;  /* 0x000000ffff627224 */ /* 0x000fe200078e000c */
[----:B------:R-:W-:Y:S01]  /*1df90*/  MOV R99, R16 ;  /* 0x0000001000637202 */ /* 0x000fe20000000f00 */
[----:B------:R-:W-:Y:S01]  /*1dfa0*/  IMAD.MOV.U32 R106, RZ, RZ, R92 ;  /* 0x000000ffff6a7224 */ /* 0x000fe200078e005c */
[----:B------:R-:W3:Y:S01]  /*1dfb0*/  LDL.LU R12, [R1+0x1604] ;  /* 0x00160400010c7983 */ /* 0x000ee20000300800 */
[----:B------:R-:W-:Y:S01]  /*1dfc0*/  MOV R107, R93 ;  /* 0x0000005d006b7202 */ /* 0x000fe20000000f00 */
[----:B------:R-:W-:Y:S01]  /*1dfd0*/  IMAD.MOV.U32 R92, RZ, RZ, R17 ;  /* 0x000000ffff5c7224 */ /* 0x000fe200078e0011 */
[----:B------:R-:W-:Y:S01]  /*1dfe0*/  MOV R93, R13 ;  /* 0x0000000d005d7202 */ /* 0x000fe20000000f00 */
[----:B------:R-:W4:Y:S04]  /*1dff0*/  LDL.LU R16, [R1+0x1600] ;  /* 0x0016000001107983 */ /* 0x000f280000300800 */
[----:B------:R-:W4:Y:S04]  /*1e000*/  LDL.LU R17, [R1+0x15fc] ;  /* 0x0015fc0001117983 */ /* 0x000f280000300800 */
[----:B------:R-:W4:Y:S04]  /*1e010*/  LDL.LU R13, [R1+0x15f8] ;  /* 0x0015f800010d7983 */ /* 0x000f280000300800 */
[----:B------:R-:W4:Y:S04]  /*1e020*/  LDL.LU R32, [R1+0x15f4] ;  /* 0x0015f40001207983 */ /* 0x000f280000300800 */
[----:B------:R-:W4:Y:S01]  /*1e030*/  LDL.LU R33, [R1+0x15f0] ;  /* 0x0015f00001217983 */ /* 0x000f220000300800 */
[----:B------:R-:W-:Y:S03]  /*1e040*/  HMMA.1688.F32.TF32 R44, R48, R34, R72 ;  /* 0x00000022302c723c */ /* 0x000fe60000081048 */
[----:B------:R-:W1:Y:S01]  /*1e050*/  LDSM.16.M88.4 R60, [R252+UR10+0x10880] ;  /* 0x0108800afc3c783b */ /* 0x000e620008000200 */
        /* <DEDUP_REMOVED lines=10> */
[----:B------:R-:W-:Y:S01]  /*1e100*/  LDSM.16.M88.4 R80, [R252+UR10+0x12080] ;  /* 0x0120800afc50783b */ /* 0x000fe20008000200 */
[----:B------:R-:W-:Y:S01]  /*1e110*/  IMAD.MOV.U32 R238, RZ, RZ, R229 ;  /* 0x000000ffffee7224 */ /* 0x000fe200078e00e5 */
[----:B------:R-:W-:-:S02]  /*1e120*/  MOV R239, R228 ;  /* 0x000000e400ef7202 */ /* 0x000fc40000000f00 */
[----:B------:R-:W-:Y:S04]  /*1e130*/  LDSM.16.M88.4 R76, [R252+UR10+0x12880] ;  /* 0x0128800afc4c783b */ /* 0x000fe80008000200 */
[----:B------:R-:W-:Y:S04]  /*1e140*/  LDSM.16.M88.4 R56, [R252+UR10+0x13080] ;  /* 0x0130800afc38783b */ /* 0x000fe80008000200 */
[----:B------:R-:W-:Y:S01]  /*1e150*/  LDSM.16.M88.4 R52, [R252+UR10+0x13880] ;  /* 0x0138800afc34783b */ /* 0x000fe20008000200 */
[C---:B--2---:R-:W-:Y:S03]  /*1e160*/  HMMA.1688.F32.TF32 R20, R84.reuse, R22, R124 ;  /* 0x000000165414723c */ /* 0x044fe6000008107c */
[----:B------:R-:W2:Y:S04]  /*1e170*/  LDL.LU R124, [R1+0x330] ;  /* 0x00033000017c7983 */ /* 0x000ea80000300800 */
[----:B------:R-:W2:Y:S04]  /*1e180*/  LDL.LU R125, [R1+0x334] ;  /* 0x00033400017d7983 */ /* 0x000ea80000300800 */
[----:B------:R-:W2:Y:S04]  /*1e190*/  LDL.LU R126, [R1+0x338] ;  /* 0x00033800017e7983 */ /* 0x000ea80000300800 */
[----:B------:R-:W2:Y:S01]  /*1e1a0*/  LDL.LU R127, [R1+0x33c] ;  /* 0x00033c00017f7983 */ /* 0x000ea20000300800 */
[----:B------:R-:W-:Y:S01]  /*1e1b0*/  HMMA.1688.F32.TF32 R24, R84, R26, R116 ;  /* 0x0000001a5418723c */ /* 0x000fe20000081074 */
[----:B---3--:R-:W-:-:S02]  /*1e1c0*/  MOV R123, R12 ;  /* 0x0000000c007b7202 */ /* 0x008fc40000000f00 */
[----:B----4-:R-:W-:Y:S01]  /*1e1d0*/  MOV R121, R16 ;  /* 0x0000001000797202 */ /* 0x010fe20000000f00 */
[----:B------:R-:W3:Y:S03]  /*1e1e0*/  LDSM.16.M88.4 R72, [R252+UR10+0x11080] ;  /* 0x0110800afc48783b */ /* 0x000ee60008000200 */
        /* <DEDUP_REMOVED lines=20> */
[----:B------:R-:W-:-:S02]  /*1e330*/  IMAD.MOV.U32 R122, RZ, RZ, R13 ;  /* 0x000000ffff7a7224 */ /* 0x000fc400078e000d */
        /* <DEDUP_REMOVED lines=20> */
[----:B------:R-:W4:Y:S04]  /*1e480*/  LDL.LU R88, [R1+0x1a8] ;  /* 0x0001a80001587983 */ /* 0x000f280000300800 */
        /* <DEDUP_REMOVED lines=16> */
[----:B------:R-:W-:Y:S01]  /*1e590*/  HMMA.1688.F32.TF32 R16, R84, R18, R128 ;  /* 0x000000125410723c */ /* 0x000fe20000081080 */
[----:B------:R-:W-:Y:S01]  /*1e5a0*/  IMAD.MOV.U32 R94, RZ, RZ, R90 ;  /* 0x000000ffff5e7224 */ /* 0x000fe200078e005a */
[----:B------:R-:W-:Y:S01]  /*1e5b0*/  MOV R95, R91 ;  /* 0x0000005b005f7202 */ /* 0x000fe20000000f00 */
[----:B------:R-:W3:Y:S01]  /*1e5c0*/  LDL.LU R104, [R1+0x230] ;  /* 0x0002300001687983 */ /* 0x000ee20000300800 */
[----:B------:R-:W-:Y:S01]  /*1e5d0*/  MOV R139, R105 ;  /* 0x00000069008b7202 */ /* 0x000fe20000000f00 */
        /* <DEDUP_REMOVED lines=8> */
[----:B------:R-:W-:Y:S01]  /*1e660*/  MOV R121, R99 ;  /* 0x0000006300797202 */ /* 0x000fe20000000f00 */
[----:B--2---:R-:W-:Y:S07]  /*1e670*/  HMMA.1688.F32.TF32 R32, R84, R34, R124 ;  /* 0x000000225420723c */ /* 0x004fee000008107c */
[----:B------:R-:W-:Y:S01]  /*1e680*/  IMAD.MOV.U32 R126, RZ, RZ, R96 ;  /* 0x000000ffff7e7224 */ /* 0x000fe200078e0060 */
[----:B------:R-:W-:Y:S01]  /*1e690*/  MOV R127, R97 ;  /* 0x00000061007f7202 */ /* 0x000fe20000000f00 */
        /* <DEDUP_REMOVED lines=8> */
[----:B------:R-:W1:Y:S04]  /*1e720*/  LDL.LU R156, [R1+0x290] ;  /* 0x00029000019c7983 */ /* 0x000e680000300800 */
[----:B------:R-:W1:Y:S04]  /*1e730*/  LDL.LU R157, [R1+0x294] ;  /* 0x00029400019d7983 */ /* 0x000e680000300800 */
[----:B------:R-:W1:Y:S04]  /*1e740*/  LDL.LU R158, [R1+0x298] ;  /* 0x00029800019e7983 */ /* 0x000e680000300800 */
[----:B------:R-:W1:Y:S01]  /*1e750*/  LDL.LU R159, [R1+0x29c] ;  /* 0x00029c00019f7983 */ /* 0x000e620000300800 */
        /* <DEDUP_REMOVED lines=10> */
[----:B------:R-:W2:Y:S01]  /*1e800*/  LDL.LU R94, [R1+0x268] ;  /* 0x00026800015e7983 */ /* 0x000ea20000300800 */
[----:B------:R-:W-:-:S03]  /*1e810*/  IMAD.MOV.U32 R136, RZ, RZ, R114 ;  /* 0x000000ffff887224 */ /* 0x000fc600078e0072 */
[----:B------:R-:W2:Y:S01]  /*1e820*/  LDL.LU R95, [R1+0x26c] ;  /* 0x00026c00015f7983 */ /* 0x000ea20000300800 */
[----:B------:R-:W-:-:S03]  /*1e830*/  MOV R137, R115 ;  /* 0x0000007300897202 */ /* 0x000fc60000000f00 */
[----:B------:R-:W2:Y:S01]  /*1e840*/  LDL.LU R160, [R1+0x280] ;  /* 0x0002800001a07983 */ /* 0x000ea20000300800 */
[----:B----4-:R-:W-:-:S03]  /*1e850*/  IMAD.MOV.U32 R114, RZ, RZ, R88 ;  /* 0x000000ffff727224 */ /* 0x010fc600078e0058 */
[----:B------:R-:W4:Y:S01]  /*1e860*/  LDL.LU R161, [R1+0x284] ;  /* 0x0002840001a17983 */ /* 0x000f220000300800 */
[----:B---3--:R-:W-:-:S03]  /*1e870*/  MOV R115, R89 ;  /* 0x0000005900737202 */ /* 0x008fc60000000f00 */
[----:B------:R-:W4:Y:S01]  /*1e880*/  LDL.LU R162, [R1+0x288] ;  /* 0x0002880001a27983 */ /* 0x000f220000300800 */
[----:B------:R-:W-:-:S03]  /*1e890*/  IMAD.MOV.U32 R176, RZ, RZ, R90 ;  /* 0x000000ffffb07224 */ /* 0x000fc600078e005a */
[----:B------:R-:W4:Y:S01]  /*1e8a0*/  LDL.LU R163, [R1+0x28c] ;  /* 0x00028c0001a37983 */ /* 0x000f220000300800 */
[----:B------:R-:W-:-:S03]  /*1e8b0*/  MOV R177, R91 ;  /* 0x0000005b00b17202 */ /* 0x000fc60000000f00 */
[----:B------:R-:W3:Y:S01]  /*1e8c0*/  LDL.LU R88, [R1+0x270] ;  /* 0x0002700001587983 */ /* 0x000ee20000300800 */
[----:B------:R-:W-:-:S03]  /*1e8d0*/  IMAD.MOV.U32 R130, RZ, RZ, R100 ;  /* 0x000000ffff827224 */ /* 0x000fc600078e0064 */
[----:B------:R-:W3:Y:S01]  /*1e8e0*/  LDL.LU R89, [R1+0x274] ;  /* 0x0002740001597983 */ /* 0x000ee20000300800 */
        /* <DEDUP_REMOVED lines=14> */
[----:B------:R-:W-:Y:S03]  /*1e9d0*/  HMMA.1688.F32.TF32 R12, R84, R14, R132 ;  /* 0x0000000e540c723c */ /* 0x000fe60000081084 */
[----:B------:R-:W3:Y:S04]  /*1e9e0*/  LDL.LU R117, [R1+0x194] ;  /* 0x0001940001757983 */ /* 0x000ee80000300800 */
[----:B------:R-:W3:Y:S04]  /*1e9f0*/  LDL.LU R118, [R1+0x198] ;  /* 0x0001980001767983 */ /* 0x000ee80000300800 */
[----:B------:R-:W3:Y:S04]  /*1ea00*/  LDL.LU R119, [R1+0x19c] ;  /* 0x00019c0001777983 */ /* 0x000ee80000300800 */
[----:B------:R-:W3:Y:S04]  /*1ea10*/  LDL.LU R132, [R1+0x150] ;  /* 0x0001500001847983 */ /* 0x000ee80000300800 */
[----:B------:R-:W3:Y:S04]  /*1ea20*/  LDL.LU R133, [R1+0x154] ;  /* 0x0001540001857983 */ /* 0x000ee80000300800 */
[----:B------:R-:W3:Y:S01]  /*1ea30*/  LDL.LU R134, [R1+0x158] ;  /* 0x0001580001867983 */ /* 0x000ee20000300800 */
[-C--:B------:R-:W-:Y:S03]  /*1ea40*/  HMMA.1688.F32.TF32 R48, R48, R38.reuse, R68 ;  /* 0x000000263030723c */ /* 0x080fe60000081044 */
[----:B------:R-:W3:Y:S04]  /*1ea50*/  LDL.LU R135, [R1+0x15c] ;  /* 0x00015c0001877983 */ /* 0x000ee80000300800 */
[----:B------:R-:W3:Y:S04]  /*1ea60*/  LDL.LU R148, [R1+0x100] ;  /* 0x0001000001947983 */ /* 0x000ee80000300800 */
[----:B------:R-:W3:Y:S04]  /*1ea70*/  LDL.LU R149, [R1+0x104] ;  /* 0x0001040001957983 */ /* 0x000ee80000300800 */
[----:B------:R-:W3:Y:S01]  /*1ea80*/  LDSM.16.M88.4 R68, [R252+UR10+0x11880] ;  /* 0x0118800afc44783b */ /* 0x000ee20008000200 */
[----:B--2---:R-:W-:Y:S03]  /*1ea90*/  HMMA.1688.F32.TF32 R36, R84, R38, R152 ;  /* 0x000000265424723c */ /* 0x004fe60000081098 */
[----:B------:R-:W2:Y:S04]  /*1eaa0*/  LDL.LU R152, [R1+0xf0] ;  /* 0x0000f00001987983 */ /* 0x000ea80000300800 */
[----:B------:R-:W2:Y:S01]  /*1eab0*/  LDL.LU R153, [R1+0xf4] ;  /* 0x0000f40001997983 */ /* 0x000ea20000300800 */
[----:B------:R-:W-:Y:S01]  /*1eac0*/  IMAD.MOV.U32 R154, RZ, RZ, R9 ;  /* 0x000000ffff9a7224 */ /* 0x000fe200078e0009 */
[----:B------:R-:W-:-:S02]  /*1ead0*/  MOV R155, R8 ;  /* 0x00000008009b7202 */ /* 0x000fc40000000f00 */
[C---:B-1----:R-:W-:Y:S01]  /*1eae0*/  HMMA.1688.F32.TF32 R8, R108.reuse, R64, R156 ;  /* 0x000000406c08723c */ /* 0x042fe2000008109c */
[----:B------:R-:W2:Y:S04]  /*1eaf0*/  LDL.LU R156, [R1+0xe0] ;  /* 0x0000e000019c7983 */ /* 0x000ea80000300800 */
[----:B------:R-:W2:Y:S04]  /*1eb00*/  LDL.LU R157, [R1+0xe4] ;  /* 0x0000e400019d7983 */ /* 0x000ea80000300800 */
[----:B------:R-:W2:Y:S04]  /*1eb10*/  LDL.LU R158, [R1+0xe8] ;  /* 0x0000e800019e7983 */ /* 0x000ea80000300800 */
[----:B------:R-:W2:Y:S01]  /*1eb20*/  LDL.LU R159, [R1+0xec] ;  /* 0x0000ec00019f7983 */ /* 0x000ea20000300800 */
[-C--:B----4-:R-:W-:Y:S03]  /*1eb30*/  HMMA.1688.F32.TF32 R84, R108, R60.reuse, R160 ;  /* 0x0000003c6c54723c */ /* 0x090fe600000810a0 */
[----:B------:R-:W4:Y:S04]  /*1eb40*/  LDL.LU R160, [R1+0xd0] ;  /* 0x0000d00001a07983 */ /* 0x000f280000300800 */
[----:B------:R-:W4:Y:S04]  /*1eb50*/  LDL.LU R161, [R1+0xd4] ;  /* 0x0000d40001a17983 */ /* 0x000f280000300800 */
[----:B------:R-:W4:Y:S04]  /*1eb60*/  LDL.LU R162, [R1+0xd8] ;  /* 0x0000d80001a27983 */ /* 0x000f280000300800 */
[----:B------:R-:W4:Y:S01]  /*1eb70*/  LDL.LU R163, [R1+0xdc] ;  /* 0x0000dc0001a37983 */ /* 0x000f220000300800 */
[----:B---3--:R-:W-:-:S15]  /*1eb80*/  HMMA.1688.F32.TF32 R148, R172, R60, R148 ;  /* 0x0000003cac94723c */ /* 0x008fde0000081094 */
[----:B------:R-:W-:-:S08]  /*1eb90*/  NOP ;  /* 0x0000000000007918 */ /* 0x000fd00000000000 */
[----:B------:R-:W-:Y:S04]  /*1eba0*/  STL [R1+0x1470], R148 ;  /* 0x0014709401007387 */ /* 0x000fe80000100800 */
[----:B------:R1:W-:Y:S04]  /*1ebb0*/  STL [R1+0x146c], R149 ;  /* 0x00146c9501007387 */ /* 0x0003e80000100800 */
[----:B------:R3:W-:Y:S04]  /*1ebc0*/  STL [R1+0x1468], R150 ;  /* 0x0014689601007387 */ /* 0x0007e80000100800 */
[----:B------:R3:W-:Y:S01]  /*1ebd0*/  STL [R1+0x1464], R151 ;  /* 0x0014649701007387 */ /* 0x0007e20000100800 */
[C---:B--2---:R-:W-:Y:S06]  /*1ebe0*/  HMMA.1688.F32.TF32 R152, R172.reuse, R72, R152 ;  /* 0x00000048ac98723c */ /* 0x044fec0000081098 */
[----:B------:R-:W-:-:S15]  /*1ebf0*/  HMMA.1688.F32.TF32 R156, R172, R68, R156 ;  /* 0x00000044ac9c723c */ /* 0x000fde000008109c */
[----:B------:R-:W-:-:S02]  /*1ec00*/  NOP ;  /* 0x0000000000007918 */ /* 0x000fc40000000000 */
[----:B------:R-:W-:Y:S04]  /*1ec10*/  STL [R1+0x147c], R152 ;  /* 0x00147c9801007387 */ /* 0x000fe80000100800 */
[----:B------:R-:W-:Y:S04]  /*1ec20*/  STL [R1+0x1478], R153 ;  /* 0x0014789901007387 */ /* 0x000fe80000100800 */
[----:B------:R-:W-:Y:S04]  /*1ec30*/  STL [R1+0x1474], R154 ;  /* 0x0014749a01007387 */ /* 0x000fe80000100800 */
[----:B------:R2:W-:Y:S04]  /*1ec40*/  STL [R1+0x1460], R155 ;  /* 0x0014609b01007387 */ /* 0x0005e80000100800 */
[----:B------:R-:W-:Y:S04]  /*1ec50*/  STL [R1+0x148c], R156 ;  /* 0x00148c9c01007387 */ /* 0x000fe80000100800 */
[----:B------:R-:W-:Y:S04]  /*1ec60*/  STL [R1+0x1488], R157 ;  /* 0x0014889d01007387 */ /* 0x000fe80000100800 */
[----:B------:R-:W-:Y:S04]  /*1ec70*/  STL [R1+0x1484], R158 ;  /* 0x0014849e01007387 */ /* 0x000fe80000100800 */
[----:B------:R-:W-:Y:S04]  /*1ec80*/  STL [R1+0x1480], R159 ;  /* 0x0014809f01007387 */ /* 0x000fe80000100800 */
[----:B------:R-:W3:Y:S04]  /*1ec90*/  LDL.LU R232, [R1+0x15ec] ;  /* 0x0015ec0001e87983 */ /* 0x000ee80000300800 */
[----:B------:R-:W2:Y:S04]  /*1eca0*/  LDL.LU R233, [R1+0x15e8] ;  /* 0x0015e80001e97983 */ /* 0x000ea80000300800 */
[----:B------:R-:W4:Y:S04]  /*1ecb0*/  LDL.LU R234, [R1+0x15e4] ;  /* 0x0015e40001ea7983 */ /* 0x000f280000300800 */
[----:B------:R-:W4:Y:S04]  /*1ecc0*/  LDL.LU R235, [R1+0x15e0] ;  /* 0x0015e00001eb7983 */ /* 0x000f280000300800 */
[----:B------:R-:W4:Y:S04]  /*1ecd0*/  LDL.LU R227, [R1+0x15dc] ;  /* 0x0015dc0001e37983 */ /* 0x000f280000300800 */
[----:B------:R-:W4:Y:S04]  /*1ece0*/  LDL.LU R226, [R1+0x15d8] ;  /* 0x0015d80001e27983 */ /* 0x000f280000300800 */
[----:B------:R-:W1:Y:S01]  /*1ecf0*/  LDL.LU R225, [R1+0x15d4] ;  /* 0x0015d40001e17983 */ /* 0x000e620000300800 */
[----:B------:R-:W-:-:S03]  /*1ed00*/  IMAD.MOV.U32 R252, RZ, RZ, R40 ;  /* 0x000000fffffc7224 */ /* 0x000fc600078e0028 */
[----:B------:R-:W4:Y:S01]  /*1ed10*/  LDL.LU R224, [R1+0x15d0] ;  /* 0x0015d00001e07983 */ /* 0x000f220000300800 */
[----:B------:R-:W-:-:S03]  /*1ed20*/  MOV R4, R41 ;  /* 0x0000002900047202 */ /* 0x000fc60000000f00 */
[----:B------:R-:W4:Y:S01]  /*1ed30*/  LDL.LU R231, [R1+0x15cc] ;  /* 0x0015cc0001e77983 */ /* 0x000f220000300800 */
[----:B------:R-:W-:-:S03]  /*1ed40*/  IMAD.MOV.U32 R2, RZ, RZ, R42 ;  /* 0x000000ffff027224 */ /* 0x000fc600078e002a */
[----:B------:R-:W4:Y:S01]  /*1ed50*/  LDL.LU R230, [R1+0x15c8] ;  /* 0x0015c80001e67983 */ /* 0x000f220000300800 */
[----:B------:R-:W-:-:S03]  /*1ed60*/  MOV R0, R43 ;  /* 0x0000002b00007202 */ /* 0x000fc60000000f00 */
[----:B------:R-:W4:Y:S04]  /*1ed70*/  LDL.LU R229, [R1+0x15c4] ;  /* 0x0015c40001e57983 */ /* 0x000f280000300800 */
[----:B------:R-:W4:Y:S01]  /*1ed80*/  LDL.LU R228, [R1+0x15c0] ;  /* 0x0015c00001e47983 */ /* 0x000f220000300800 */
[----:B---3--:R-:W-:Y:S01]  /*1ed90*/  MOV R43, R232 ;  /* 0x000000e8002b7202 */ /* 0x008fe20000000f00 */
[----:B--2---:R-:W-:Y:S01]  /*1eda0*/  IMAD.MOV.U32 R42, RZ, RZ, R233 ;  /* 0x000000ffff2a7224 */ /* 0x004fe200078e00e9 */
[----:B----4-:R-:W-:Y:S01]  /*1edb0*/  MOV R41, R234 ;  /* 0x000000ea00297202 */ /* 0x010fe20000000f00 */
[----:B------:R-:W-:Y:S02]  /*1edc0*/  IMAD.MOV.U32 R40, RZ, RZ, R235 ;  /* 0x000000ffff287224 */ /* 0x000fe400078e00eb */
[----:B------:R-:W2:Y:S04]  /*1edd0*/  LDL.LU R235, [R1+0x15bc] ;  /* 0x0015bc0001eb7983 */ /* 0x000ea80000300800 */
[----:B------:R-:W3:Y:S04]  /*1ede0*/  LDL.LU R234, [R1+0x15b8] ;  /* 0x0015b80001ea7983 */ /* 0x000ee80000300800 */
[----:B------:R-:W4:Y:S04]  /*1edf0*/  LDL.LU R233, [R1+0x15b4] ;  /* 0x0015b40001e97983 */ /* 0x000f280000300800 */
[----:B------:R-:W4:Y:S01]  /*1ee00*/  LDL.LU R232, [R1+0x15b0] ;  /* 0x0015b00001e87983 */ /* 0x000f220000300800 */
[----:B-1----:R-:W-:Y:S01]  /*1ee10*/  MOV R149, R225 ;  /* 0x000000e100957202 */ /* 0x002fe20000000f00 */
[----:B------:R-:W-:-:S02]  /*1ee20*/  IMAD.MOV.U32 R148, RZ, RZ, R224 ;  /* 0x000000ffff947224 */ /* 0x000fc400078e00e0 */
[----:B------:R-:W4:Y:S01]  /*1ee30*/  LDL.LU R224, [R1+0x15ac] ;  /* 0x0015ac0001e07983 */ /* 0x000f220000300800 */
[----:B------:R-:W-:Y:S01]  /*1ee40*/  IMAD.MOV.U32 R150, RZ, RZ, R226 ;  /* 0x000000ffff967224 */ /* 0x000fe200078e00e2 */
[----:B------:R-:W-:Y:S02]  /*1ee50*/  MOV R151, R227 ;  /* 0x000000e300977202 */ /* 0x000fe40000000f00 */
[----:B------:R-:W4:Y:S04]  /*1ee60*/  LDL.LU R225, [R1+0x15a8] ;  /* 0x0015a80001e17983 */ /* 0x000f280000300800 */
[----:B------:R-:W4:Y:S01]  /*1ee70*/  LDL.LU R226, [R1+0x15a4] ;  /* 0x0015a40001e27983 */ /* 0x000f220000300800 */
[----:B------:R-:W-:Y:S01]  /*1ee80*/  IMAD.MOV.U32 R222, RZ, RZ, R230 ;  /* 0x000000ffffde7224 */ /* 0x000fe200078e00e6 */
[----:B------:R-:W-:-:S02]  /*1ee90*/  MOV R221, R229 ;  /* 0x000000e500dd7202 */ /* 0x000fc40000000f00 */
[----:B------:R-:W4:Y:S01]  /*1eea0*/  LDL.LU R227, [R1+0x15a0] ;  /* 0x0015a00001e37983 */ /* 0x000f220000300800 */
[----:B------:R-:W-:-:S03]  /*1eeb0*/  IMAD.MOV.U32 R220, RZ, RZ, R228 ;  /* 0x000000ffffdc7224 */ /* 0x000fc600078e00e4 */
[----:B------:R-:W4:Y:S01]  /*1eec0*/  LDL.LU R228, [R1+0x159c] ;  /* 0x00159c0001e47983 */ /* 0x000f220000300800 */
[----:B------:R-:W-:-:S03]  /*1eed0*/  MOV R223, R231 ;  /* 0x000000e700df7202 */ /* 0x000fc60000000f00 */
[----:B------:R-:W4:Y:S04]  /*1eee0*/  LDL.LU R229, [R1+0x1598] ;  /* 0x0015980001e57983 */ /* 0x000f280000300800 */
[----:B------:R-:W4:Y:S04]  /*1eef0*/  LDL.LU R230, [R1+0x1594] ;  /* 0x0015940001e67983 */ /* 0x000f280000300800 */
[----:B------:R-:W4:Y:S01]  /*1ef00*/  LDL.LU R231, [R1+0x1590] ;  /* 0x0015900001e77983 */ /* 0x000f220000300800 */
[----:B--2---:R-:W-:Y:S01]  /*1ef10*/  MOV R155, R235 ;  /* 0x000000eb009b7202 */ /* 0x004fe20000000f00 */
[----:B---3--:R-:W-:Y:S01]  /*1ef20*/  IMAD.MOV.U32 R154, RZ, RZ, R234 ;  /* 0x000000ffff9a7224 */ /* 0x008fe200078e00ea */
[----:B----4-:R-:W-:Y:S01]  /*1ef30*/  MOV R153, R233 ;  /* 0x000000e900997202 */ /* 0x010fe20000000f00 */
[----:B------:R-:W-:-:S02]  /*1ef40*/  IMAD.MOV.U32 R152, RZ, RZ, R232 ;  /* 0x000000ffff987224 */ /* 0x000fc400078e00e8 */
[----:B------:R-:W2:Y:S04]  /*1ef50*/  LDL.LU R232, [R1+0x158c] ;  /* 0x00158c0001e87983 */ /* 0x000ea80000300800 */
[----:B------:R-:W3:Y:S04]  /*1ef60*/  LDL.LU R233, [R1+0x1588] ;  /* 0x0015880001e97983 */ /* 0x000ee80000300800 */
[----:B------:R-:W4:Y:S04]  /*1ef70*/  LDL.LU R234, [R1+0x1584] ;  /* 0x0015840001ea7983 */ /* 0x000f280000300800 */
[----:B------:R-:W4:Y:S01]  /*1ef80*/  LDL.LU R235, [R1+0x1580] ;  /* 0x0015800001eb7983 */ /* 0x000f220000300800 */
[----:B------:R-:W-:Y:S01]  /*1ef90*/  MOV R213, R226 ;  /* 0x000000e200d57202 */ /* 0x000fe20000000f00 */
        /* <DEDUP_REMOVED lines=44> */
[----:B------:R-:W2:Y:S04]  /*1f260*/  LDL.LU R233, [R1+0x1528] ;  /* 0x0015280001e97983 */ /* 0x000ea80000300800 */
[----:B------:R-:W2:Y:S04]  /*1f270*/  LDL.LU R234, [R1+0x1524] ;  /* 0x0015240001ea7983 */ /* 0x000ea80000300800 */
[----:B------:R-:W2:Y:S04]  /*1f280*/  LDL.LU R235, [R1+0x1520] ;  /* 0x0015200001eb7983 */ /* 0x000ea80000300800 */
[----:B------:R-:W3:Y:S04]  /*1f290*/  LDL.LU R188, [R1+0x320] ;  /* 0x0003200001bc7983 */ /* 0x000ee80000300800 */
[----:B------:R-:W3:Y:S04]  /*1f2a0*/  LDL.LU R189, [R1+0x324] ;  /* 0x0003240001bd7983 */ /* 0x000ee80000300800 */
[----:B------:R-:W3:Y:S04]  /*1f2b0*/  LDL.LU R190, [R1+0x328] ;  /* 0x0003280001be7983 */ /* 0x000ee80000300800 */
[----:B------:R-:W3:Y:S01]  /*1f2c0*/  LDL.LU R191, [R1+0x32c] ;  /* 0x00032c0001bf7983 */ /* 0x000ee20000300800 */
[C---:B------:R-:W-:Y:S06]  /*1f2d0*/  HMMA.1688.F32.TF32 R88, R108.reuse, R72, R88 ;  /* 0x000000486c58723c */ /* 0x040fec0000081058 */
[C---:B------:R-:W-:Y:S06]  /*1f2e0*/  HMMA.1688.F32.TF32 R92, R108.reuse, R68, R92 ;  /* 0x000000446c5c723c */ /* 0x040fec000008105c */
[C---:B------:R-:W-:Y:S06]  /*1f2f0*/  HMMA.1688.F32.TF32 R96, R108.reuse, R80, R96 ;  /* 0x000000506c60723c */ /* 0x040fec0000081060 */
[C---:B------:R-:W-:Y:S06]  /*1f300*/  HMMA.1688.F32.TF32 R100, R108.reuse, R76, R100 ;  /* 0x0000004c6c64723c */ /* 0x040fec0000081064 */
[C---:B------:R-:W-:Y:S06]  /*1f310*/  HMMA.1688.F32.TF32 R104, R108.reuse, R56, R104 ;  /* 0x000000386c68723c */ /* 0x040fec0000081068 */
[----:B------:R-:W-:Y:S01]  /*1f320*/  HMMA.1688.F32.TF32 R108, R108, R52, R176 ;  /* 0x000000346c6c723c */ /* 0x000fe200000810b0 */
[----:B------:R-:W-:Y:S04]  /*1f330*/  LDS R176, [R3+UR7+0x4100] ;  /* 0x0041000703b07984 */ /* 0x000fe80008000800 */
[----:B------:R-:W-:Y:S04]  /*1f340*/  LDS R178, [R3+UR7+0x4900] ;  /* 0x0049000703b27984 */ /* 0x000fe80008000800 */
[----:B------:R-:W-:Y:S04]  /*1f350*/  LDS R177, [R6+UR7+0x4100] ;  /* 0x0041000706b17984 */ /* 0x000fe80008000800 */
[----:B------:R-:W1:Y:S01]  /*1f360*/  LDS R179, [R6+UR7+0x4900] ;  /* 0x0049000706b37984 */ /* 0x000e620008000800 */
[----:B------:R-:W-:Y:S01]  /*1f370*/  HMMA.1688.F32.TF32 R160, R172, R80, R160 ;  /* 0x00000050aca0723c */ /* 0x000fe200000810a0 */
[----:B------:R-:W-:Y:S01]  /*1f380*/  IMAD.MOV.U32 R248, RZ, RZ, R167 ;  /* 0x000000fffff87224 */ /* 0x000fe200078e00a7 */
[----:B------:R-:W-:Y:S01]  /*1f390*/  MOV R249, R166 ;  /* 0x000000a600f97202 */ /* 0x000fe20000000f00 */
[----:B------:R-:W-:Y:S01]  /*1f3a0*/  IMAD.MOV.U32 R250, RZ, RZ, R165 ;  /* 0x000000fffffa7224 */ /* 0x000fe200078e00a5 */
[----:B------:R-:W-:-:S02]  /*1f3b0*/  MOV R251, R164 ;  /* 0x000000a400fb7202 */ /* 0x000fc40000000f00 */
[C---:B------:R-:W-:Y:S06]  /*1f3c0*/  HMMA.1688.F32.TF32 R112, R140.reuse, R64, R112 ;  /* 0x000000408c70723c */ /* 0x040fec0000081070 */
[C---:B------:R-:W-:Y:S06]  /*1f3d0*/  HMMA.1688.F32.TF32 R116, R140.reuse, R60, R116 ;  /* 0x0000003c8c74723c */ /* 0x040fec0000081074 */
[C---:B------:R-:W-:Y:S06]  /*1f3e0*/  HMMA.1688.F32.TF32 R120, R140.reuse, R72, R120 ;  /* 0x000000488c78723c */ /* 0x040fec0000081078 */
[C---:B------:R-:W-:Y:S06]  /*1f3f0*/  HMMA.1688.F32.TF32 R124, R140.reuse, R68, R124 ;  /* 0x000000448c7c723c */ /* 0x040fec000008107c */
[C---:B------:R-:W-:Y:S06]  /*1f400*/  HMMA.1688.F32.TF32 R128, R140.reuse, R80, R128 ;  /* 0x000000508c80723c */ /* 0x040fec0000081080 */
[C---:B------:R-:W-:Y:S06]  /*1f410*/  HMMA.1688.F32.TF32 R132, R140.reuse, R76, R132 ;  /* 0x0000004c8c84723c */ /* 0x040fec0000081084 */
[C---:B------:R-:W-:Y:S06]  /*1f420*/  HMMA.1688.F32.TF32 R136, R140.reuse, R56, R136 ;  /* 0x000000388c88723c */ /* 0x040fec0000081088 */
[----:B------:R-:W-:Y:S06]  /*1f430*/  HMMA.1688.F32.TF32 R140, R140, R52, R168 ;  /* 0x000000348c8c723c */ /* 0x000fec00000810a8 */
[C---:B------:R-:W-:Y:S06]  /*1f440*/  HMMA.1688.F32.TF32 R168, R172.reuse, R56, R228 ;  /* 0x00000038aca8723c */ /* 0x040fec00000810e4 */
[----:B------:R-:W-:Y:S06]  /*1f450*/  HMMA.1688.F32.TF32 R144, R172, R64, R144 ;  /* 0x00000040ac90723c */ /* 0x000fec0000081090 */
[C---:B------:R-:W-:Y:S06]  /*1f460*/  HMMA.1688.F32.TF32 R192, R216.reuse, R60, R192 ;  /* 0x0000003cd8c0723c */ /* 0x040fec00000810c0 */
[C---:B------:R-:W-:Y:S06]  /*1f470*/  HMMA.1688.F32.TF32 R196, R216.reuse, R72, R196 ;  /* 0x00000048d8c4723c */ /* 0x040fec00000810c4 */
[C---:B------:R-:W-:Y:S06]  /*1f480*/  HMMA.1688.F32.TF32 R200, R216.reuse, R68, R200 ;  /* 0x00000044d8c8723c */ /* 0x040fec00000810c8 */
[C---:B------:R-:W-:Y:S06]  /*1f490*/  HMMA.1688.F32.TF32 R204, R216.reuse, R80, R204 ;  /* 0x00000050d8cc723c */ /* 0x040fec00000810cc */
[C---:B------:R-:W-:Y:S06]  /*1f4a0*/  HMMA.1688.F32.TF32 R208, R216.reuse, R76, R208 ;  /* 0x0000004cd8d0723c */ /* 0x040fec00000810d0 */
[----:B------:R-:W-:Y:S01]  /*1f4b0*/  HMMA.1688.F32.TF32 R212, R216, R56, R212 ;  /* 0x00000038d8d4723c */ /* 0x000fe200000810d4 */
[----:B------:R-:W-:Y:S04]  /*1f4c0*/  STL [R1+0x149c], R160 ;  /* 0x00149ca001007387 */ /* 0x000fe80000100800 */
[----:B------:R-:W-:Y:S04]  /*1f4d0*/  STL [R1+0x1498], R161 ;  /* 0x001498a101007387 */ /* 0x000fe80000100800 */
[----:B------:R-:W-:Y:S04]  /*1f4e0*/  STL [R1+0x1494], R162 ;  /* 0x001494a201007387 */ /* 0x000fe80000100800 */
[----:B------:R-:W-:Y:S01]  /*1f4f0*/  STL [R1+0x1490], R163 ;  /* 0x001490a301007387 */ /* 0x000fe20000100800 */
[C---:B-1----:R-:W-:Y:S06]  /*1f500*/  HMMA.1688.F32.TF32 R228, R176.reuse, R72, R40 ;  /* 0x00000048b0e4723c */ /* 0x042fec0000081028 */
[-C--:B------:R-:W-:Y:S06]  /*1f510*/  HMMA.1688.F32.TF32 R40, R176, R76.reuse, R244 ;  /* 0x0000004cb028723c */ /* 0x080fec00000810f4 */
[C---:B--2---:R-:W-:Y:S06]  /*1f520*/  HMMA.1688.F32.TF32 R164, R172.reuse, R76, R232 ;  /* 0x0000004caca4723c */ /* 0x044fec00000810e8 */
[----:B------:R-:W-:Y:S06]  /*1f530*/  HMMA.1688.F32.TF32 R172, R172, R52, R224 ;  /* 0x00000034acac723c */ /* 0x000fec00000810e0 */
[C---:B---3--:R-:W-:Y:S06]  /*1f540*/  HMMA.1688.F32.TF32 R188, R216.reuse, R64, R188 ;  /* 0x00000040d8bc723c */ /* 0x048fec00000810bc */
[----:B------:R-:W-:Y:S06]  /*1f550*/  HMMA.1688.F32.TF32 R216, R216, R52, R152 ;  /* 0x00000034d8d8723c */ /* 0x000fec0000081098 */
[C---:B------:R-:W-:Y:S01]  /*1f560*/  HMMA.1688.F32.TF32 R152, R176.reuse, R80, R240 ;  /* 0x00000050b098723c */ /* 0x040fe200000810f0 */
        /* <DEDUP_REMOVED lines=12> */
[----:B------:R-:W-:Y:S04]  /*1f630*/  STL.64 [R1+0x140], R152 ;  /* 0x0001409801007387 */ /* 0x000fe80000100a00 */
[----:B------:R1:W-:Y:S04]  /*1f640*/  STL.64 [R1+0x148], R154 ;  /* 0x0001489a01007387 */ /* 0x0003e80000100a00 */
[----:B------:R-:W2:Y:S04]  /*1f650*/  LDL.LU R156, [R1+0xc0] ;  /* 0x0000c000019c7983 */ /* 0x000ea80000300800 */
[----:B------:R-:W2:Y:S04]  /*1f660*/  LDL.LU R157, [R1+0xc4] ;  /* 0x0000c400019d7983 */ /* 0x000ea80000300800 */
[----:B------:R-:W2:Y:S04]  /*1f670*/  LDL.LU R158, [R1+0xc8] ;  /* 0x0000c800019e7983 */ /* 0x000ea80000300800 */
[----:B------:R-:W2:Y:S01]  /*1f680*/  LDL.LU R159, [R1+0xcc] ;  /* 0x0000cc00019f7983 */ /* 0x000ea20000300800 */
[----:B------:R-:W-:Y:S01]  /*1f690*/  HMMA.1688.F32.TF32 R224, R176, R60, R148 ;  /* 0x0000003cb0e0723c */ /* 0x000fe20000081094 */
[----:B-1----:R-:W-:-:S06]  /*1f6a0*/  MOV R155, R43 ;  /* 0x0000002b009b7202 */ /* 0x002fcc0000000f00 */
[----:B------:R-:W-:Y:S01]  /*1f6b0*/  IMAD.MOV.U32 R149, RZ, RZ, R40 ;  /* 0x000000ffff957224 */ /* 0x000fe200078e0028 */
[----:B------:R-:W-:Y:S01]  /*1f6c0*/  MOV R150, R41 ;  /* 0x0000002900967202 */ /* 0x000fe20000000f00 */
[----:B------:R-:W-:Y:S02]  /*1f6d0*/  IMAD.MOV.U32 R151, RZ, RZ, R42 ;  /* 0x000000ffff977224 */ /* 0x000fe400078e002a */
[----:B------:R-:W-:Y:S01]  /*1f6e0*/  HMMA.1688.F32.TF32 R40, R176, R56, R248 ;  /* 0x00000038b028723c */ /* 0x000fe200000810f8 */
        /* <DEDUP_REMOVED lines=24> */
[C---:B------:R-:W-:Y:S03]  /*1f870*/  HMMA.1688.F32.TF32 R232, R176.reuse, R68, R236 ;  /* 0x00000044b0e8723c */ /* 0x040fe600000810ec */
        /* <DEDUP_REMOVED lines=12> */
[C---:B------:R-:W-:Y:S06]  /*1f940*/  HMMA.1688.F32.TF32 R220, R176.reuse, R64, R220 ;  /* 0x00000040b0dc723c */ /* 0x040fec00000810dc */
[----:B--2---:R-:W-:Y:S01]  /*1f950*/  HMMA.1688.F32.TF32 R172, R176, R52, R156 ;  /* 0x00000034b0ac723c */ /* 0x004fe2000008109c */
[----:B------:R-:W2:Y:S04]  /*1f960*/  LDL.LU R176, [R1] ;  /* 0x0000000001b07983 */ /* 0x000ea80000300800 */
[----:B------:R-:W2:Y:S04]  /*1f970*/  LDL.LU R177, [R1+0x4] ;  /* 0x0000040001b17983 */ /* 0x000ea80000300800 */
[----:B------:R-:W2:Y:S04]  /*1f980*/  LDL.LU R178, [R1+0x8] ;  /* 0x0000080001b27983 */ /* 0x000ea80000300800 */
[----:B------:R-:W2:Y:S11]  /*1f990*/  LDL.LU R179, [R1+0xc] ;  /* 0x00000c0001b37983 */ /* 0x000eb60000300800 */
[----:B------:R-:W-:Y:S01]  /*1f9a0*/  IMAD.MOV.U32 R156, RZ, RZ, R172 ;  /* 0x000000ffff9c7224 */ /* 0x000fe200078e00ac */
[----:B------:R-:W-:Y:S01]  /*1f9b0*/  MOV R157, R173 ;  /* 0x000000ad009d7202 */ /* 0x000fe20000000f00 */
[----:B------:R-:W-:Y:S01]  /*1f9c0*/  IMAD.MOV.U32 R158, RZ, RZ, R174 ;  /* 0x000000ffff9e7224 */ /* 0x000fe200078e00ae */
[----:B------:R-:W-:-:S02]  /*1f9d0*/  MOV R159, R175 ;  /* 0x000000af009f7202 */ /* 0x000fc40000000f00 */
[----:B----4-:R-:W-:-:S15]  /*1f9e0*/  HMMA.1688.F32.TF32 R172, R180, R64, R160 ;  /* 0x00000040b4ac723c */ /* 0x010fde00000810a0 */
[----:B------:R-:W-:-:S09]  /*1f9f0*/  NOP ;  /* 0x0000000000007918 */ /* 0x000fd20000000000 */
[----:B------:R-:W-:Y:S01]  /*1fa00*/  IMAD.MOV.U32 R160, RZ, RZ, R172 ;  /* 0x000000ffffa07224 */ /* 0x000fe200078e00ac */
[----:B------:R-:W-:Y:S01]  /*1fa10*/  MOV R161, R173 ;  /* 0x000000ad00a17202 */ /* 0x000fe20000000f00 */
[----:B------:R-:W-:Y:S01]  /*1fa20*/  IMAD.MOV.U32 R162, RZ, RZ, R174 ;  /* 0x000000ffffa27224 */ /* 0x000fe200078e00ae */
[----:B------:R-:W-:Y:S02]  /*1fa30*/  MOV R163, R175 ;  /* 0x000000af00a37202 */ /* 0x000fe40000000f00 */
[C---:B---3--:R-:W-:Y:S06]  /*1fa40*/  HMMA.1688.F32.TF32 R172, R180.reuse, R60, R164 ;  /* 0x0000003cb4ac723c */ /* 0x048fec00000810a4 */
[----:B------:R-:W-:-:S15]  /*1fa50*/  HMMA.1688.F32.TF32 R244, R180, R56, R244 ;  /* 0x00000038b4f4723c */ /* 0x000fde00000810f4 */
[----:B------:R-:W-:-:S03]  /*1fa60*/  NOP ;  /* 0x0000000000007918 */ /* 0x000fc60000000000 */
[----:B------:R-:W-:Y:S01]  /*1fa70*/  IMAD.MOV.U32 R164, RZ, RZ, R172 ;  /* 0x000000ffffa47224 */ /* 0x000fe200078e00ac */
[----:B------:R-:W-:Y:S01]  /*1fa80*/  MOV R165, R173 ;  /* 0x000000ad00a57202 */ /* 0x000fe20000000f00 */
[----:B------:R-:W-:Y:S01]  /*1fa90*/  IMAD.MOV.U32 R166, RZ, RZ, R174 ;  /* 0x000000ffffa67224 */ /* 0x000fe200078e00ae */
[----:B------:R-:W-:Y:S02]  /*1faa0*/  MOV R167, R175 ;  /* 0x000000af00a77202 */ /* 0x000fe40000000f00 */
[C---:B------:R-:W-:Y:S06]  /*1fab0*/  HMMA.1688.F32.TF32 R172, R180.reuse, R72, R168 ;  /* 0x00000048b4ac723c */ /* 0x040fec00000810a8 */
[C---:B------:R-:W-:Y:S06]  /*1fac0*/  HMMA.1688.F32.TF32 R40, R180.reuse, R68, R40 ;  /* 0x00000044b428723c */ /* 0x040fec0000081028 */
[C---:B------:R-:W-:Y:S06]  /*1fad0*/  HMMA.1688.F32.TF32 R236, R180.reuse, R80, R236 ;  /* 0x00000050b4ec723c */ /* 0x040fec00000810ec */
[----:B------:R-:W-:Y:S06]  /*1fae0*/  HMMA.1688.F32.TF32 R240, R180, R76, R240 ;  /* 0x0000004cb4f0723c */ /* 0x000fec00000810f0 */
[----:B------:R-:W-:Y:S01]  /*1faf0*/  IMAD.MOV.U32 R170, RZ, RZ, R174 ;  /* 0x000000ffffaa7224 */ /* 0x000fe200078e00ae */
[----:B------:R-:W-:Y:S01]  /*1fb00*/  MOV R171, R175 ;  /* 0x000000af00ab7202 */ /* 0x000fe20000000f00 */
[----:B------:R-:W-:Y:S01]  /*1fb10*/  IMAD.MOV.U32 R168, RZ, RZ, R172 ;  /* 0x000000ffffa87224 */ /* 0x000fe200078e00ac */
[----:B------:R-:W-:-:S03]  /*1fb20*/  MOV R169, R173 ;  /* 0x000000ad00a97202 */ /* 0x000fc60000000f00 */
[----:B------:R-:W-:Y:S01]  /*1fb30*/  IMAD.MOV.U32 R174, RZ, RZ, R42 ;  /* 0x000000ffffae7224 */ /* 0x000fe200078e002a */
[----:B------:R-:W-:Y:S01]  /*1fb40*/  MOV R175, R43 ;  /* 0x0000002b00af7202 */ /* 0x000fe20000000f00 */
[----:B------:R-:W-:Y:S01]  /*1fb50*/  IMAD.MOV.U32 R172, RZ, RZ, R40 ;  /* 0x000000ffffac7224 */ /* 0x000fe200078e0028 */
[----:B------:R-:W-:Y:S01]  /*1fb60*/  MOV R173, R41 ;  /* 0x0000002900ad7202 */ /* 0x000fe20000000f00 */
[----:B------:R-:W3:Y:S04]  /*1fb70*/  LDL.LU.64 R42, [R1+0x1518] ;  /* 0x00151800012a7983 */ /* 0x000ee80000300a00 */
[----:B------:R-:W3:Y:S04]  /*1fb80*/  LDL.LU.64 R40, [R1+0x1510] ;  /* 0x0015100001287983 */ /* 0x000ee80000300a00 */
[----:B------:R-:W-:Y:S04]  /*1fb90*/  STL.64 [R1+0xd0], R236 ;  /* 0x0000d0ec01007387 */ /* 0x000fe80000100a00 */
[----:B------:R1:W-:Y:S01]  /*1fba0*/  STL.64 [R1+0xd8], R238 ;  /* 0x0000d8ee01007387 */ /* 0x0003e20000100a00 */
[----:B------:R-:W-:Y:S03]  /*1fbb0*/  HMMA.1688.F32.TF32 R180, R180, R52, R248 ;  /* 0x00000034b4b4723c */ /* 0x000fe600000810f8 */
[----:B-1----:R-:W4:Y:S04]  /*1fbc0*/  LDL.LU.64 R238, [R1+0x1508] ;  /* 0x0015080001ee7983 */ /* 0x002f280000300a00 */
[----:B------:R-:W4:Y:S04]  /*1fbd0*/  LDL.LU.64 R236, [R1+0x1500] ;  /* 0x0015000001ec7983 */ /* 0x000f280000300a00 */
[----:B------:R-:W-:Y:S04]  /*1fbe0*/  STL.64 [R1+0xc0], R240 ;  /* 0x0000c0f001007387 */ /* 0x000fe80000100a00 */
[----:B------:R1:W-:Y:S04]  /*1fbf0*/  STL.64 [R1+0xc8], R242 ;  /* 0x0000c8f201007387 */ /* 0x0003e80000100a00 */
[----:B-1----:R-:W3:Y:S04]  /*1fc00*/  LDL.LU.64 R242, [R1+0x14f8] ;  /* 0x0014f80001f27983 */ /* 0x002ee80000300a00 */
[----:B------:R-:W3:Y:S04]  /*1fc10*/  LDL.LU.64 R240, [R1+0x14f0] ;  /* 0x0014f00001f07983 */ /* 0x000ee80000300a00 */
[----:B------:R-:W-:Y:S04]  /*1fc20*/  STL.64 [R1+0xb0], R244 ;  /* 0x0000b0f401007387 */ /* 0x000fe80000100a00 */
[----:B------:R1:W-:Y:S04]  /*1fc30*/  STL.64 [R1+0xb8], R246 ;  /* 0x0000b8f601007387 */ /* 0x0003e80000100a00 */
[----:B-1----:R-:W3:Y:S04]  /*1fc40*/  LDL.LU.64 R246, [R1+0x14e8] ;  /* 0x0014e80001f67983 */ /* 0x002ee80000300a00 */
[----:B------:R-:W3:Y:S04]  /*1fc50*/  LDL.LU.64 R244, [R1+0x14e0] ;  /* 0x0014e00001f47983 */ /* 0x000ee80000300a00 */
[----:B------:R-:W3:Y:S04]  /*1fc60*/  LDL.LU.64 R250, [R1+0x14d8] ;  /* 0x0014d80001fa7983 */ /* 0x000ee80000300a00 */
[----:B------:R-:W3:Y:S04]  /*1fc70*/  LDL.LU.64 R248, [R1+0x14d0] ;  /* 0x0014d00001f87983 */ /* 0x000ee80000300a00 */
[----:B------:R-:W-:Y:S04]  /*1fc80*/  STL.64 [R1+0x90], R180 ;  /* 0x000090b401007387 */ /* 0x000fe80000100a00 */
[----:B------:R2:W-:Y:S02]  /*1fc90*/  STL.64 [R1+0x98], R182 ;  /* 0x000098b601007387 */ /* 0x0005e40000100a00 */
[----:B--2---:R-:W-:-:S15]  /*1fca0*/  HMMA.1688.F32.TF32 R180, R184, R64, R176 ;  /* 0x00000040b8b4723c */ /* 0x004fde00000810b0 */
[----:B------:R-:W-:-:S08]  /*1fcb0*/  NOP ;  /* 0x0000000000007918 */ /* 0x000fd00000000000 */
[----:B------:R-:W-:Y:S04]  /*1fcc0*/  STL.64 [R1+0x80], R180 ;  /* 0x000080b401007387 */ /* 0x000fe80000100a00 */
[----:B------:R4:W-:Y:S02]  /*1fcd0*/  STL.64 [R1+0x88], R182 ;  /* 0x000088b601007387 */ /* 0x0009e40000100a00 */
[C---:B----4-:R-:W-:Y:S06]  /*1fce0*/  HMMA.1688.F32.TF32 R180, R184.reuse, R80, R236 ;  /* 0x00000050b8b4723c */ /* 0x050fec00000810ec */
[C---:B---3--:R-:W-:Y:S06]  /*1fcf0*/  HMMA.1688.F32.TF32 R176, R184.reuse, R60, R248 ;  /* 0x0000003cb8b0723c */ /* 0x048fec00000810f8 */
[----:B------:R-:W-:-:S15]  /*1fd00*/  HMMA.1688.F32.TF32 R244, R184, R72, R244 ;  /* 0x00000048b8f4723c */ /* 0x000fde00000810f4 */
[----:B------:R-:W-:-:S02]  /*1fd10*/  NOP ;  /* 0x0000000000007918 */ /* 0x000fc40000000000 */
[----:B------:R-:W-:Y:S04]  /*1fd20*/  STL.64 [R1+0x70], R176 ;  /* 0x000070b001007387 */ /* 0x000fe80000100a00 */
[----:B------:R1:W-:Y:S02]  /*1fd30*/  STL.64 [R1+0x78], R178 ;  /* 0x000078b201007387 */ /* 0x0003e40000100a00 */
[C---:B-1----:R-:W-:Y:S02]  /*1fd40*/  HMMA.1688.F32.TF32 R176, R184.reuse, R68, R240 ;  /* 0x00000044b8b0723c */ /* 0x042fe400000810f0 */
[----:B------:R-:W-:Y:S04]  /*1fd50*/  STL.64 [R1+0x60], R244 ;  /* 0x000060f401007387 */ /* 0x000fe80000100a00 */
[----:B------:R1:W-:Y:S02]  /*1fd60*/  STL.64 [R1+0x68], R246 ;  /* 0x000068f601007387 */ /* 0x0003e40000100a00 */
[C---:B-1----:R-:W-:Y:S01]  /*1fd70*/  HMMA.1688.F32.TF32 R244, R184.reuse, R76, R40 ;  /* 0x0000004cb8f4723c */ /* 0x042fe20000081028 */
[----:B------:R-:W-:Y:S01]  /*1fd80*/  IMAD.MOV.U32 R248, RZ, RZ, R252 ;  /* 0x000000fffff87224 */ /* 0x000fe200078e00fc */
[----:B------:R-:W-:Y:S01]  /*1fd90*/  MOV R249, R4 ;  /* 0x0000000400f97202 */ /* 0x000fe20000000f00 */
[----:B------:R-:W-:Y:S01]  /*1fda0*/  IMAD.MOV.U32 R250, RZ, RZ, R2 ;  /* 0x000000fffffa7224 */ /* 0x000fe200078e0002 */
[----:B------:R-:W-:Y:S01]  /*1fdb0*/  MOV R251, R0 ;  /* 0x0000000000fb7202 */ /* 0x000fe20000000f00 */
[----:B------:R-:W-:Y:S10]  /*1fdc0*/  LDS R40, [R3+UR7+0x5080] ;  /* 0x0050800703287984 */ /* 0x000ff40008000800 */
[----:B------:R-:W-:Y:S04]  /*1fdd0*/  STL.64 [R1+0x50], R176 ;  /* 0x000050b001007387 */ /* 0x000fe80000100a00 */
[----:B------:R1:W-:Y:S04]  /*1fde0*/  STL.64 [R1+0x58], R178 ;  /* 0x000058b201007387 */ /* 0x0003e80000100a00 */
[----:B------:R-:W-:Y:S04]  /*1fdf0*/  LDS R42, [R3+UR7+0x5880] ;  /* 0x00588007032a7984 */ /* 0x000fe80008000800 */
[----:B------:R-:W-:Y:S01]  /*1fe00*/  LDS R41, [R6+UR7+0x5080] ;  /* 0x0050800706297984 */ /* 0x000fe20008000800 */
[C---:B-1----:R-:W-:Y:S03]  /*1fe10*/  HMMA.1688.F32.TF32 R176, R184.reuse, R56, R44 ;  /* 0x00000038b8b0723c */ /* 0x042fe6000008102c */
[----:B------:R-:W-:Y:S04]  /*1fe20*/  STL.64 [R1+0x40], R180 ;  /* 0x000040b401007387 */ /* 0x000fe80000100a00 */
[----:B------:R-:W-:Y:S01]  /*1fe30*/  LDS R43, [R6+UR7+0x5880] ;  /* 0x00588007062b7984 */ /* 0x000fe20008000800 */
[----:B------:R-:W-:Y:S03]  /*1fe40*/  HMMA.1688.F32.TF32 R184, R184, R52, R48 ;  /* 0x00000034b8b8723c */ /* 0x000fe60000081030 */
[----:B------:R-:W-:Y:S04]  /*1fe50*/  LDS R48, [R7+UR7+0x4180] ;  /* 0x0041800707307984 */ /* 0x000fe80008000800 */
[----:B------:R-:W-:Y:S04]  /*1fe60*/  LDS R50, [R7+UR7+0x4980] ;  /* 0x0049800707327984 */ /* 0x000fe80008000800 */
[----:B------:R-:W-:Y:S04]  /*1fe70*/  LDS R49, [R5+UR7+0x4180] ;  /* 0x0041800705317984 */ /* 0x000fe80008000800 */
[----:B------:R-:W1:Y:S04]  /*1fe80*/  LDS R51, [R5+UR7+0x4980] ;  /* 0x0049800705337984 */ /* 0x000e680008000800 */
[----:B------:R-:W-:Y:S04]  /*1fe90*/  STL.64 [R1+0x48], R182 ;  /* 0x000048b601007387 */ /* 0x000fe80000100a00 */
[----:B------:R-:W-:Y:S04]  /*1fea0*/  LDS R180, [R3+UR7+0x5000] ;  /* 0x0050000703b47984 */ /* 0x000fe80008000800 */
[----:B------:R-:W-:Y:S04]  /*1feb0*/  LDS R182, [R3+UR7+0x5800] ;  /* 0x0058000703b67984 */ /* 0x000fe80008000800 */
[----:B------:R-:W-:Y:S04]  /*1fec0*/  LDS R181, [R6+UR7+0x5000] ;  /* 0x0050000706b57984 */ /* 0x000fe80008000800 */
[----:B------:R-:W2:Y:S04]  /*1fed0*/  LDS R183, [R6+UR7+0x5800] ;  /* 0x0058000706b77984 */ /* 0x000ea80008000800 */
[----:B------:R-:W-:Y:S04]  /*1fee0*/  LDS R44, [R7+UR7+0x5000] ;  /* 0x00500007072c7984 */ /* 0x000fe80008000800 */
[----:B------:R-:W-:Y:S04]  /*1fef0*/  LDS R46, [R7+UR7+0x5800] ;  /* 0x00580007072e7984 */ /* 0x000fe80008000800 */
[----:B------:R-:W-:Y:S04]  /*1ff00*/  LDS R45, [R5+UR7+0x5000] ;  /* 0x00500007052d7984 */ /* 0x000fe80008000800 */
[----:B------:R-:W3:Y:S01]  /*1ff10*/  LDS R47, [R5+UR7+0x5800] ;  /* 0x00580007052f7984 */ /* 0x000ee20008000800 */
[C---:B-1----:R-:W-:Y:S06]  /*1ff20*/  HMMA.1688.F32.TF32 R240, R48.reuse, R64, R248 ;  /* 0x0000004030f0723c */ /* 0x042fec00000810f8 */
[C---:B------:R-:W-:Y:S06]  /*1ff30*/  HMMA.1688.F32.TF32 R236, R48.reuse, R60, R12 ;  /* 0x0000003c30ec723c */ /* 0x040fec000008100c */
[C---:B------:R-:W-:Y:S06]  /*1ff40*/  HMMA.1688.F32.TF32 R16, R48.reuse, R72, R16 ;  /* 0x000000483010723c */ /* 0x040fec0000081010 */
[C---:B------:R-:W-:Y:S05]  /*1ff50*/  HMMA.1688.F32.TF32 R12, R48.reuse, R68, R20 ;  /* 0x00000044300c723c */ /* 0x040fea0000081014 */
[----:B------:R-:W-:Y:S01]  /*1ff60*/  STL.64 [R1+0x290], R240 ;  /* 0x000290f001007387 */ /* 0x000fe20000100a00 */
[C---:B------:R-:W-:Y:S03]  /*1ff70*/  HMMA.1688.F32.TF32 R20, R48.reuse, R80, R24 ;  /* 0x000000503014723c */ /* 0x040fe60000081018 */
[----:B------:R-:W-:Y:S04]  /*1ff80*/  STL.64 [R1+0x298], R242 ;  /* 0x000298f201007387 */ /* 0x000fe80000100a00 */
[----:B------:R-:W-:Y:S04]  /*1ff90*/  STL.64 [R1+0x280], R236 ;  /* 0x000280ec01007387 */ /* 0x000fe80000100a00 */
[----:B------:R-:W-:Y:S04]  /*1ffa0*/  STL.64 [R1+0x288], R238 ;  /* 0x000288ee01007387 */ /* 0x000fe80000100a00 */
[----:B------:R-:W-:Y:S04]  /*1ffb0*/  STL.64 [R1+0x270], R16 ;  /* 0x0002701001007387 */ /* 0x000fe80000100a00 */
[----:B------:R1:W-:Y:S02]  /*1ffc0*/  STL.64 [R1+0x278], R18 ;  /* 0x0002781201007387 */ /* 0x0003e40000100a00 */
[C---:B-1----:R-:W-:Y:S02]  /*1ffd0*/  HMMA.1688.F32.TF32 R16, R48.reuse, R76, R28 ;  /* 0x0000004c3010723c */ /* 0x042fe4000008101c */
[----:B------:R-:W-:Y:S04]  /*1ffe0*/  STL.64 [R1+0x260], R12 ;  /* 0x0002600c01007387 */ /* 0x000fe80000100a00 */
[----:B------:R1:W-:Y:S04]  /*1fff0*/  STL.64 [R1+0x268], R14 ;  /* 0x0002680e01007387 */ /* 0x0003e80000100a00 */
[----:B------:R-:W-:Y:S04]  /*20000*/  STL.64 [R1+0x250], R20 ;  /* 0x0002501401007387 */ /* 0x000fe80000100a00 */
[----:B------:R-:W-:Y:S01]  /*20010*/  STL.64 [R1+0x258], R22 ;  /* 0x0002581601007387 */ /* 0x000fe20000100a00 */
[----:B-1----:R-:W-:Y:S08]  /*20020*/  HMMA.1688.F32.TF32 R12, R48, R56, R32 ;  /* 0x00000038300c723c */ /* 0x002ff00000081020 */
[----:B------:R-:W-:Y:S04]  /*20030*/  STL.64 [R1+0x240], R16 ;  /* 0x0002401001007387 */ /* 0x000fe80000100a00 */
[----:B------:R2:W-:Y:S02]  /*20040*/  STL.64 [R1+0x248], R18 ;  /* 0x0002481201007387 */ /* 0x0005e40000100a00 */
[C---:B--2---:R-:W-:Y:S06]  /*20050*/  HMMA.1688.F32.TF32 R16, R180.reuse, R66, R8 ;  /* 0x00000042b410723c */ /* 0x044fec0000081008 */
[----:B------:R-:W-:Y:S03]  /*20060*/  HMMA.1688.F32.TF32 R8, R180, R74, R88 ;  /* 0x0000004ab408723c */ /* 0x000fe60000081058 */
[----:B------:R-:W-:Y:S03]  /*20070*/  STL.64 [R1+0x230], R12 ;  /* 0x0002300c01007387 */ /* 0x000fe60000100a00 */
[----:B------:R-:W-:Y:S01]  /*20080*/  HMMA.1688.F32.TF32 R20, R48, R52, R36 ;  /* 0x000000343014723c */ /* 0x000fe20000081024 */
[----:B------:R1:W-:Y:S05]  /*20090*/  STL.64 [R1+0x238], R14 ;  /* 0x0002380e01007387 */ /* 0x0003ea0000100a00 */
[----:B-1----:R-:W-:-:S12]  /*200a0*/  HMMA.1688.F32.TF32 R12, R180, R62, R84 ;  /* 0x0000003eb40c723c */ /* 0x002fd80000081054 */
[----:B------:R-:W-:Y:S01]  /*200b0*/  IMAD.MOV.U32 R81, RZ, RZ, R8 ;  /* 0x000000ffff517224 */ /* 0x000fe200078e0008 */
[----:B------:R-:W-:Y:S01]  /*200c0*/  MOV R80, R9 ;  /* 0x0000000900507202 */ /* 0x000fe20000000f00 */
[----:B------:R-:W-:Y:S01]  /*200d0*/  IMAD.MOV.U32 R77, RZ, RZ, R10 ;  /* 0x000000ffff4d7224 */ /* 0x000fe200078e000a */
[----:B------:R-:W-:Y:S01]  /*200e0*/  MOV R76, R11 ;  /* 0x0000000b004c7202 */ /* 0x000fe20000000f00 */
[----:B------:R-:W-:Y:S01]  /*200f0*/  IMAD.MOV.U32 R37, RZ, RZ, R173 ;  /* 0x000000ffff257224 */ /* 0x000fe200078e00ad */
[----:B------:R-:W-:Y:S01]  /*20100*/  HMMA.1688.F32.TF32 R8, R180, R82, R96 ;  /* 0x00000052b408723c */ /* 0x000fe20000081060 */
[----:B------:R-:W-:Y:S04]  /*20110*/  STL.64 [R1+0x220], R20 ;  /* 0x0002201401007387 */ /* 0x000fe80000100a00 */
[----:B------:R-:W-:Y:S04]  /*20120*/  STL.64 [R1+0x228], R22 ;  /* 0x0002281601007387 */ /* 0x000fe80000100a00 */
[----:B------:R-:W-:Y:S04]  /*20130*/  STL.64 [R1+0x210], R16 ;  /* 0x0002101001007387 */ /* 0x000fe80000100a00 */
[----:B------:R-:W-:Y:S04]  /*20140*/  STL.64 [R1+0x218], R18 ;  /* 0x0002181201007387 */ /* 0x000fe80000100a00 */
[----:B------:R-:W-:Y:S04]  /*20150*/  STL.64 [R1+0x200], R12 ;  /* 0x0002000c01007387 */ /* 0x000fe80000100a00 */
[----:B------:R-:W-:Y:S04]  /*20160*/  STL.64 [R1+0x208], R14 ;  /* 0x0002080e01007387 */ /* 0x000fe80000100a00 */
[----:B------:R1:W-:Y:S04]  /*20170*/  STL [R1+0x145c], R76 ;  /* 0x00145c4c01007387 */ /* 0x0003e80000100800 */
[----:B------:R2:W-:Y:S04]  /*20180*/  STL [R1+0x1458], R77 ;  /* 0x0014584d01007387 */ /* 0x0005e80000100800 */
[----:B------:R4:W-:Y:S01]  /*20190*/  STL [R1+0x1454], R80 ;  /* 0x0014545001007387 */ /* 0x0009e20000100800 */
[----:B-1----:R-:W-:-:S03]  /*201a0*/  IMAD.MOV.U32 R76, RZ, RZ, R8 ;  /* 0x000000ffff4c7224 */ /* 0x002fc600078e0008 */
[----:B------:R1:W-:Y:S01]  /*201b0*/  STL [R1+0x1450], R81 ;  /* 0x0014505101007387 */ /* 0x0003e20000100800 */
[----:B--2---:R-:W-:Y:S02]  /*201c0*/  MOV R77, R9 ;  /* 0x00000009004d7202 */ /* 0x004fe40000000f00 */
[----:B------:R-:W-:Y:S01]  /*201d0*/  MOV R36, R172 ;  /* 0x000000ac00247202 */ /* 0x000fe20000000f00 */
[----:B------:R-:W-:Y:S01]  /*201e0*/  IMAD.MOV.U32 R39, RZ, RZ, R175 ;  /* 0x000000ffff277224 */ /* 0x000fe200078e00af */
[----:B------:R-:W-:Y:S01]  /*201f0*/  MOV R38, R174 ;  /* 0x000000ae00267202 */ /* 0x000fe20000000f00 */
[----:B----4-:R-:W-:Y:S01]  /*20200*/  IMAD.MOV.U32 R80, RZ, RZ, R10 ;  /* 0x000000ffff507224 */ /* 0x010fe200078e000a */
[----:B------:R-:W-:Y:S01]  /*20210*/  MOV R32, R168 ;  /* 0x000000a800207202 */ /* 0x000fe20000000f00 */
[----:B------:R-:W-:Y:S01]  /*20220*/  IMAD.MOV.U32 R33, RZ, RZ, R169 ;  /* 0x000000ffff217224 */ /* 0x000fe200078e00a9 */
[----:B-1----:R-:W-:Y:S01]  /*20230*/  MOV R81, R11 ;  /* 0x0000000b00517202 */ /* 0x002fe20000000f00 */
[----:B------:R-:W-:Y:S01]  /*20240*/  IMAD.MOV.U32 R35, RZ, RZ, R171 ;  /* 0x000000ffff237224 */ /* 0x000fe200078e00ab */
[C---:B------:R-:W-:Y:S01]  /*20250*/  HMMA.1688.F32.TF32 R8, R180.reuse, R78, R100 ;  /* 0x0000004eb408723c */ /* 0x040fe20000081064 */
        /* <DEDUP_REMOVED lines=13> */
[----:B------:R-:W-:Y:S04]  /*20330*/  LDS R84, [R7+UR7+0x5100] ;  /* 0x0051000707547984 */ /* 0x000fe80008000800 */
[----:B------:R-:W-:Y:S04]  /*20340*/  LDS R86, [R7+UR7+0x5900] ;  /* 0x0059000707567984 */ /* 0x000fe80008000800 */
[----:B------:R-:W-:Y:S02]  /*20350*/  LDS R20, [R3+UR7+0x5100] ;  /* 0x0051000703147984 */ /* 0x000fe40008000800 */
[----:B------:R-:W-:Y:S01]  /*20360*/  IMAD.MOV.U32 R73, RZ, RZ, R8 ;  /* 0x000000ffff497224 */ /* 0x000fe200078e0008 */
[----:B------:R-:W-:Y:S01]  /*20370*/  MOV R72, R9 ;  /* 0x0000000900487202 */ /* 0x000fe20000000f00 */
[----:B------:R-:W-:Y:S01]  /*20380*/  IMAD.MOV.U32 R69, RZ, RZ, R10 ;  /* 0x000000ffff457224 */ /* 0x000fe200078e000a */
[----:B------:R-:W-:Y:S01]  /*20390*/  MOV R68, R11 ;  /* 0x0000000b00447202 */ /* 0x000fe20000000f00 */
[----:B------:R-:W-:Y:S01]  /*203a0*/  LDS R22, [R3+UR7+0x5900] ;  /* 0x0059000703167984 */ /* 0x000fe20008000800 */
[C---:B------:R-:W-:Y:S03]  /*203b0*/  HMMA.1688.F32.TF32 R8, R180.reuse, R58, R104 ;  /* 0x0000003ab408723c */ /* 0x040fe60000081068 */
[----:B------:R-:W-:Y:S03]  /*203c0*/  LDS R21, [R6+UR7+0x5100] ;  /* 0x0051000706157984 */ /* 0x000fe60008000800 */
[----:B------:R-:W-:Y:S01]  /*203d0*/  HMMA.1688.F32.TF32 R12, R180, R70, R92 ;  /* 0x00000046b40c723c */ /* 0x000fe2000008105c */
[----:B------:R-:W1:-:S15]  /*203e0*/  LDS R23, [R6+UR7+0x5900] ;  /* 0x0059000706177984 */ /* 0x000e5e0008000800 */
[----:B------:R-:W-:-:S02]  /*203f0*/  NOP ;  /* 0x0000000000007918 */ /* 0x000fc40000000000 */
[----:B------:R-:W-:Y:S01]  /*20400*/  IMAD.MOV.U32 R65, RZ, RZ, R8 ;  /* 0x000000ffff417224 */ /* 0x000fe200078e0008 */
[----:B------:R-:W-:Y:S01]  /*20410*/  MOV R64, R9 ;  /* 0x0000000900407202 */ /* 0x000fe20000000f00 */
[----:B------:R-:W-:Y:S01]  /*20420*/  IMAD.MOV.U32 R61, RZ, RZ, R10 ;  /* 0x000000ffff3d7224 */ /* 0x000fe200078e000a */
[----:B------:R-:W-:Y:S02]  /*20430*/  MOV R60, R11 ;  /* 0x0000000b003c7202 */ /* 0x000fe40000000f00 */
[----:B------:R-:W-:Y:S01]  /*20440*/  HMMA.1688.F32.TF32 R8, R180, R54, R108 ;  /* 0x00000036b408723c */ /* 0x000fe2000008106c */
[----:B------:R-:W-:Y:S04]  /*20450*/  STL.64 [R1+0x1e0], R12 ;  /* 0x0001e00c01007387 */ /* 0x000fe80000100a00 */
[----:B------:R3:W-:Y:S02]  /*20460*/  STL.64 [R1+0x1e8], R14 ;  /* 0x0001e80e01007387 */ /* 0x0007e40000100a00 */
[----:B---3--:R-:W-:-:S15]  /*20470*/  HMMA.1688.F32.TF32 R12, R44, R66, R112 ;  /* 0x000000422c0c723c */ /* 0x008fde0000081070 */
[----:B------:R-:W-:-:S02]  /*20480*/  NOP ;  /* 0x0000000000007918 */ /* 0x000fc40000000000 */
[----:B------:R-:W-:Y:S01]  /*20490*/  IMAD.MOV.U32 R57, RZ, RZ, R8 ;  /* 0x000000ffff397224 */ /* 0x000fe200078e0008 */
[----:B------:R-:W-:Y:S01]  /*204a0*/  MOV R56, R9 ;  /* 0x0000000900387202 */ /* 0x000fe20000000f00 */
[----:B------:R-:W-:Y:S01]  /*204b0*/  IMAD.MOV.U32 R53, RZ, RZ, R10 ;  /* 0x000000ffff357224 */ /* 0x000fe200078e000a */
[----:B------:R-:W-:Y:S02]  /*204c0*/  MOV R52, R11 ;  /* 0x0000000b00347202 */ /* 0x000fe40000000f00 */
[C---:B------:R-:W-:Y:S01]  /*204d0*/  HMMA.1688.F32.TF32 R8, R44.reuse, R62, R116 ;  /* 0x0000003e2c08723c */ /* 0x040fe20000081074 */
[----:B------:R-:W-:Y:S04]  /*204e0*/  LDS R116, [R3+UR7+0x5180] ;  /* 0x0051800703747984 */ /* 0x000fe80008000800 */
[----:B------:R-:W-:Y:S01]  /*204f0*/  LDS R118, [R3+UR7+0x5980] ;  /* 0x0059800703767984 */ /* 0x000fe20008000800 */
[----:B------:R-:W-:Y:S03]  /*20500*/  HMMA.1688.F32.TF32 R16, R44, R74, R120 ;  /* 0x0000004a2c10723c */ /* 0x000fe60000081078 */
[----:B------:R-:W-:Y:S04]  /*20510*/  LDS R117, [R6+UR7+0x5180] ;  /* 0x0051800706757984 */ /* 0x000fe80008000800 */
[----:B------:R-:W-:Y:S04]  /*20520*/  STL.64 [R1+0x190], R12 ;  /* 0x0001900c01007387 */ /* 0x000fe80000100a00 */
[----:B------:R2:W-:Y:S01]  /*20530*/  STL.64 [R1+0x198], R14 ;  /* 0x0001980e01007387 */ /* 0x0005e20000100a00 */
[----:B-1----:R-:W-:Y:S03]  /*20540*/  HMMA.1688.F32.TF32 R220, R20, R66, R220 ;  /* 0x0000004214dc723c */ /* 0x002fe600000810dc */
[----:B------:R-:W-:Y:S04]  /*20550*/  LDS R119, [R6+UR7+0x5980] ;  /* 0x0059800706777984 */ /* 0x000fe80008000800 */
[----:B------:R-:W-:Y:S01]  /*20560*/  STL.64 [R1+0x180], R8 ;  /* 0x0001800801007387 */ /* 0x000fe20000100a00 */
[C---:B--2---:R-:W-:Y:S03]  /*20570*/  HMMA.1688.F32.TF32 R12, R44.reuse, R70, R124 ;  /* 0x000000462c0c723c */ /* 0x044fe6000008107c */
[----:B------:R1:W-:Y:S03]  /*20580*/  STL.64 [R1+0x188], R10 ;  /* 0x0001880a01007387 */ /* 0x0003e60000100a00 */
[----:B-1----:R-:W-:Y:S01]  /*20590*/  HMMA.1688.F32.TF32 R8, R44, R82, R128 ;  /* 0x000000522c08723c */ /* 0x002fe20000081080 */
[----:B------:R-:W-:Y:S04]  /*205a0*/  STL.64 [R1+0x170], R16 ;  /* 0x0001701001007387 */ /* 0x000fe80000100a00 */
[----:B------:R1:W-:-:S12]  /*205b0*/  STL.64 [R1+0x178], R18 ;  /* 0x0001781201007387 */ /* 0x0003d80000100a00 */
[----:B------:R-:W-:Y:S04]  /*205c0*/  STL.64 [R1+0x130], R12 ;  /* 0x0001300c01007387 */ /* 0x000fe80000100a00 */
[----:B------:R2:W-:Y:S01]  /*205d0*/  STL.64 [R1+0x138], R14 ;  /* 0x0001380e01007387 */ /* 0x0005e20000100a00 */
[C---:B-1----:R-:W-:Y:S03]  /*205e0*/  HMMA.1688.F32.TF32 R16, R44.reuse, R78, R132 ;  /* 0x0000004e2c10723c */ /* 0x042fe60000081084 */
[----:B------:R-:W-:Y:S04]  /*205f0*/  STL.64 [R1+0xa0], R8 ;  /* 0x0000a00801007387 */ /* 0x000fe80000100a00 */
[----:B------:R1:W-:Y:S01]  /*20600*/  STL.64 [R1+0xa8], R10 ;  /* 0x0000a80a01007387 */ /* 0x0003e20000100a00 */
[C---:B--2---:R-:W-:Y:S06]  /*20610*/  HMMA.1688.F32.TF32 R12, R44.reuse, R58, R136 ;  /* 0x0000003a2c0c723c */ /* 0x044fec0000081088 */
[----:B-1----:R-:W-:Y:S09]  /*20620*/  HMMA.1688.F32.TF32 R8, R44, R54, R140 ;  /* 0x000000362c08723c */ /* 0x002ff2000008108c */
[----:B------:R1:W-:Y:S04]  /*20630*/  STL.64 [R1+0x30], R16 ;  /* 0x0000301001007387 */ /* 0x0003e80000100a00 */
[----:B------:R2:W-:Y:S10]  /*20640*/  STL.64 [R1+0x38], R18 ;  /* 0x0000381201007387 */ /* 0x0005f40000100a00 */
[----:B------:R-:W-:Y:S04]  /*20650*/  STL.64 [R1+0x10], R8 ;  /* 0x0000100801007387 */ /* 0x000fe80000100a00 */
[----:B------:R3:W-:Y:S04]  /*20660*/  STL.64 [R1+0x20], R12 ;  /* 0x0000200c01007387 */ /* 0x0007e80000100a00 */
[----:B------:R4:W-:Y:S04]  /*20670*/  STL.64 [R1+0x28], R14 ;  /* 0x0000280e01007387 */ /* 0x0009e80000100a00 */
[----:B------:R4:W-:Y:S04]  /*20680*/  STL [R1+0x18], R10 ;  /* 0x0000180a01007387 */ /* 0x0009e80000100800 */
        /* <DEDUP_REMOVED lines=16> */
[----:B-1----:R-:W-:-:S03]  /*20790*/  MOV R16, R152 ;  /* 0x0000009800107202 */ /* 0x002fc60000000f00 */
[----:B------:R-:W4:Y:S01]  /*207a0*/  LDL.LU R156, [R1+0x148c] ;  /* 0x00148c00019c7983 */ /* 0x000f220000300800 */
[----:B------:R-:W-:-:S03]  /*207b0*/  IMAD.MOV.U32 R17, RZ, RZ, R153 ;  /* 0x000000ffff117224 */ /* 0x000fc600078e0099 */
[----:B------:R-:W4:Y:S01]  /*207c0*/  LDL.LU R157, [R1+0x1488] ;  /* 0x00148800019d7983 */ /* 0x000f220000300800 */
[----:B--2---:R-:W-:-:S03]  /*207d0*/  MOV R18, R154 ;  /* 0x0000009a00127202 */ /* 0x004fc60000000f00 */
[----:B------:R-:W2:Y:S01]  /*207e0*/  LDL.LU R158, [R1+0x1484] ;  /* 0x00148400019e7983 */ /* 0x000ea20000300800 */
[----:B------:R-:W-:-:S03]  /*207f0*/  IMAD.MOV.U32 R19, RZ, RZ, R148 ;  /* 0x000000ffff137224 */ /* 0x000fc600078e0094 */
[----:B------:R-:W2:Y:S01]  /*20800*/  LDL.LU R159, [R1+0x1480] ;  /* 0x00148000019f7983 */ /* 0x000ea20000300800 */
[----:B---3--:R-:W-:-:S03]  /*20810*/  MOV R12, R149 ;  /* 0x00000095000c7202 */ /* 0x008fc60000000f00 */
[----:B------:R-:W3:Y:S01]  /*20820*/  LDL.LU R152, [R1+0x147c] ;  /* 0x00147c0001987983 */ /* 0x000ee20000300800 */
[----:B------:R-:W-:-:S03]  /*20830*/  IMAD.MOV.U32 R13, RZ, RZ, R150 ;  /* 0x000000ffff0d7224 */ /* 0x000fc600078e0096 */
[----:B------:R-:W3:Y:S01]  /*20840*/  LDL.LU R153, [R1+0x1478] ;  /* 0x0014780001997983 */ /* 0x000ee20000300800 */
[----:B----4-:R-:W-:-:S03]  /*20850*/  MOV R14, R151 ;  /* 0x00000097000e7202 */ /* 0x010fc60000000f00 */
[----:B------:R-:W3:Y:S04]  /*20860*/  LDL.LU R154, [R1+0x1474] ;  /* 0x00147400019a7983 */ /* 0x000ee80000300800 */
[----:B------:R-:W4:Y:S01]  /*20870*/  LDL.LU R148, [R1+0x1470] ;  /* 0x0014700001947983 */ /* 0x000f220000300800 */
[----:B------:R-:W-:-:S03]  /*20880*/  IMAD.MOV.U32 R15, RZ, RZ, R155 ;  /* 0x000000ffff0f7224 */ /* 0x000fc600078e009b */
[----:B------:R-:W4:Y:S04]  /*20890*/  LDL.LU R149, [R1+0x146c] ;  /* 0x00146c0001957983 */ /* 0x000f280000300800 */
[----:B------:R-:W4:Y:S04]  /*208a0*/  LDL.LU R150, [R1+0x1468] ;  /* 0x0014680001967983 */ /* 0x000f280000300800 */
[----:B------:R-:W4:Y:S04]  /*208b0*/  LDL.LU R151, [R1+0x1464] ;  /* 0x0014640001977983 */ /* 0x000f280000300800 */
[----:B------:R-:W3:Y:S01]  /*208c0*/  LDL.LU R155, [R1+0x1460] ;  /* 0x00146000019b7983 */ /* 0x000ee20000300800 */
[----:B------:R-:W-:-:S02]  /*208d0*/  IMAD.MOV.U32 R252, RZ, RZ, R11 ;  /* 0x000000fffffc7224 */ /* 0x000fc400078e000b */
[----:B------:R-:W-:Y:S01]  /*208e0*/  HMMA.1688.F32.TF32 R8, R40, R66, R144 ;  /* 0x000000422808723c */ /* 0x000fe20000081090 */
[----:B------:R-:W-:Y:S01]  /*208f0*/  LOP3.LUT R122, R3, 0x60, RZ, 0x3c, !PT ;  /* 0x00000060037a7812 */ /* 0x000fe200078e3cff */
[----:B------:R-:W3:Y:S04]  /*20900*/  LDL.LU R88, [R1+0x140] ;  /* 0x0001400001587983 */ /* 0x000ee80000300800 */
[----:B------:R-:W-:Y:S04]  /*20910*/  LDS R85, [R122+UR7+0x5100] ;  /* 0x005100077a557984 */ /* 0x000fe80008000800 */
[----:B------:R-:W1:Y:S04]  /*20920*/  LDS R87, [R122+UR7+0x5900] ;  /* 0x005900077a577984 */ /* 0x000e680008000800 */
[----:B------:R-:W3:Y:S04]  /*20930*/  LDL.LU R89, [R1+0x144] ;  /* 0x0001440001597983 */ /* 0x000ee80000300800 */
[----:B------:R-:W3:Y:S04]  /*20940*/  LDL.LU R90, [R1+0x148] ;  /* 0x00014800015a7983 */ /* 0x000ee80000300800 */
[----:B------:R-:W3:Y:S02]  /*20950*/  LDL.LU R91, [R1+0x14c] ;  /* 0x00014c00015b7983 */ /* 0x000ee40000300800 */
[----:B------:R-:W-:Y:S01]  /*20960*/  MOV R5, R8 ;  /* 0x0000000800057202 */ /* 0x000fe20000000f00 */
[----:B------:R-:W-:Y:S01]  /*20970*/  IMAD.MOV.U32 R4, RZ, RZ, R9 ;  /* 0x000000ffff047224 */ /* 0x000fe200078e0009 */
[----:B------:R-:W-:Y:S01]  /*20980*/  MOV R2, R10 ;  /* 0x0000000a00027202 */ /* 0x000fe20000000f00 */
[----:B------:R-:W-:Y:S01]  /*20990*/  IMAD.MOV.U32 R0, RZ, RZ, R11 ;  /* 0x000000ffff007224 */ /* 0x000fe200078e000b */
[----:B------:R-:W-:Y:S04]  /*209a0*/  LDS R8, [R7+UR7+0x5080] ;  /* 0x0050800707087984 */ /* 0x000fe80008000800 */
[----:B------:R-:W-:Y:S04]  /*209b0*/  LDS R10, [R7+UR7+0x5880] ;  /* 0x00588007070a7984 */ /* 0x000fe80008000800 */
[----:B------:R-:W-:Y:S04]  /*209c0*/  LDS R9, [R122+UR7+0x5080] ;  /* 0x005080077a097984 */ /* 0x000fe80008000800 */
[----:B------:R-:W1:Y:S02]  /*209d0*/  LDS R11, [R122+UR7+0x5880] ;  /* 0x005880077a0b7984 */ /* 0x000e640008000800 */
[----:B-1----:R-:W-:Y:S06]  /*209e0*/  HMMA.1688.F32.TF32 R28, R84, R62, R28 ;  /* 0x0000003e541c723c */ /* 0x002fec000008101c */
[C---:B------:R-:W-:Y:S06]  /*209f0*/  HMMA.1688.F32.TF32 R196, R8.reuse, R74, R196 ;  /* 0x0000004a08c4723c */ /* 0x040fec00000810c4 */
[C---:B------:R-:W-:Y:S06]  /*20a00*/  HMMA.1688.F32.TF32 R200, R8.reuse, R70, R200 ;  /* 0x0000004608c8723c */ /* 0x040fec00000810c8 */
[----:B------:R-:W-:Y:S06]  /*20a10*/  HMMA.1688.F32.TF32 R204, R8, R82, R204 ;  /* 0x0000005208cc723c */ /* 0x000fec00000810cc */
[C---:B--2---:R-:W-:Y:S01]  /*20a20*/  HMMA.1688.F32.TF32 R236, R40.reuse, R70, R156 ;  /* 0x0000004628ec723c */ /* 0x044fe2000008109c */
[----:B------:R-:W-:Y:S04]  /*20a30*/  LDS R157, [R122+UR7+0x6000] ;  /* 0x006000077a9d7984 */ /* 0x000fe80008000800 */
[----:B------:R-:W-:Y:S01]  /*20a40*/  LDS R159, [R122+UR7+0x6800] ;  /* 0x006800077a9f7984 */ /* 0x000fe20008000800 */
[C---:B----4-:R-:W-:Y:S03]  /*20a50*/  HMMA.1688.F32.TF32 R248, R40.reuse, R62, R148 ;  /* 0x0000003e28f8723c */ /* 0x050fe60000081094 */
[----:B------:R-:W-:Y:S04]  /*20a60*/  LDS R156, [R7+UR7+0x6000] ;  /* 0x00600007079c7984 */ /* 0x000fe80008000800 */
[----:B------:R-:W-:Y:S01]  /*20a70*/  LDS R158, [R7+UR7+0x6800] ;  /* 0x00680007079e7984 */ /* 0x000fe20008000800 */
[-C--:B---3--:R-:W-:Y:S03]  /*20a80*/  HMMA.1688.F32.TF32 R240, R40, R74.reuse, R152 ;  /* 0x0000004a28f0723c */ /* 0x088fe60000081098 */
[----:B------:R-:W-:Y:S03]  /*20a90*/  LDS R152, [R3+UR7+0x6080] ;  /* 0x0060800703987984 */ /* 0x000fe60008000800 */
[----:B------:R-:W-:Y:S01]  /*20aa0*/  HMMA.1688.F32.TF32 R32, R84, R74, R32 ;  /* 0x0000004a5420723c */ /* 0x000fe20000081020 */
[----:B------:R-:W-:Y:S04]  /*20ab0*/  LDS R154, [R3+UR7+0x6880] ;  /* 0x00688007039a7984 */ /* 0x000fe80008000800 */
[----:B------:R-:W-:Y:S01]  /*20ac0*/  LDS R153, [R6+UR7+0x6080] ;  /* 0x0060800706997984 */ /* 0x000fe20008000800 */
[C---:B------:R-:W-:Y:S03]  /*20ad0*/  HMMA.1688.F32.TF32 R188, R8.reuse, R66, R188 ;  /* 0x0000004208bc723c */ /* 0x040fe600000810bc */
[----:B------:R-:W-:Y:S04]  /*20ae0*/  LDS R155, [R6+UR7+0x6880] ;  /* 0x00688007069b7984 */ /* 0x000fe80008000800 */
[----:B------:R-:W-:Y:S04]  /*20af0*/  STL.64 [R1+0x1428], R250 ;  /* 0x001428fa01007387 */ /* 0x000fe80000100a00 */
[----:B------:R-:W-:Y:S04]  /*20b00*/  STL.64 [R1+0x1420], R248 ;  /* 0x001420f801007387 */ /* 0x000fe80000100a00 */
[----:B------:R-:W-:Y:S04]  /*20b10*/  STL.64 [R1+0x1438], R242 ;  /* 0x001438f201007387 */ /* 0x000fe80000100a00 */
[----:B------:R-:W-:Y:S04]  /*20b20*/  STL.64 [R1+0x1430], R240 ;  /* 0x001430f001007387 */ /* 0x000fe80000100a00 */
[----:B------:R-:W-:Y:S04]  /*20b30*/  STL.64 [R1+0x1448], R238 ;  /* 0x001448ee01007387 */ /* 0x000fe80000100a00 */
[----:B------:R-:W-:Y:S04]  /*20b40*/  STL.64 [R1+0x1440], R236 ;  /* 0x001440ec01007387 */ /* 0x000fe80000100a00 */
        /* <DEDUP_REMOVED lines=20> */
[----:B------:R-:W-:Y:S06]  /*20c90*/  HMMA.1688.F32.TF32 R216, R8, R54, R216 ;  /* 0x0000003608d8723c */ /* 0x000fec00000810d8 */
[C---:B------:R-:W-:Y:S06]  /*20ca0*/  HMMA.1688.F32.TF32 R224, R20.reuse, R62, R224 ;  /* 0x0000003e14e0723c */ /* 0x040fec00000810e0 */
[C---:B------:R-:W-:Y:S06]  /*20cb0*/  HMMA.1688.F32.TF32 R228, R20.reuse, R74, R228 ;  /* 0x0000004a14e4723c */ /* 0x040fec00000810e4 */
[C---:B------:R-:W-:Y:S06]  /*20cc0*/  HMMA.1688.F32.TF32 R232, R20.reuse, R70, R232 ;  /* 0x0000004614e8723c */ /* 0x040fec00000810e8 */
[C---:B------:R-:W-:Y:S06]  /*20cd0*/  HMMA.1688.F32.TF32 R8, R20.reuse, R82, R88 ;  /* 0x000000521408723c */ /* 0x040fec0000081058 */
[C---:B------:R-:W-:Y:S06]  /*20ce0*/  HMMA.1688.F32.TF32 R12, R20.reuse, R78, R12 ;  /* 0x0000004e140c723c */ /* 0x040fec000008100c */
[C---:B------:R-:W-:Y:S06]  /*20cf0*/  HMMA.1688.F32.TF32 R16, R20.reuse, R58, R16 ;  /* 0x0000003a1410723c */ /* 0x040fec0000081010 */
[----:B------:R-:W-:Y:S01]  /*20d00*/  HMMA.1688.F32.TF32 R20, R20, R54, R48 ;  /* 0x000000361414723c */ /* 0x000fe20000081030 */
[----:B------:R-:W4:Y:S04]  /*20d10*/  LDL.LU R48, [R1+0xb0] ;  /* 0x0000b00001307983 */ /* 0x000f280000300800 */
[----:B------:R-:W4:Y:S01]  /*20d20*/  LDL.LU R49, [R1+0xb4] ;  /* 0x0000b40001317983 */ /* 0x000f220000300800 */
[----:B------:R-:W-:Y:S03]  /*20d30*/  HMMA.1688.F32.TF32 R36, R84, R70, R36 ;  /* 0x000000465424723c */ /* 0x000fe60000081024 */
[----:B------:R-:W4:Y:S04]  /*20d40*/  LDL.LU R50, [R1+0xb8] ;  /* 0x0000b80001327983 */ /* 0x000f280000300800 */
[----:B------:R-:W4:Y:S04]  /*20d50*/  LDL.LU R51, [R1+0xbc] ;  /* 0x0000bc0001337983 */ /* 0x000f280000300800 */
[----:B------:R-:W2:Y:S04]  /*20d60*/  LDL.LU R180, [R1+0xc0] ;  /* 0x0000c00001b47983 */ /* 0x000ea80000300800 */
[----:B------:R-:W2:Y:S04]  /*20d70*/  LDL.LU R181, [R1+0xc4] ;  /* 0x0000c40001b57983 */ /* 0x000ea80000300800 */
[----:B------:R-:W2:Y:S04]  /*20d80*/  LDL.LU R182, [R1+0xc8] ;  /* 0x0000c80001b67983 */ /* 0x000ea80000300800 */
[----:B------:R-:W2:Y:S04]  /*20d90*/  LDL.LU R183, [R1+0xcc] ;  /* 0x0000cc0001b77983 */ /* 0x000ea80000300800 */
        /* <DEDUP_REMOVED lines=19> */
[C---:B------:R-:W-:Y:S03]  /*20ed0*/  HMMA.1688.F32.TF32 R160, R40.reuse, R82, R160 ;  /* 0x0000005228a0723c */ /* 0x040fe600000810a0 */
[----:B------:R-:W2:Y:S04]  /*20ee0*/  LDL.LU R103, [R1+0x5c] ;  /* 0x00005c0001677983 */ /* 0x000ea80000300800 */
[----:B------:R1:W-:Y:S01]  /*20ef0*/  STL [R1+0x13e8], R36 ;  /* 0x0013e82401007387 */ /* 0x0003e20000100800 */
[C---:B------:R-:W-:Y:S03]  /*20f00*/  HMMA.1688.F32.TF32 R164, R40.reuse, R78, R164 ;  /* 0x0000004e28a4723c */ /* 0x040fe600000810a4 */
[----:B------:R1:W-:Y:S03]  /*20f10*/  STL [R1+0x13e4], R37 ;  /* 0x0013e42501007387 */ /* 0x0003e60000100800 */
[C---:B------:R-:W-:Y:S01]  /*20f20*/  HMMA.1688.F32.TF32 R168, R40.reuse, R58, R168 ;  /* 0x0000003a28a8723c */ /* 0x040fe200000810a8 */
[----:B------:R1:W-:Y:S04]  /*20f30*/  STL [R1+0x13e0], R38 ;  /* 0x0013e02601007387 */ /* 0x0003e80000100800 */
[----:B------:R1:W-:Y:S01]  /*20f40*/  STL [R1+0x13dc], R39 ;  /* 0x0013dc2701007387 */ /* 0x0003e20000100800 */
[----:B------:R-:W-:Y:S06]  /*20f50*/  HMMA.1688.F32.TF32 R172, R40, R54, R172 ;  /* 0x0000003628ac723c */ /* 0x000fec00000810ac */
[C---:B---3--:R-:W-:Y:S01]  /*20f60*/  HMMA.1688.F32.TF32 R40, R84.reuse, R82, R104 ;  /* 0x000000525428723c */ /* 0x048fe20000081068 */
[----:B------:R-:W3:Y:S04]  /*20f70*/  LDL.LU R104, [R1+0x40] ;  /* 0x0000400001687983 */ /* 0x000ee80000300800 */
[----:B------:R-:W3:Y:S04]  /*20f80*/  LDL.LU R105, [R1+0x44] ;  /* 0x0000440001697983 */ /* 0x000ee80000300800 */
[----:B------:R-:W3:Y:S04]  /*20f90*/  LDL.LU R106, [R1+0x48] ;  /* 0x00004800016a7983 */ /* 0x000ee80000300800 */
[----:B------:R-:W3:Y:S01]  /*20fa0*/  LDL.LU R107, [R1+0x4c] ;  /* 0x00004c00016b7983 */ /* 0x000ee20000300800 */
[----:B------:R-:W-:Y:S09]  /*20fb0*/  HMMA.1688.F32.TF32 R24, R84, R66, R24 ;  /* 0x000000425418723c */ /* 0x000ff20000081018 */
[----:B------:R-:W-:Y:S01]  /*20fc0*/  STL [R1+0x13d8], R43 ;  /* 0x0013d82b01007387 */ /* 0x000fe20000100800 */
[-C--:B------:R-:W-:Y:S06]  /*20fd0*/  HMMA.1688.F32.TF32 R112, R116, R58.reuse, R176 ;  /* 0x0000003a7470723c */ /* 0x080fec00000810b0 */
[C---:B----4-:R-:W-:Y:S06]  /*20fe0*/  HMMA.1688.F32.TF32 R48, R84.reuse, R58, R48 ;  /* 0x0000003a5430723c */ /* 0x050fec0000081030 */
[----:B--2---:R-:W-:Y:S06]  /*20ff0*/  HMMA.1688.F32.TF32 R44, R84, R78, R180 ;  /* 0x0000004e542c723c */ /* 0x004fec00000810b4 */
[C---:B------:R-:W-:Y:S11]  /*21000*/  HMMA.1688.F32.TF32 R88, R116.reuse, R66, R88 ;  /* 0x000000427458723c */ /* 0x040ff60000081058 */
[----:B------:R-:W-:Y:S01]  /*21010*/  STL [R1+0x13d4], R51 ;  /* 0x0013d43301007387 */ /* 0x000fe20000100800 */
[C---:B------:R-:W-:Y:S06]  /*21020*/  HMMA.1688.F32.TF32 R92, R116.reuse, R62, R92 ;  /* 0x0000003e745c723c */ /* 0x040fec000008105c */
[C---:B------:R-:W-:Y:S06]  /*21030*/  HMMA.1688.F32.TF32 R96, R116.reuse, R74, R96 ;  /* 0x0000004a7460723c */ /* 0x040fec0000081060 */
[----:B------:R-:W-:Y:S01]  /*21040*/  HMMA.1688.F32.TF32 R100, R116, R70, R100 ;  /* 0x000000467464723c */ /* 0x000fe20000081064 */
[----:B-1----:R-:W-:Y:S01]  /*21050*/  MOV R36, R76 ;  /* 0x0000004c00247202 */ /* 0x002fe20000000f00 */
[----:B------:R-:W-:Y:S01]  /*21060*/  IMAD.MOV.U32 R37, RZ, RZ, R77 ;  /* 0x000000ffff257224 */ /* 0x000fe200078e004d */
[----:B------:R-:W-:Y:S01]  /*21070*/  MOV R38, R80 ;  /* 0x0000005000267202 */ /* 0x000fe20000000f00 */
[----:B------:R-:W-:Y:S01]  /*21080*/  IMAD.MOV.U32 R39, RZ, RZ, R81 ;  /* 0x000000ffff277224 */ /* 0x000fe200078e0051 */
[----:B------:R-:W-:Y:S01]  /*21090*/  LDS R180, [R7+UR7+0x5180] ;  /* 0x0051800707b47984 */ /* 0x000fe20008000800 */
[----:B------:R-:W-:Y:S03]  /*210a0*/  HMMA.1688.F32.TF32 R84, R84, R54, R108 ;  /* 0x000000365454723c */ /* 0x000fe6000008106c */
[----:B------:R-:W-:Y:S03]  /*210b0*/  LDS R182, [R7+UR7+0x5980] ;  /* 0x0059800707b67984 */ /* 0x000fe60008000800 */
[C---:B------:R-:W-:Y:S01]  /*210c0*/  HMMA.1688.F32.TF32 R108, R116.reuse, R78, R244 ;  /* 0x0000004e746c723c */ /* 0x040fe200000810f4 */
[----:B------:R-:W-:Y:S04]  /*210d0*/  LDS R181, [R122+UR7+0x5180] ;  /* 0x005180077ab57984 */ /* 0x000fe80008000800 */
[----:B------:R-:W1:Y:S04]  /*210e0*/  LDS R183, [R122+UR7+0x5980] ;  /* 0x005980077ab77984 */ /* 0x000e680008000800 */
[----:B------:R-:W-:Y:S04]  /*210f0*/  LDS R176, [R3+UR7+0x6000] ;  /* 0x0060000703b07984 */ /* 0x000fe80008000800 */
[----:B------:R-:W-:Y:S04]  /*21100*/  LDS R178, [R3+UR7+0x6800] ;  /* 0x0068000703b27984 */ /* 0x000fe80008000800 */
        /* <DEDUP_REMOVED lines=10> */
[----:B------:R1:W-:Y:S04]  /*211b0*/  STL [R1+0x1368], R94 ;  /* 0x0013685e01007387 */ /* 0x0003e80000100800 */
[----:B------:R1:W-:Y:S04]  /*211c0*/  STL [R1+0x1354], R95 ;  /* 0x0013545f01007387 */ /* 0x0003e80000100800 */
[----:B------:R1:W-:Y:S04]  /*211d0*/  STL [R1+0x1380], R96 ;  /* 0x0013806001007387 */ /* 0x0003e80000100800 */
[----:B------:R1:W-:Y:S04]  /*211e0*/  STL [R1+0x137c], R97 ;  /* 0x00137c6101007387 */ /* 0x0003e80000100800 */
[----:B------:R1:W-:Y:S04]  /*211f0*/  STL [R1+0x1378], R98 ;  /* 0x0013786201007387 */ /* 0x0003e80000100800 */
[----:B------:R1:W-:Y:S04]  /*21200*/  STL [R1+0x1374], R99 ;  /* 0x0013746301007387 */ /* 0x0003e80000100800 */
[----:B------:R-:W4:Y:S04]  /*21210*/  LDL.LU R123, [R1+0x101c] ;  /* 0x00101c00017b7983 */ /* 0x000f280000300800 */
[----:B------:R-:W-:Y:S04]  /*21220*/  STL [R1+0x1390], R100 ;  /* 0x0013906401007387 */ /* 0x000fe80000100800 */
[----:B------:R-:W-:Y:S04]  /*21230*/  STL [R1+0x138c], R101 ;  /* 0x00138c6501007387 */ /* 0x000fe80000100800 */
[----:B------:R-:W-:Y:S04]  /*21240*/  STL [R1+0x1388], R102 ;  /* 0x0013886601007387 */ /* 0x000fe80000100800 */
[----:B------:R-:W-:Y:S04]  /*21250*/  STL [R1+0x1384], R103 ;  /* 0x0013846701007387 */ /* 0x000fe80000100800 */
[----:B------:R-:W-:Y:S04]  /*21260*/  LDS R177, [R6+UR7+0x6000] ;  /* 0x0060000706b17984 */ /* 0x000fe80008000800 */
[----:B------:R-:W-:Y:S01]  /*21270*/  LDS R179, [R6+UR7+0x6800] ;  /* 0x0068000706b37984 */ /* 0x000fe20008000800 */
[----:B---3--:R-:W-:-:S15]  /*21280*/  HMMA.1688.F32.TF32 R104, R116, R82, R104 ;  /* 0x000000527468723c */ /* 0x008fde0000081068 */
[----:B------:R-:W-:-:S08]  /*21290*/  NOP ;  /* 0x0000000000007918 */ /* 0x000fd00000000000 */
        /* <DEDUP_REMOVED lines=20> */
[----:B--2---:R-:W2:Y:S04]  /*213e0*/  LDL.LU R92, [R1+0x210] ;  /* 0x00021000015c7983 */ /* 0x004ea80000300800 */
[----:B----4-:R-:W2:Y:S04]  /*213f0*/  LDL.LU R93, [R1+0x214] ;  /* 0x00021400015d7983 */ /* 0x010ea80000300800 */
[----:B-1----:R-:W2:Y:S04]  /*21400*/  LDL.LU R94, [R1+0x218] ;  /* 0x00021800015e7983 */ /* 0x002ea80000300800 */
[----:B------:R-:W2:Y:S04]  /*21410*/  LDL.LU R95, [R1+0x21c] ;  /* 0x00021c00015f7983 */ /* 0x000ea80000300800 */
[----:B------:R-:W4:Y:S04]  /*21420*/  LDL.LU R96, [R1+0x220] ;  /* 0x0002200001607983 */ /* 0x000f280000300800 */
[----:B------:R-:W4:Y:S04]  /*21430*/  LDL.LU R97, [R1+0x224] ;  /* 0x0002240001617983 */ /* 0x000f280000300800 */
[----:B------:R-:W4:Y:S04]  /*21440*/  LDL.LU R98, [R1+0x228] ;  /* 0x0002280001627983 */ /* 0x000f280000300800 */
[----:B------:R-:W4:Y:S04]  /*21450*/  LDL.LU R99, [R1+0x22c] ;  /* 0x00022c0001637983 */ /* 0x000f280000300800 */
[----:B------:R-:W2:Y:S04]  /*21460*/  LDL.LU R240, [R1+0x250] ;  /* 0x0002500001f07983 */ /* 0x000ea80000300800 */
[----:B------:R-:W2:Y:S04]  /*21470*/  LDL.LU R241, [R1+0x254] ;  /* 0x0002540001f17983 */ /* 0x000ea80000300800 */
[----:B------:R-:W2:Y:S04]  /*21480*/  LDL.LU R242, [R1+0x258] ;  /* 0x0002580001f27983 */ /* 0x000ea80000300800 */
[----:B------:R-:W2:Y:S04]  /*21490*/  LDL.LU R243, [R1+0x25c] ;  /* 0x00025c0001f37983 */ /* 0x000ea80000300800 */
[----:B------:R-:W4:Y:S04]  /*214a0*/  LDL.LU R244, [R1+0x260] ;  /* 0x0002600001f47983 */ /* 0x000f280000300800 */
[----:B------:R-:W4:Y:S04]  /*214b0*/  LDL.LU R245, [R1+0x264] ;  /* 0x0002640001f57983 */ /* 0x000f280000300800 */
[----:B------:R-:W4:Y:S04]  /*214c0*/  LDL.LU R246, [R1+0x268] ;  /* 0x0002680001f67983 */ /* 0x000f280000300800 */
[----:B------:R-:W4:Y:S01]  /*214d0*/  LDL.LU R247, [R1+0x26c] ;  /* 0x00026c0001f77983 */ /* 0x000f220000300800 */
[----:B------:R-:W-:Y:S03]  /*214e0*/  HMMA.1688.F32.TF32 R116, R116, R54, R184 ;  /* 0x000000367474723c */ /* 0x000fe600000810b8 */
[----:B---3--:R-:W3:Y:S04]  /*214f0*/  LDL.LU R112, [R1+0x280] ;  /* 0x0002800001707983 */ /* 0x008ee80000300800 */
        /* <DEDUP_REMOVED lines=23> */
[----:B------:R-:W1:Y:S01]  /*21670*/  LDSM.16.M88.4 R128, [R123+UR10+0x10880] ;  /* 0x0108800a7b80783b */ /* 0x000e620008000200 */
        /* <DEDUP_REMOVED lines=8> */
[----:B------:R-:W1:Y:S04]  /*21700*/  LDSM.16.M88.4 R144, [R123+UR10+0x12880] ;  /* 0x0128800a7b90783b */ /* 0x000e680008000200 */
[----:B------:R-:W1:Y:S04]  /*21710*/  LDSM.16.M88.4 R132, [R123+UR10+0x10080] ;  /* 0x0100800a7b84783b */ /* 0x000e680008000200 */
[----:B------:R-:W1:Y:S04]  /*21720*/  LDSM.16.M88.4 R140, [R123+UR10+0x11080] ;  /* 0x0110800a7b8c783b */ /* 0x000e680008000200 */
[----:B------:R-:W1:Y:S04]  /*21730*/  LDSM.16.M88.4 R136, [R123+UR10+0x11880] ;  /* 0x0118800a7b88783b */ /* 0x000e680008000200 */
[----:B------:R-:W1:Y:S04]  /*21740*/  LDSM.16.M88.4 R124, [R123+UR10+0x13080] ;  /* 0x0130800a7b7c783b */ /* 0x000e680008000200 */
[----:B------:R-:W1:Y:S04]  /*21750*/  LDSM.16.M88.4 R148, [R123+UR10+0x12080] ;  /* 0x0120800a7b94783b */ /* 0x000e680008000200 */
[----:B------:R-:W1:Y:S01]  /*21760*/  LDSM.16.M88.4 R120, [R123+UR10+0x13880] ;  /* 0x0138800a7b78783b */ /* 0x000e620008000200 */
[----:B------:R-:W-:Y:S01]  /*21770*/  IMAD.MOV.U32 R91, RZ, RZ, R76 ;  /* 0x000000ffff5b7224 */ /* 0x000fe200078e004c */
[----:B------:R-:W-:Y:S01]  /*21780*/  MOV R90, R77 ;  /* 0x0000004d005a7202 */ /* 0x000fe20000000f00 */
[----:B------:R-:W-:Y:S01]  /*21790*/  IMAD.MOV.U32 R89, RZ, RZ, R80 ;  /* 0x000000ffff597224 */ /* 0x000fe200078e0050 */
[----:B------:R-:W-:-:S02]  /*217a0*/  MOV R88, R81 ;  /* 0x0000005100587202 */ /* 0x000fc40000000f00 */
[C---:B--2---:R-:W-:Y:S07]  /*217b0*/  HMMA.1688.F32.TF32 R80, R180.reuse, R82, R240 ;  /* 0x00000052b450723c */ /* 0x044fee00000810f0 */
[----:B------:R-:W-:Y:S01]  /*217c0*/  MOV R240, R57 ;  /* 0x0000003900f07202 */ /* 0x000fe20000000f00 */
[----:B------:R-:W-:Y:S01]  /*217d0*/  IMAD.MOV.U32 R241, RZ, RZ, R56 ;  /* 0x000000fffff17224 */ /* 0x000fe200078e0038 */
[----:B------:R-:W-:Y:S01]  /*217e0*/  MOV R242, R53 ;  /* 0x0000003500f27202 */ /* 0x000fe20000000f00 */
[----:B------:R-:W-:Y:S01]  /*217f0*/  IMAD.MOV.U32 R243, RZ, RZ, R52 ;  /* 0x000000fffff37224 */ /* 0x000fe200078e0034 */
[C---:B----4-:R-:W-:Y:S06]  /*21800*/  HMMA.1688.F32.TF32 R68, R180.reuse, R70, R244 ;  /* 0x00000046b444723c */ /* 0x050fec00000810f4 */
[C---:B---3--:R-:W-:Y:S06]  /*21810*/  HMMA.1688.F32.TF32 R60, R180.reuse, R62, R112 ;  /* 0x0000003eb43c723c */ /* 0x048fec0000081070 */
[C---:B------:R-:W-:Y:S06]  /*21820*/  HMMA.1688.F32.TF32 R64, R180.reuse, R66, R184 ;  /* 0x00000042b440723c */ /* 0x040fec00000810b8 */
[C---:B------:R-:W-:Y:S06]  /*21830*/  HMMA.1688.F32.TF32 R72, R180.reuse, R74, R108 ;  /* 0x0000004ab448723c */ /* 0x040fec000008106c */
[C---:B------:R-:W-:Y:S06]  /*21840*/  HMMA.1688.F32.TF32 R76, R180.reuse, R78, R104 ;  /* 0x0000004eb44c723c */ /* 0x040fec0000081068 */
[C---:B------:R-:W-:Y:S06]  /*21850*/  HMMA.1688.F32.TF32 R56, R180.reuse, R58, R100 ;  /* 0x0000003ab438723c */ /* 0x040fec0000081064 */
[----:B------:R-:W-:Y:S06]  /*21860*/  HMMA.1688.F32.TF32 R180, R180, R54, R96 ;  /* 0x00000036b4b4723c */ /* 0x000fec0000081060 */
[C---:B-1----:R-:W-:Y:S01]  /*21870*/  HMMA.1688.F32.TF32 R52, R176.reuse, R128, R248 ;  /* 0x00000080b034723c */ /* 0x042fe200000810f8 */
[----:B------:R-:W2:Y:S04]  /*21880*/  LDL.LU R248, [R1+0x190] ;  /* 0x0001900001f87983 */ /* 0x000ea80000300800 */
[----:B------:R-:W2:Y:S04]  /*21890*/  LDL.LU R249, [R1+0x194] ;  /* 0x0001940001f97983 */ /* 0x000ea80000300800 */
[----:B------:R-:W2:Y:S04]  /*218a0*/  LDL.LU R250, [R1+0x198] ;  /* 0x0001980001fa7983 */ /* 0x000ea80000300800 */
[----:B------:R-:W2:Y:S01]  /*218b0*/  LDL.LU R251, [R1+0x19c] ;  /* 0x00019c0001fb7983 */ /* 0x000ea20000300800 */
[C---:B------:R-:W-:Y:S06]  /*218c0*/  HMMA.1688.F32.TF32 R32, R176.reuse, R144, R32 ;  /* 0x00000090b020723c */ /* 0x040fec0000081020 */
[C---:B------:R-:W-:Y:S06]  /*218d0*/  HMMA.1688.F32.TF32 R184, R176.reuse, R132, R92 ;  /* 0x00000084b0b8723c */ /* 0x040fec000008105c */
[C---:B------:R-:W-:Y:S06]  /*218e0*/  HMMA.1688.F32.TF32 R244, R176.reuse, R140, R88 ;  /* 0x0000008cb0f4723c */ /* 0x040fec0000081058 */
[----:B------:R-:W-:Y:S06]  /*218f0*/  HMMA.1688.F32.TF32 R84, R176, R136, R84 ;  /* 0x00000088b054723c */ /* 0x000fec0000081054 */
[----:B------:R-:W-:Y:S01]  /*21900*/  MOV R92, R32 ;  /* 0x00000020005c7202 */ /* 0x000fe20000000f00 */
[----:B------:R-:W-:Y:S01]  /*21910*/  IMAD.MOV.U32 R93, RZ, RZ, R33 ;  /* 0x000000ffff5d7224 */ /* 0x000fe200078e0021 */
[----:B------:R-:W-:Y:S01]  /*21920*/  MOV R94, R34 ;  /* 0x00000022005e7202 */ /* 0x000fe20000000f00 */
[----:B------:R-:W-:-:S02]  /*21930*/  IMAD.MOV.U32 R88, RZ, RZ, R35 ;  /* 0x000000ffff587224 */ /* 0x000fc400078e0023 */
[C---:B------:R-:W-:Y:S06]  /*21940*/  HMMA.1688.F32.TF32 R32, R176.reuse, R124, R236 ;  /* 0x0000007cb020723c */ /* 0x040fec00000810ec */
[----:B------:R-:W-:Y:S06]  /*21950*/  HMMA.1688.F32.TF32 R36, R176, R148, R36 ;  /* 0x00000094b024723c */ /* 0x000fec0000081024 */
[----:B------:R1:W-:Y:S04]  /*21960*/  STL.64 [R1+0x210], R84 ;  /* 0x0002105401007387 */ /* 0x0003e80000100a00 */
[----:B------:R3:W-:Y:S08]  /*21970*/  STL.64 [R1+0x218], R86 ;  /* 0x0002185601007387 */ /* 0x0007f00000100a00 */
[----:B------:R-:W-:Y:S01]  /*21980*/  MOV R96, R32 ;  /* 0x0000002000607202 */ /* 0x000fe20000000f00 */
[----:B------:R-:W-:Y:S01]  /*21990*/  IMAD.MOV.U32 R97, RZ, RZ, R33 ;  /* 0x000000ffff617224 */ /* 0x000fe200078e0021 */
[----:B------:R-:W4:Y:S01]  /*219a0*/  LDL.LU R32, [R1+0x180] ;  /* 0x0001800001207983 */ /* 0x000f220000300800 */
[----:B------:R-:W-:Y:S01]  /*219b0*/  MOV R98, R34 ;  /* 0x0000002200627202 */ /* 0x000fe20000000f00 */
[----:B------:R-:W-:-:S02]  /*219c0*/  IMAD.MOV.U32 R99, RZ, RZ, R35 ;  /* 0x000000ffff637224 */ /* 0x000fc400078e0023 */
[----:B------:R-:W4:Y:S04]  /*219d0*/  LDL.LU R33, [R1+0x184] ;  /* 0x0001840001217983 */ /* 0x000f280000300800 */
[----:B------:R-:W4:Y:S04]  /*219e0*/  LDL.LU R34, [R1+0x188] ;  /* 0x0001880001227983 */ /* 0x000f280000300800 */
[----:B------:R-:W4:Y:S01]  /*219f0*/  LDL.LU R35, [R1+0x18c] ;  /* 0x00018c0001237983 */ /* 0x000f220000300800 */
[----:B------:R-:W-:-:S03]  /*21a00*/  MOV R89, R36 ;  /* 0x0000002400597202 */ /* 0x000fc60000000f00 */
[----:B------:R-:W4:Y:S01]  /*21a10*/  LDL.LU R108, [R1+0x170] ;  /* 0x00017000016c7983 */ /* 0x000f220000300800 */
[----:B------:R-:W-:Y:S01]  /*21a20*/  IMAD.MOV.U32 R90, RZ, RZ, R37 ;  /* 0x000000ffff5a7224 */ /* 0x000fe200078e0025 */
[----:B------:R-:W-:Y:S02]  /*21a30*/  MOV R91, R38 ;  /* 0x00000026005b7202 */ /* 0x000fe40000000f00 */
[----:B------:R-:W4:Y:S01]  /*21a40*/  LDL.LU R109, [R1+0x174] ;  /* 0x00017400016d7983 */ /* 0x000f220000300800 */
[----:B------:R-:W-:-:S03]  /*21a50*/  IMAD.MOV.U32 R95, RZ, RZ, R39 ;  /* 0x000000ffff5f7224 */ /* 0x000fc600078e0027 */
[----:B------:R-:W4:Y:S01]  /*21a60*/  LDL.LU R110, [R1+0x178] ;  /* 0x00017800016e7983 */ /* 0x000f220000300800 */
[----:B------:R-:W-:Y:S03]  /*21a70*/  HMMA.1688.F32.TF32 R36, R176, R120, R240 ;  /* 0x00000078b024723c */ /* 0x000fe600000810f0 */
[----:B------:R-:W4:Y:S04]  /*21a80*/  LDL.LU R111, [R1+0x17c] ;  /* 0x00017c00016f7983 */ /* 0x000f280000300800 */
[----:B-1----:R-:W4:Y:S04]  /*21a90*/  LDL.LU R84, [R1+0x130] ;  /* 0x0001300001547983 */ /* 0x002f280000300800 */
[----:B------:R-:W4:Y:S04]  /*21aa0*/  LDL.LU R85, [R1+0x134] ;  /* 0x0001340001557983 */ /* 0x000f280000300800 */
[----:B---3--:R-:W3:Y:S04]  /*21ab0*/  LDL.LU R86, [R1+0x138] ;  /* 0x0001380001567983 */ /* 0x008ee80000300800 */
[----:B------:R-:W3:Y:S04]  /*21ac0*/  LDL.LU R87, [R1+0x13c] ;  /* 0x00013c0001577983 */ /* 0x000ee80000300800 */
[----:B------:R-:W3:Y:S04]  /*21ad0*/  LDL.LU R236, [R1+0xa0] ;  /* 0x0000a00001ec7983 */ /* 0x000ee80000300800 */
[----:B------:R-:W3:Y:S04]  /*21ae0*/  LDL.LU R237, [R1+0xa4] ;  /* 0x0000a40001ed7983 */ /* 0x000ee80000300800 */
[----:B------:R-:W3:Y:S01]  /*21af0*/  LDL.LU R238, [R1+0xa8] ;  /* 0x0000a80001ee7983 */ /* 0x000ee20000300800 */
[----:B------:R-:W-:-:S03]  /*21b00*/  MOV R179, R36 ;  /* 0x0000002400b37202 */ /* 0x000fc60000000f00 */
[----:B------:R-:W3:Y:S01]  /*21b10*/  LDL.LU R239, [R1+0xac] ;  /* 0x0000ac0001ef7983 */ /* 0x000ee20000300800 */
[----:B------:R-:W-:Y:S01]  /*21b20*/  IMAD.MOV.U32 R178, RZ, RZ, R37 ;  /* 0x000000ffffb27224 */ /* 0x000fe200078e0025 */
[----:B------:R-:W-:Y:S02]  /*21b30*/  MOV R177, R38 ;  /* 0x0000002600b17202 */ /* 0x000fe40000000f00 */
[----:B------:R-:W3:Y:S01]  /*21b40*/  LDL.LU R240, [R1+0x30] ;  /* 0x0000300001f07983 */ /* 0x000ee20000300800 */
[----:B------:R-:W-:-:S03]  /*21b50*/  IMAD.MOV.U32 R176, RZ, RZ, R39 ;  /* 0x000000ffffb07224 */ /* 0x000fc600078e0027 */
[----:B------:R-:W3:Y:S04]  /*21b60*/  LDL.LU R241, [R1+0x34] ;  /* 0x0000340001f17983 */ /* 0x000ee80000300800 */
[----:B------:R-:W3:Y:S04]  /*21b70*/  LDL.LU R242, [R1+0x38] ;  /* 0x0000380001f27983 */ /* 0x000ee80000300800 */
[----:B------:R-:W3:Y:S01]  /*21b80*/  LDL.LU R243, [R1+0x3c] ;  /* 0x00003c0001f37983 */ /* 0x000ee20000300800 */
[----:B--2---:R-:W-:Y:S03]  /*21b90*/  HMMA.1688.F32.TF32 R36, R156, R132, R248 ;  /* 0x000000849c24723c */ /* 0x004fe600000810f8 */
[----:B------:R-:W2:Y:S04]  /*21ba0*/  LDL.LU R248, [R1+0x20] ;  /* 0x0000200001f87983 */ /* 0x000ea80000300800 */
[----:B------:R-:W2:Y:S04]  /*21bb0*/  LDL.LU R249, [R1+0x24] ;  /* 0x0000240001f97983 */ /* 0x000ea80000300800 */
[----:B------:R-:W2:Y:S04]  /*21bc0*/  LDL.LU R250, [R1+0x28] ;  /* 0x0000280001fa7983 */ /* 0x000ea80000300800 */
[----:B------:R-:W2:Y:S09]  /*21bd0*/  LDL.LU R251, [R1+0x2c] ;  /* 0x00002c0001fb7983 */ /* 0x000eb20000300800 */
[----:B------:R-:W-:Y:S01]  /*21be0*/  MOV R100, R36 ;  /* 0x0000002400647202 */ /* 0x000fe20000000f00 */
[----:B------:R-:W-:Y:S01]  /*21bf0*/  IMAD.MOV.U32 R101, RZ, RZ, R37 ;  /* 0x000000ffff657224 */ /* 0x000fe200078e0025 */
[----:B------:R-:W2:Y:S01]  /*21c00*/  LDL.LU R36, [R1+0x10] ;  /* 0x0000100001247983 */ /* 0x000ea20000300800 */
[----:B------:R-:W-:-:S03]  /*21c10*/  MOV R102, R38 ;  /* 0x0000002600667202 */ /* 0x000fc60000000f00 */
[----:B------:R-:W2:Y:S04]  /*21c20*/  LDL.LU R37, [R1+0x14] ;  /* 0x0000140001257983 */ /* 0x000ea80000300800 */
[----:B------:R-:W2:Y:S01]  /*21c30*/  LDL.LU R38, [R1+0x18] ;  /* 0x0000180001267983 */ /* 0x000ea20000300800 */
[C---:B----4-:R-:W-:Y:S06]  /*21c40*/  HMMA.1688.F32.TF32 R112, R156.reuse, R140, R108 ;  /* 0x0000008c9c70723c */ /* 0x050fec000008106c */
[----:B------:R-:W-:-:S15]  /*21c50*/  HMMA.1688.F32.TF32 R32, R156, R128, R32 ;  /* 0x000000809c20723c */ /* 0x000fde0000081020 */
[----:B------:R-:W-:-:S03]  /*21c60*/  NOP ;  /* 0x0000000000007918 */ /* 0x000fc60000000000 */
[----:B------:R-:W-:Y:S01]  /*21c70*/  IMAD.MOV.U32 R108, RZ, RZ, R112 ;  /* 0x000000ffff6c7224 */ /* 0x000fe200078e0070 */
[----:B------:R-:W-:Y:S01]  /*21c80*/  MOV R109, R113 ;  /* 0x00000071006d7202 */ /* 0x000fe20000000f00 */
[----:B------:R-:W-:Y:S01]  /*21c90*/  IMAD.MOV.U32 R110, RZ, RZ, R114 ;  /* 0x000000ffff6e7224 */ /* 0x000fe200078e0072 */
[----:B------:R-:W-:Y:S02]  /*21ca0*/  MOV R111, R115 ;  /* 0x00000073006f7202 */ /* 0x000fe40000000f00 */
[C---:B---3--:R-:W-:Y:S06]  /*21cb0*/  HMMA.1688.F32.TF32 R112, R156.reuse, R136, R84 ;  /* 0x000000889c70723c */ /* 0x048fec0000081054 */
[C---:B------:R-:W-:Y:S06]  /*21cc0*/  HMMA.1688.F32.TF32 R236, R156.reuse, R148, R236 ;  /* 0x000000949cec723c */ /* 0x040fec00000810ec */
[----:B------:R-:W-:Y:S01]  /*21cd0*/  HMMA.1688.F32.TF32 R240, R156, R144, R240 ;  /* 0x000000909cf0723c */ /* 0x000fe200000810f0 */
[----:B------:R-:W-:Y:S01]  /*21ce0*/  MOV R105, R33 ;  /* 0x0000002100697202 */ /* 0x000fe20000000f00 */
[----:B------:R-:W-:Y:S01]  /*21cf0*/  IMAD.MOV.U32 R106, RZ, RZ, R34 ;  /* 0x000000ffff6a7224 */ /* 0x000fe200078e0022 */
[----:B------:R-:W-:-:S09]  /*21d00*/  MOV R107, R35 ;  /* 0x00000023006b7202 */ /* 0x000fd20000000f00 */
[----:B------:R-:W-:Y:S01]  /*21d10*/  IMAD.MOV.U32 R87, RZ, RZ, R114 ;  /* 0x000000ffff577224 */ /* 0x000fe200078e0072 */
[----:B------:R-:W-:Y:S01]  /*21d20*/  MOV R86, R113 ;  /* 0x0000007100567202 */ /* 0x000fe20000000f00 */
[----:B------:R-:W-:Y:S01]  /*21d30*/  IMAD.MOV.U32 R85, RZ, RZ, R112 ;  /* 0x000000ffff557224 */ /* 0x000fe200078e0070 */
[----:B------:R-:W-:Y:S01]  /*21d40*/  MOV R33, R4 ;  /* 0x0000000400217202 */ /* 0x000fe20000000f00 */
[----:B------:R-:W-:Y:S02]  /*21d50*/  IMAD.MOV.U32 R104, RZ, RZ, R32 ;  /* 0x000000ffff687224 */ /* 0x000fe400078e0020 */
[----:B------:R-:W-:Y:S01]  /*21d60*/  MOV R114, R238 ;  /* 0x000000ee00727202 */ /* 0x000fe20000000f00 */
[----:B------:R-:W-:Y:S01]  /*21d70*/  IMAD.MOV.U32 R84, RZ, RZ, R239 ;  /* 0x000000ffff547224 */ /* 0x000fe200078e00ef */
[----:B------:R-:W-:Y:S01]  /*21d80*/  MOV R112, R236 ;  /* 0x000000ec00707202 */ /* 0x000fe20000000f00 */
[----:B------:R-:W-:Y:S01]  /*21d90*/  IMAD.MOV.U32 R34, RZ, RZ, R2 ;  /* 0x000000ffff227224 */ /* 0x000fe200078e0002 */
[----:B------:R-:W3:Y:S01]  /*21da0*/  LDL.LU.64 R238, [R1+0x1448] ;  /* 0x0014480001ee7983 */ /* 0x000ee20000300a00 */
[----:B------:R-:W-:Y:S01]  /*21db0*/  IMAD.MOV.U32 R113, RZ, RZ, R237 ;  /* 0x000000ffff717224 */ /* 0x000fe200078e00ed */
[----:B------:R-:W-:Y:S01]  /*21dc0*/  MOV R35, R0 ;  /* 0x0000000000237202 */ /* 0x000fe20000000f00 */
[----:B------:R-:W-:Y:S01]  /*21dd0*/  IMAD.MOV.U32 R103, RZ, RZ, R39 ;  /* 0x000000ffff677224 */ /* 0x000fe200078e0027 */
[----:B------:R-:W3:Y:S01]  /*21de0*/  LDL.LU.64 R236, [R1+0x1440] ;  /* 0x0014400001ec7983 */ /* 0x000ee20000300a00 */
[----:B------:R-:W-:Y:S01]  /*21df0*/  IMAD.MOV.U32 R32, RZ, RZ, R5 ;  /* 0x000000ffff207224 */ /* 0x000fe200078e0005 */
[----:B------:R-:W-:Y:S01]  /*21e00*/  MOV R39, R252 ;  /* 0x000000fc00277202 */ /* 0x000fe20000000f00 */
[----:B------:R-:W-:Y:S01]  /*21e10*/  IMAD.MOV.U32 R4, RZ, RZ, R242 ;  /* 0x000000ffff047224 */ /* 0x000fe200078e00f2 */
[----:B------:R-:W-:Y:S01]  /*21e20*/  MOV R2, R243 ;  /* 0x000000f300027202 */ /* 0x000fe20000000f00 */
[----:B------:R-:W-:Y:S01]  /*21e30*/  IMAD.MOV.U32 R0, RZ, RZ, R240 ;  /* 0x000000ffff007224 */ /* 0x000fe200078e00f0 */
[----:B------:R-:W-:Y:S01]  /*21e40*/  MOV R5, R241 ;  /* 0x000000f100057202 */ /* 0x000fe20000000f00 */
[----:B------:R-:W4:Y:S04]  /*21e50*/  LDL.LU.64 R242, [R1+0x1438] ;  /* 0x0014380001f27983 */ /* 0x000f280000300a00 */
[----:B------:R-:W4:Y:S01]  /*21e60*/  LDL.LU.64 R240, [R1+0x1430] ;  /* 0x0014300001f07983 */ /* 0x000f220000300a00 */
[----:B--2---:R-:W-:-:S15]  /*21e70*/  HMMA.1688.F32.TF32 R248, R156, R124, R248 ;  /* 0x0000007c9cf8723c */ /* 0x004fde00000810f8 */
[----:B------:R-:W-:-:S09]  /*21e80*/  NOP ;  /* 0x0000000000007918 */ /* 0x000fd20000000000 */
[----:B------:R-:W-:Y:S01]  /*21e90*/  MOV R252, R251 ;  /* 0x000000fb00fc7202 */ /* 0x000fe20000000f00 */
[----:B------:R-:W-:Y:S01]  /*21ea0*/  IMAD.MOV.U32 R31, RZ, RZ, R250 ;  /* 0x000000ffff1f7224 */ /* 0x000fe200078e00fa */
[----:B------:R-:W-:Y:S01]  /*21eb0*/  MOV R30, R249 ;  /* 0x000000f9001e7202 */ /* 0x000fe20000000f00 */
[----:B------:R-:W-:Y:S01]  /*21ec0*/  IMAD.MOV.U32 R29, RZ, RZ, R248 ;  /* 0x000000ffff1d7224 */ /* 0x000fe200078e00f8 */
[----:B------:R-:W2:Y:S04]  /*21ed0*/  LDL.LU.64 R250, [R1+0x1428] ;  /* 0x0014280001fa7983 */ /* 0x000ea80000300a00 */
[----:B------:R-:W2:Y:S01]  /*21ee0*/  LDL.LU.64 R248, [R1+0x1420] ;  /* 0x0014200001f87983 */ /* 0x000ea20000300a00 */
[----:B------:R-:W-:-:S15]  /*21ef0*/  HMMA.1688.F32.TF32 R36, R156, R120, R36 ;  /* 0x000000789c24723c */ /* 0x000fde0000081024 */
[----:B------:R-:W-:-:S09]  /*21f00*/  NOP ;  /* 0x0000000000007918 */ /* 0x000fd20000000000 */
[----:B------:R-:W-:Y:S01]  /*21f10*/  MOV R203, R39 ;  /* 0x0000002700cb7202 */ /* 0x000fe20000000f00 */
[----:B------:R-:W-:Y:S01]  /*21f20*/  IMAD.MOV.U32 R157, RZ, RZ, R37 ;  /* 0x000000ffff9d7224 */ /* 0x000fe200078e0025 */
[----:B------:R-:W-:Y:S01]  /*21f30*/  MOV R156, R38 ;  /* 0x00000026009c7202 */ /* 0x000fe20000000f00 */
[----:B------:R-:W-:Y:S02]  /*21f40*/  IMAD.MOV.U32 R51, RZ, RZ, R36 ;  /* 0x000000ffff337224 */ /* 0x000fe400078e0024 */
[C---:B------:R-:W-:Y:S06]  /*21f50*/  HMMA.1688.F32.TF32 R36, R152.reuse, R132, R32 ;  /* 0x000000849824723c */ /* 0x040fec0000081020 */
[----:B------:R-:W-:-:S15]  /*21f60*/  HMMA.1688.F32.TF32 R160, R152, R148, R160 ;  /* 0x0000009498a0723c */ /* 0x000fde00000810a0 */
[----:B------:R-:W-:-:S03]  /*21f70*/  NOP ;  /* 0x0000000000007918 */ /* 0x000fc60000000000 */
[----:B------:R-:W-:Y:S01]  /*21f80*/  MOV R32, R38 ;  /* 0x0000002600207202 */ /* 0x000fe20000000f00 */
[----:B------:R-:W-:Y:S01]  /*21f90*/  IMAD.MOV.U32 R33, RZ, RZ, R39 ;  /* 0x000000ffff217224 */ /* 0x000fe200078e0027 */
[----:B------:R-:W-:Y:S01]  /*21fa0*/  MOV R34, R36 ;  /* 0x0000002400227202 */ /* 0x000fe20000000f00 */
[----:B------:R-:W-:Y:S01]  /*21fb0*/  IMAD.MOV.U32 R35, RZ, RZ, R37 ;  /* 0x000000ffff237224 */ /* 0x000fe200078e0025 */
[C---:B---3--:R-:W-:Y:S06]  /*21fc0*/  HMMA.1688.F32.TF32 R236, R152.reuse, R136, R236 ;  /* 0x0000008898ec723c */ /* 0x048fec00000810ec */
[----:B----4-:R-:W-:-:S15]  /*21fd0*/  HMMA.1688.F32.TF32 R240, R152, R140, R240 ;  /* 0x0000008c98f0723c */ /* 0x010fde00000810f0 */
[----:B------:R-:W-:-:S03]  /*21fe0*/  NOP ;  /* 0x0000000000007918 */ /* 0x000fc60000000000 */
[----:B------:R-:W-:Y:S02]  /*21ff0*/  IMAD.MOV.U32 R158, RZ, RZ, R236 ;  /* 0x000000ffff9e7224 */ /* 0x000fe400078e00ec */
[----:B------:R-:W-:Y:S01]  /*22000*/  IMAD.MOV.U32 R236, RZ, RZ, R160 ;  /* 0x000000ffffec7224 */ /* 0x000fe200078e00a0 */
[----:B------:R-:W-:Y:S01]  /*22010*/  MOV R159, R239 ;  /* 0x000000ef009f7202 */ /* 0x000fe20000000f00 */
[----:B------:R-:W-:Y:S01]  /*22020*/  IMAD.MOV.U32 R199, RZ, RZ, R237 ;  /* 0x000000ffffc77224 */ /* 0x000fe200078e00ed */
[----:B------:R-:W-:Y:S01]  /*22030*/  MOV R198, R238 ;  /* 0x000000ee00c67202 */ /* 0x000fe20000000f00 */
[----:B------:R-:W-:Y:S01]  /*22040*/  IMAD.MOV.U32 R239, RZ, RZ, R203 ;  /* 0x000000ffffef7224 */ /* 0x000fe200078e00cb */
[----:B--2---:R-:W-:-:S15]  /*22050*/  HMMA.1688.F32.TF32 R36, R152, R128, R248 ;  /* 0x000000809824723c */ /* 0x004fde00000810f8 */
[----:B------:R-:W-:-:S09]  /*22060*/  NOP ;  /* 0x0000000000007918 */ /* 0x000fd20000000000 */
        /* <DEDUP_REMOVED lines=8> */
[----:B------:R-:W-:Y:S02]  /*220f0*/  MOV R240, R163 ;  /* 0x000000a300f07202 */ /* 0x000fe40000000f00 */
[----:B------:R-:W-:Y:S01]  /*22100*/  HMMA.1688.F32.TF32 R160, R152, R144, R164 ;  /* 0x0000009098a0723c */ /* 0x000fe200000810a4 */
[----:B------:R-:W-:Y:S01]  /*22110*/  MOV R249, R5 ;  /* 0x0000000500f97202 */ /* 0x000fe20000000f00 */
[----:B------:R-:W-:Y:S01]  /*22120*/  IMAD.MOV.U32 R250, RZ, RZ, R4 ;  /* 0x000000fffffa7224 */ /* 0x000fe200078e0004 */
[----:B------:R-:W-:Y:S01]  /*22130*/  MOV R251, R2 ;  /* 0x0000000200fb7202 */ /* 0x000fe20000000f00 */
[----:B------:R-:W-:Y:S01]  /*22140*/  IMAD.MOV.U32 R248, RZ, RZ, R0 ;  /* 0x000000fffff87224 */ /* 0x000fe200078e0000 */
[----:B------:R-:W-:Y:S04]  /*22150*/  LDS R164, [R7+UR7+0x6080] ;  /* 0x0060800707a47984 */ /* 0x000fe80008000800 */
[----:B------:R-:W-:-:S15]  /*22160*/  LDS R166, [R7+UR7+0x6880] ;  /* 0x0068800707a67984 */ /* 0x000fde0008000800 */
[----:B------:R-:W-:Y:S01]  /*22170*/  MOV R5, R160 ;  /* 0x000000a000057202 */ /* 0x000fe20000000f00 */
[----:B------:R-:W-:Y:S01]  /*22180*/  IMAD.MOV.U32 R4, RZ, RZ, R161 ;  /* 0x000000ffff047224 */ /* 0x000fe200078e00a1 */
[----:B------:R-:W-:Y:S01]  /*22190*/  MOV R2, R162 ;  /* 0x000000a200027202 */ /* 0x000fe20000000f00 */
[----:B------:R-:W-:Y:S02]  /*221a0*/  IMAD.MOV.U32 R0, RZ, RZ, R163 ;  /* 0x000000ffff007224 */ /* 0x000fe400078e00a3 */
[C---:B------:R-:W-:Y:S06]  /*221b0*/  HMMA.1688.F32.TF32 R160, R152.reuse, R124, R168 ;  /* 0x0000007c98a0723c */ /* 0x040fec00000810a8 */
[----:B------:R-:W-:Y:S07]  /*221c0*/  HMMA.1688.F32.TF32 R152, R152, R120, R172 ;  /* 0x000000789898723c */ /* 0x000fee00000810ac */
[----:B------:R-:W-:Y:S01]  /*221d0*/  IMAD.MOV.U32 R172, RZ, RZ, R159 ;  /* 0x000000ffffac7224 */ /* 0x000fe200078e009f */
[----:B------:R-:W-:-:S05]  /*221e0*/  LOP3.LUT R159, R3, 0x60, RZ, 0x3c, !PT ;  /* 0x00000060039f7812 */ /* 0x000fca00078e3cff */
[----:B------:R-:W-:Y:S04]  /*221f0*/  LDS R165, [R159+UR7+0x6080] ;  /* 0x006080079fa57984 */ /* 0x000fe80008000800 */
[----:B------:R-:W1:Y:S01]  /*22200*/  LDS R167, [R159+UR7+0x6880] ;  /* 0x006880079fa77984 */ /* 0x000e620008000800 */
[----:B------:R-:W-:-:S06]  /*22210*/  MOV R170, R197 ;  /* 0x000000c500aa7202 */ /* 0x000fcc0000000f00 */
[----:B------:R-:W-:Y:S01]  /*22220*/  IMAD.MOV.U32 R197, RZ, RZ, R155 ;  /* 0x000000ffffc57224 */ /* 0x000fe200078e009b */
[----:B------:R-:W-:Y:S01]  /*22230*/  MOV R203, R160 ;  /* 0x000000a000cb7202 */ /* 0x000fe20000000f00 */
[----:B------:R-:W-:Y:S01]  /*22240*/  IMAD.MOV.U32 R206, RZ, RZ, R38 ;  /* 0x000000ffffce7224 */ /* 0x000fe200078e0026 */
[----:B------:R-:W-:Y:S01]  /*22250*/  MOV R171, R207 ;  /* 0x000000cf00ab7202 */ /* 0x000fe20000000f00 */
[C---:B-1----:R-:W-:Y:S01]  /*22260*/  HMMA.1688.F32.TF32 R188, R164.reuse, R132, R188 ;  /* 0x00000084a4bc723c */ /* 0x042fe200000810bc */
[----:B------:R-:W-:Y:S01]  /*22270*/  MOV R237, R157 ;  /* 0x0000009d00ed7202 */ /* 0x000fe20000000f00 */
[----:B------:R-:W-:Y:S01]  /*22280*/  IMAD.MOV.U32 R238, RZ, RZ, R156 ;  /* 0x000000ffffee7224 */ /* 0x000fe200078e009c */
[----:B------:R-:W-:Y:S03]  /*22290*/  LDS R160, [R3+UR7+0x6100] ;  /* 0x0061000703a07984 */ /* 0x000fe60008000800 */
[----:B------:R-:W-:Y:S01]  /*222a0*/  HMMA.1688.F32.TF32 R192, R164, R128, R192 ;  /* 0x00000080a4c0723c */ /* 0x000fe200000810c0 */
[----:B------:R-:W-:Y:S01]  /*222b0*/  IMAD.MOV.U32 R168, RZ, RZ, R163 ;  /* 0x000000ffffa87224 */ /* 0x000fe200078e00a3 */
[----:B------:R-:W-:Y:S01]  /*222c0*/  MOV R173, R158 ;  /* 0x0000009e00ad7202 */ /* 0x000fe20000000f00 */
[----:B------:R-:W-:-:S14]  /*222d0*/  LDS R155, [R6+UR7+0x6980] ;  /* 0x00698007069b7984 */ /* 0x000fdc0008000800 */
[----:B------:R1:W-:Y:S04]  /*222e0*/  STL.64 [R1+0x240], R188 ;  /* 0x000240bc01007387 */ /* 0x0003e80000100a00 */
[----:B------:R2:W-:Y:S01]  /*222f0*/  STL.64 [R1+0x248], R190 ;  /* 0x000248be01007387 */ /* 0x0005e20000100a00 */
[----:B------:R-:W-:Y:S02]  /*22300*/  IMAD.MOV.U32 R169, RZ, RZ, R206 ;  /* 0x000000ffffa97224 */ /* 0x000fe400078e00ce */
[----:B------:R-:W-:Y:S01]  /*22310*/  IMAD.MOV.U32 R207, RZ, RZ, R153 ;  /* 0x000000ffffcf7224 */ /* 0x000fe200078e0099 */
[----:B------:R-:W-:Y:S01]  /*22320*/  MOV R38, R243 ;  /* 0x000000f300267202 */ /* 0x000fe20000000f00 */
[----:B------:R-:W-:Y:S01]  /*22330*/  IMAD.MOV.U32 R156, RZ, RZ, R162 ;  /* 0x000000ffff9c7224 */ /* 0x000fe200078e00a2 */
[----:B------:R-:W-:Y:S01]  /*22340*/  MOV R157, R161 ;  /* 0x000000a1009d7202 */ /* 0x000fe20000000f00 */
[----:B------:R-:W-:Y:S01]  /*22350*/  LDS R162, [R3+UR7+0x6900] ;  /* 0x0069000703a27984 */ /* 0x000fe20008000800 */
[----:B-1----:R-:W-:-:S03]  /*22360*/  IMAD.MOV.U32 R188, RZ, RZ, R197 ;  /* 0x000000ffffbc7224 */ /* 0x002fc600078e00c5 */
[----:B------:R-:W3:Y:S01]  /*22370*/  LDL.LU R197, [R1+0x141c] ;  /* 0x00141c0001c57983 */ /* 0x000ee20000300800 */
[----:B--2---:R-:W-:Y:S01]  /*22380*/  MOV R191, R198 ;  /* 0x000000c600bf7202 */ /* 0x004fe20000000f00 */
[----:B------:R-:W-:Y:S02]  /*22390*/  IMAD.MOV.U32 R190, RZ, RZ, R199 ;  /* 0x000000ffffbe7224 */ /* 0x000fe400078e00c7 */
[----:B------:R-:W3:Y:S04]  /*223a0*/  LDL.LU R198, [R1+0x1418] ;  /* 0x0014180001c67983 */ /* 0x000ee80000300800 */
[----:B------:R-:W3:Y:S01]  /*223b0*/  LDL.LU R199, [R1+0x1414] ;  /* 0x0014140001c77983 */ /* 0x000ee20000300800 */
[----:B------:R-:W-:-:S03]  /*223c0*/  MOV R189, R203 ;  /* 0x000000cb00bd7202 */ /* 0x000fc60000000f00 */
[----:B------:R-:W2:Y:S01]  /*223d0*/  LDL.LU R203, [R1+0x1410] ;  /* 0x0014100001cb7983 */ /* 0x000ea20000300800 */
[----:B------:R-:W-:-:S03]  /*223e0*/  MOV R206, R152 ;  /* 0x0000009800ce7202 */ /* 0x000fc60000000f00 */
[----:B------:R1:W-:Y:S04]  /*223f0*/  STL.64 [R1+0x230], R192 ;  /* 0x000230c001007387 */ /* 0x0003e80000100a00 */
[----:B------:R4:W-:Y:S01]  /*22400*/  STL.64 [R1+0x238], R194 ;  /* 0x000238c201007387 */ /* 0x0009e20000100a00 */
[----:B------:R-:W-:-:S03]  /*22410*/  MOV R243, R252 ;  /* 0x000000fc00f37202 */ /* 0x000fc60000000f00 */
[----:B------:R-:W-:Y:S01]  /*22420*/  LDS R161, [R6+UR7+0x6100] ;  /* 0x0061000706a17984 */ /* 0x000fe20008000800 */
[----:B-1----:R-:W-:-:S03]  /*22430*/  IMAD.MOV.U32 R193, RZ, RZ, R206 ;  /* 0x000000ffffc17224 */ /* 0x002fc600078e00ce */
[----:B------:R-:W1:Y:S01]  /*22440*/  LDS R163, [R6+UR7+0x6900] ;  /* 0x0069000706a37984 */ /* 0x000e620008000800 */
[----:B----4-:R-:W-:-:S03]  /*22450*/  MOV R194, R207 ;  /* 0x000000cf00c27202 */ /* 0x010fc60000000f00 */
[----:B------:R-:W4:Y:S04]  /*22460*/  LDL.LU R206, [R1+0x140c] ;  /* 0x00140c0001ce7983 */ /* 0x000f280000300800 */
[----:B------:R-:W4:Y:S01]  /*22470*/  LDL.LU R207, [R1+0x1408] ;  /* 0x0014080001cf7983 */ /* 0x000f220000300800 */
[----:B------:R-:W-:Y:S01]  /*22480*/  MOV R252, R154 ;  /* 0x0000009a00fc7202 */ /* 0x000fe20000000f00 */
[----:B------:R-:W-:Y:S01]  /*22490*/  IMAD.MOV.U32 R174, RZ, RZ, R157 ;  /* 0x000000ffffae7224 */ /* 0x000fe200078e009d */
[----:B------:R-:W-:Y:S01]  /*224a0*/  MOV R175, R156 ;  /* 0x0000009c00af7202 */ /* 0x000fe20000000f00 */
[----:B------:R-:W-:Y:S02]  /*224b0*/  LDS R157, [R159+UR7+0x6100] ;  /* 0x006100079f9d7984 */ /* 0x000fe40008000800 */
[----:B------:R-:W-:-:S02]  /*224c0*/  IMAD.MOV.U32 R195, RZ, RZ, R252 ;  /* 0x000000ffffc37224 */ /* 0x000fc400078e00fc */
[----:B------:R-:W-:Y:S04]  /*224d0*/  LDS R156, [R7+UR7+0x6100] ;  /* 0x00610007079c7984 */ /* 0x000fe80008000800 */
[----:B------:R-:W-:Y:S04]  /*224e0*/  LDS R158, [R7+UR7+0x6900] ;  /* 0x00690007079e7984 */ /* 0x000fe80008000800 */
[----:B------:R-:W1:Y:S01]  /*224f0*/  LDS R159, [R159+UR7+0x6900] ;  /* 0x006900079f9f7984 */ /* 0x000e620008000800 */
[----:B------:R-:W-:Y:S02]  /*22500*/  IMAD.MOV.U32 R192, RZ, RZ, R188 ;  /* 0x000000ffffc07224 */ /* 0x000fe400078e00bc */
[----:B------:R-:W-:Y:S01]  /*22510*/  IMAD.MOV.U32 R188, RZ, RZ, R168 ;  /* 0x000000ffffbc7224 */ /* 0x000fe200078e00a8 */
[----:B------:R-:W-:Y:S01]  /*22520*/  MOV R168, R169 ;  /* 0x000000a900a87202 */ /* 0x000fe20000000f00 */
[----:B------:R-:W-:Y:S01]  /*22530*/  LDS R152, [R3+UR7+0x6180] ;  /* 0x0061800703987984 */ /* 0x000fe20008000800 */
[----:B------:R-:W-:-:S03]  /*22540*/  MOV R169, R4 ;  /* 0x0000000400a97202 */ /* 0x000fc60000000f00 */
[----:B------:R-:W-:Y:S04]  /*22550*/  LDS R154, [R3+UR7+0x6980] ;  /* 0x00698007039a7984 */ /* 0x000fe80008000800 */
[----:B------:R-:W1:Y:S01]  /*22560*/  LDS R153, [R6+UR7+0x6180] ;  /* 0x0061800706997984 */ /* 0x000e620008000800 */
[----:B---3--:R-:W-:-:S15]  /*22570*/  HMMA.1688.F32.TF32 R196, R164, R140, R196 ;  /* 0x0000008ca4c4723c */ /* 0x008fde00000810c4 */
[----:B------:R-:W-:-:S08]  /*22580*/  NOP ;  /* 0x0000000000007918 */ /* 0x000fd00000000000 */
[----:B------:R-:W-:Y:S01]  /*22590*/  STL.64 [R1+0x220], R196 ;  /* 0x000220c401007387 */ /* 0x000fe20000100a00 */
[----:B------:R-:W-:-:S03]  /*225a0*/  MOV R252, R199 ;  /* 0x000000c700fc7202 */ /* 0x000fc60000000f00 */
[----:B------:R2:W-:Y:S02]  /*225b0*/  STL [R1+0x228], R198 ;  /* 0x000228c601007387 */ /* 0x0005e40000100800 */
[----:B--2---:R-:W-:Y:S02]  /*225c0*/  HMMA.1688.F32.TF32 R196, R164, R136, R200 ;  /* 0x00000088a4c4723c */ /* 0x004fe400000810c8 */
[----:B------:R-:W-:-:S15]  /*225d0*/  STL [R1+0x12fc], R252 ;  /* 0x0012fcfc01007387 */ /* 0x000fde0000100800 */
[----:B------:R-:W-:-:S06]  /*225e0*/  NOP ;  /* 0x0000000000007918 */ /* 0x000fcc0000000000 */
[----:B------:R-:W-:Y:S04]  /*225f0*/  STL.64 [R1+0x1d0], R196 ;  /* 0x0001d0c401007387 */ /* 0x000fe80000100a00 */
[----:B------:R4:W-:Y:S02]  /*22600*/  STL.64 [R1+0x1d8], R198 ;  /* 0x0001d8c601007387 */ /* 0x0009e40000100a00 */
[C---:B----4-:R-:W-:Y:S06]  /*22610*/  HMMA.1688.F32.TF32 R196, R164.reuse, R148, R204 ;  /* 0x00000094a4c4723c */ /* 0x050fec00000810cc */
[----:B------:R-:W-:-:S15]  /*22620*/  HMMA.1688.F32.TF32 R200, R164, R144, R208 ;  /* 0x00000090a4c8723c */ /* 0x000fde00000810d0 */
[----:B------:R-:W-:-:S02]  /*22630*/  NOP ;  /* 0x0000000000007918 */ /* 0x000fc40000000000 */
[----:B------:R-:W-:Y:S01]  /*22640*/  STL.64 [R1+0x140], R196 ;  /* 0x000140c401007387 */ /* 0x000fe20000100a00 */
[----:B------:R-:W-:-:S03]  /*22650*/  IMAD.MOV.U32 R252, RZ, RZ, R199 ;  /* 0x000000fffffc7224 */ /* 0x000fc600078e00c7 */
[----:B------:R2:W-:Y:S02]  /*22660*/  STL [R1+0x148], R198 ;  /* 0x000148c601007387 */ /* 0x0005e40000100800 */
[C---:B--2---:R-:W-:Y:S06]  /*22670*/  HMMA.1688.F32.TF32 R196, R164.reuse, R124, R212 ;  /* 0x0000007ca4c4723c */ /* 0x044fec00000810d4 */
[----:B------:R-:W-:-:S15]  /*22680*/  HMMA.1688.F32.TF32 R164, R164, R120, R216 ;  /* 0x00000078a4a4723c */ /* 0x000fde00000810d8 */
[----:B------:R-:W-:-:S09]  /*22690*/  NOP ;  /* 0x0000000000007918 */ /* 0x000fd20000000000 */
[----:B------:R-:W-:Y:S01]  /*226a0*/  MOV R215, R164 ;  /* 0x000000a400d77202 */ /* 0x000fe20000000f00 */
[----:B------:R-:W-:Y:S01]  /*226b0*/  IMAD.MOV.U32 R214, RZ, RZ, R165 ;  /* 0x000000ffffd67224 */ /* 0x000fe200078e00a5 */
[----:B------:R-:W-:Y:S01]  /*226c0*/  MOV R213, R166 ;  /* 0x000000a600d57202 */ /* 0x000fe20000000f00 */
[----:B------:R-:W-:Y:S02]  /*226d0*/  IMAD.MOV.U32 R212, RZ, RZ, R167 ;  /* 0x000000ffffd47224 */ /* 0x000fe400078e00a7 */
[----:B-1----:R-:W-:-:S15]  /*226e0*/  HMMA.1688.F32.TF32 R164, R160, R132, R220 ;  /* 0x00000084a0a4723c */ /* 0x002fde00000810dc */
[----:B------:R-:W-:-:S09]  /*226f0*/  NOP ;  /* 0x0000000000007918 */ /* 0x000fd20000000000 */
[----:B------:R-:W-:Y:S01]  /*22700*/  MOV R207, R164 ;  /* 0x000000a400cf7202 */ /* 0x000fe20000000f00 */
[----:B------:R-:W-:Y:S01]  /*22710*/  IMAD.MOV.U32 R206, RZ, RZ, R165 ;  /* 0x000000ffffce7224 */ /* 0x000fe200078e00a5 */
[----:B------:R-:W-:Y:S01]  /*22720*/  MOV R205, R166 ;  /* 0x000000a600cd7202 */ /* 0x000fe20000000f00 */
[----:B------:R-:W-:Y:S02]  /*22730*/  IMAD.MOV.U32 R204, RZ, RZ, R167 ;  /* 0x000000ffffcc7224 */ /* 0x000fe400078e00a7 */
[----:B------:R-:W-:Y:S01]  /*22740*/  HMMA.1688.F32.TF32 R164, R160, R128, R224 ;  /* 0x00000080a0a4723c */ /* 0x000fe200000810e0 */
[----:B------:R1:W-:Y:S01]  /*22750*/  STL [R1+0x1300], R252 ;  /* 0x001300fc01007387 */ /* 0x0003e20000100800 */
[----:B------:R-:W-:Y:S01]  /*22760*/  IMAD.MOV.U32 R208, RZ, RZ, R199 ;  /* 0x000000ffffd07224 */ /* 0x000fe200078e00c7 */
[----:B------:R-:W-:Y:S01]  /*22770*/  MOV R209, R198 ;  /* 0x000000c600d17202 */ /* 0x000fe20000000f00 */
[----:B------:R-:W-:Y:S01]  /*22780*/  IMAD.MOV.U32 R210, RZ, RZ, R197 ;  /* 0x000000ffffd27224 */ /* 0x000fe200078e00c5 */
[----:B------:R-:W-:-:S15]  /*22790*/  MOV R211, R196 ;  /* 0x000000c400d37202 */ /* 0x000fde0000000f00 */
[----:B------:R-:W-:-:S04]  /*227a0*/  NOP ;  /* 0x0000000000007918 */ /* 0x000fc80000000000 */
[----:B-1----:R-:W-:Y:S01]  /*227b0*/  MOV R252, R164 ;  /* 0x000000a400fc7202 */ /* 0x002fe20000000f00 */
[----:B------:R-:W-:Y:S01]  /*227c0*/  IMAD.MOV.U32 R218, RZ, RZ, R165 ;  /* 0x000000ffffda7224 */ /* 0x000fe200078e00a5 */
[----:B------:R-:W-:Y:S01]  /*227d0*/  MOV R217, R166 ;  /* 0x000000a600d97202 */ /* 0x000fe20000000f00 */
[----:B------:R-:W-:Y:S02]  /*227e0*/  IMAD.MOV.U32 R216, RZ, RZ, R167 ;  /* 0x000000ffffd87224 */ /* 0x000fe400078e00a7 */
[----:B------:R-:W-:Y:S01]  /*227f0*/  HMMA.1688.F32.TF32 R164, R160, R140, R228 ;  /* 0x0000008ca0a4723c */ /* 0x000fe200000810e4 */
[----:B------:R-:W-:Y:S04]  /*22800*/  STL.64 [R1+0xb0], R200 ;  /* 0x0000b0c801007387 */ /* 0x000fe80000100a00 */
[----:B------:R-:W-:Y:S04]  /*22810*/  STL.64 [R1+0xb8], R202 ;  /* 0x0000b8ca01007387 */ /* 0x000fe80000100a00 */
[----:B------:R1:W-:Y:S04]  /*22820*/  STL [R1+0x1310], R208 ;  /* 0x001310d001007387 */ /* 0x0003e80000100800 */
[----:B------:R2:W-:Y:S04]  /*22830*/  STL [R1+0x130c], R209 ;  /* 0x00130cd101007387 */ /* 0x0005e80000100800 */
[----:B------:R3:W-:Y:S04]  /*22840*/  STL [R1+0x1308], R210 ;  /* 0x001308d201007387 */ /* 0x0007e80000100800 */
[----:B------:R4:W-:Y:S03]  /*22850*/  STL [R1+0x1304], R211 ;  /* 0x001304d301007387 */ /* 0x0009e60000100800 */
[----:B-1----:R-:W-:Y:S01]  /*22860*/  MOV R208, R164 ;  /* 0x000000a400d07202 */ /* 0x002fe20000000f00 */
[----:B--2---:R-:W-:Y:S01]  /*22870*/  IMAD.MOV.U32 R209, RZ, RZ, R165 ;  /* 0x000000ffffd17224 */ /* 0x004fe200078e00a5 */
[----:B------:R-:W-:Y:S01]  /*22880*/  MOV R199, R195 ;  /* 0x000000c300c77202 */ /* 0x000fe20000000f00 */
[----:B------:R-:W-:Y:S01]  /*22890*/  IMAD.MOV.U32 R198, RZ, RZ, R194 ;  /* 0x000000ffffc67224 */ /* 0x000fe200078e00c2 */
[----:B---3--:R-:W-:Y:S01]  /*228a0*/  MOV R210, R166 ;  /* 0x000000a600d27202 */ /* 0x008fe20000000f00 */
[----:B------:R-:W-:Y:S01]  /*228b0*/  HMMA.1688.F32.TF32 R44, R156, R144, R44 ;  /* 0x000000909c2c723c */ /* 0x000fe2000008102c */
[----:B------:R-:W-:Y:S01]  /*228c0*/  MOV R197, R193 ;  /* 0x000000c100c57202 */ /* 0x000fe20000000f00 */
[----:B----4-:R-:W-:-:S04]  /*228d0*/  IMAD.MOV.U32 R211, RZ, RZ, R167 ;  /* 0x000000ffffd37224 */ /* 0x010fc800078e00a7 */
[----:B------:R-:W-:Y:S01]  /*228e0*/  HMMA.1688.F32.TF32 R8, R160, R148, R8 ;  /* 0x00000094a008723c */ /* 0x000fe20000081008 */
[----:B------:R1:W-:Y:S01]  /*228f0*/  STL [R1+0x1320], R212 ;  /* 0x001320d401007387 */ /* 0x0003e20000100800 */
[----:B------:R-:W-:-:S03]  /*22900*/  LOP3.LUT R219, R3, 0x60, RZ, 0x3c, !PT ;  /* 0x0000006003db7812 */ /* 0x000fc600078e3cff */
[----:B------:R-:W-:Y:S01]  /*22910*/  LDS R200, [R7+UR7+0x6180] ;  /* 0x0061800707c87984 */ /* 0x000fe20008000800 */
[----:B------:R-:W-:Y:S03]  /*22920*/  HMMA.1688.F32.TF32 R164, R160, R136, R232 ;  /* 0x00000088a0a4723c */ /* 0x000fe600000810e8 */
[----:B------:R2:W-:Y:S03]  /*22930*/  STL [R1+0x131c], R213 ;  /* 0x00131cd501007387 */ /* 0x0005e60000100800 */
[----:B------:R-:W-:Y:S01]  /*22940*/  HMMA.1688.F32.TF32 R232, R156, R132, R24 ;  /* 0x000000849ce8723c */ /* 0x000fe20000081018 */
[----:B------:R-:W-:Y:S01]  /*22950*/  STL [R1+0x1318], R214 ;  /* 0x001318d601007387 */ /* 0x000fe20000100800 */
[----:B------:R-:W-:-:S03]  /*22960*/  IMAD.MOV.U32 R194, RZ, RZ, R174 ;  /* 0x000000ffffc27224 */ /* 0x000fc600078e00ae */
[----:B------:R-:W-:Y:S01]  /*22970*/  STL [R1+0x1314], R215 ;  /* 0x001314d701007387 */ /* 0x000fe20000100800 */
[----:B------:R-:W-:-:S03]  /*22980*/  MOV R193, R189 ;  /* 0x000000bd00c17202 */ /* 0x000fc60000000f00 */
[----:B------:R-:W-:Y:S01]  /*22990*/  STL [R1+0x1330], R204 ;  /* 0x001330cc01007387 */ /* 0x000fe20000100800 */
[----:B------:R-:W-:-:S03]  /*229a0*/  MOV R195, R175 ;  /* 0x000000af00c37202 */ /* 0x000fc60000000f00 */
[----:B------:R-:W-:Y:S01]  /*229b0*/  STL [R1+0x132c], R205 ;  /* 0x00132ccd01007387 */ /* 0x000fe20000100800 */
[----:B------:R-:W-:Y:S01]  /*229c0*/  MOV R175, R171 ;  /* 0x000000ab00af7202 */ /* 0x000fe20000000f00 */
[----:B------:R-:W-:Y:S02]  /*229d0*/  IMAD.MOV.U32 R189, RZ, RZ, R5 ;  /* 0x000000ffffbd7224 */ /* 0x000fe400078e0005 */
[----:B------:R-:W-:Y:S01]  /*229e0*/  STL [R1+0x1328], R206 ;  /* 0x001328ce01007387 */ /* 0x000fe20000100800 */
[----:B------:R-:W-:Y:S01]  /*229f0*/  IMAD.MOV.U32 R174, RZ, RZ, R170 ;  /* 0x000000ffffae7224 */ /* 0x000fe200078e00aa */
[----:B------:R-:W-:Y:S02]  /*22a00*/  MOV R171, R0 ;  /* 0x0000000000ab7202 */ /* 0x000fe40000000f00 */
[----:B------:R-:W-:Y:S01]  /*22a10*/  STL [R1+0x1324], R207 ;  /* 0x001324cf01007387 */ /* 0x000fe20000100800 */
[----:B------:R-:W-:-:S03]  /*22a20*/  IMAD.MOV.U32 R170, RZ, RZ, R2 ;  /* 0x000000ffffaa7224 */ /* 0x000fc600078e0002 */
[----:B------:R-:W-:Y:S01]  /*22a30*/  STL [R1+0x1340], R216 ;  /* 0x001340d801007387 */ /* 0x000fe20000100800 */
[----:B------:R-:W-:Y:S01]  /*22a40*/  IMAD.MOV.U32 R196, RZ, RZ, R199 ;  /* 0x000000ffffc47224 */ /* 0x000fe200078e00c7 */
[----:B------:R-:W-:Y:S02]  /*22a50*/  MOV R203, R198 ;  /* 0x000000c600cb7202 */ /* 0x000fe40000000f00 */
[----:B------:R-:W-:Y:S01]  /*22a60*/  STL [R1+0x133c], R217 ;  /* 0x00133cd901007387 */ /* 0x000fe20000100800 */
[----:B------:R-:W-:Y:S01]  /*22a70*/  MOV R199, R194 ;  /* 0x000000c200c77202 */ /* 0x000fe20000000f00 */
[----:B------:R-:W-:Y:S02]  /*22a80*/  IMAD.MOV.U32 R202, RZ, RZ, R197 ;  /* 0x000000ffffca7224 */ /* 0x000fe400078e00c5 */
[----:B------:R-:W-:Y:S01]  /*22a90*/  STL [R1+0x1338], R218 ;  /* 0x001338da01007387 */ /* 0x000fe20000100800 */
[----:B------:R-:W-:Y:S01]  /*22aa0*/  IMAD.MOV.U32 R198, RZ, RZ, R193 ;  /* 0x000000ffffc67224 */ /* 0x000fe200078e00c1 */
[----:B------:R-:W-:Y:S01]  /*22ab0*/  MOV R197, R192 ;  /* 0x000000c000c57202 */ /* 0x000fe20000000f00 */
[----:B------:R-:W-:Y:S01]  /*22ac0*/  IMAD.MOV.U32 R194, RZ, RZ, R189 ;  /* 0x000000ffffc27224 */ /* 0x000fe200078e00bd */
[----:B------:R-:W-:Y:S01]  /*22ad0*/  STL [R1+0x1334], R252 ;  /* 0x001334fc01007387 */ /* 0x000fe20000100800 */
[----:B------:R-:W-:Y:S01]  /*22ae0*/  MOV R193, R188 ;  /* 0x000000bc00c17202 */ /* 0x000fe20000000f00 */
[----:B------:R-:W-:Y:S01]  /*22af0*/  IMAD.MOV.U32 R192, RZ, RZ, R195 ;  /* 0x000000ffffc07224 */ /* 0x000fe200078e00c3 */
[----:B------:R-:W-:Y:S01]  /*22b00*/  MOV R189, R171 ;  /* 0x000000ab00bd7202 */ /* 0x000fe20000000f00 */
        /* <DEDUP_REMOVED lines=10> */
[----:B------:R-:W-:-:S02]  /*22bb0*/  MOV R242, R31 ;  /* 0x0000001f00f27202 */ /* 0x000fc40000000f00 */
[----:B------:R-:W-:Y:S04]  /*22bc0*/  STL [R1+0x1344], R208 ;  /* 0x001344d001007387 */ /* 0x000fe80000100800 */
[----:B------:R-:W3:Y:S04]  /*22bd0*/  LDL.LU R29, [R1+0x1404] ;  /* 0x00140400011d7983 */ /* 0x000ee80000300800 */
[----:B------:R-:W3:Y:S04]  /*22be0*/  LDL.LU R30, [R1+0x1400] ;  /* 0x00140000011e7983 */ /* 0x000ee80000300800 */
[----:B------:R-:W3:Y:S04]  /*22bf0*/  LDL.LU R31, [R1+0x13fc] ;  /* 0x0013fc00011f7983 */ /* 0x000ee80000300800 */
[----:B------:R4:W-:Y:S04]  /*22c00*/  STL.64 [R1+0x1200], R234 ;  /* 0x001200ea01007387 */ /* 0x0009e80000100a00 */
[----:B------:R4:W-:Y:S01]  /*22c10*/  STL.64 [R1+0x11f8], R232 ;  /* 0x0011f8e801007387 */ /* 0x0009e20000100a00 */
[----:B-1----:R-:W-:Y:S01]  /*22c20*/  MOV R212, R164 ;  /* 0x000000a400d47202 */ /* 0x002fe20000000f00 */
[----:B--2---:R-:W-:-:S02]  /*22c30*/  IMAD.MOV.U32 R213, RZ, RZ, R165 ;  /* 0x000000ffffd57224 */ /* 0x004fc400078e00a5 */
[----:B------:R-:W-:Y:S01]  /*22c40*/  LDS R201, [R219+UR7+0x6180] ;  /* 0x00618007dbc97984 */ /* 0x000fe20008000800 */
[----:B----4-:R-:W-:Y:S01]  /*22c50*/  IMAD.MOV.U32 R234, RZ, RZ, R196 ;  /* 0x000000ffffea7224 */ /* 0x010fe200078e00c4 */
        /* <DEDUP_REMOVED lines=23> */
[----:B------:R-:W-:Y:S04]  /*22dd0*/  LDS R24, [R7+UR7+0x7000] ;  /* 0x0070000707187984 */ /* 0x000fe80008000800 */
[----:B------:R-:W-:Y:S04]  /*22de0*/  LDS R26, [R7+UR7+0x7800] ;  /* 0x00780007071a7984 */ /* 0x000fe80008000800 */
[----:B------:R-:W-:Y:S04]  /*22df0*/  LDS R25, [R219+UR7+0x7000] ;  /* 0x00700007db197984 */ /* 0x000fe80008000800 */
[----:B------:R-:W-:Y:S01]  /*22e00*/  LDS R27, [R219+UR7+0x7800] ;  /* 0x00780007db1b7984 */ /* 0x000fe20008000800 */
[----:B---3--:R-:W-:-:S15]  /*22e10*/  HMMA.1688.F32.TF32 R228, R156, R128, R28 ;  /* 0x000000809ce4723c */ /* 0x008fde000008101c */
[----:B------:R-:W-:-:S08]  /*22e20*/  NOP ;  /* 0x0000000000007918 */ /* 0x000fd00000000000 */
[----:B------:R1:W-:Y:S04]  /*22e30*/  STL.64 [R1+0x1210], R230 ;  /* 0x001210e601007387 */ /* 0x0003e80000100a00 */
[----:B------:R3:W-:Y:S01]  /*22e40*/  STL.64 [R1+0x1208], R228 ;  /* 0x001208e401007387 */ /* 0x0007e20000100a00 */
[----:B--2---:R-:W-:Y:S01]  /*22e50*/  HMMA.1688.F32.TF32 R224, R156, R140, R32 ;  /* 0x0000008c9ce0723c */ /* 0x004fe20000081020 */
[----:B-1----:R-:W-:Y:S01]  /*22e60*/  MOV R231, R197 ;  /* 0x000000c500e77202 */ /* 0x002fe20000000f00 */
[----:B---3--:R-:W-:Y:S01]  /*22e70*/  IMAD.MOV.U32 R228, RZ, RZ, R202 ;  /* 0x000000ffffe47224 */ /* 0x008fe200078e00ca */
        /* <DEDUP_REMOVED lines=15> */
[----:B------:R-:W2:Y:S01]  /*22f70*/  LDL.LU R36, [R1+0x13e8] ;  /* 0x0013e80001247983 */ /* 0x000ea20000300800 */
[----:B------:R-:W-:Y:S01]  /*22f80*/  IMAD.MOV.U32 R195, RZ, RZ, R190 ;  /* 0x000000ffffc37224 */ /* 0x000fe200078e00be */
[----:B------:R-:W-:Y:S01]  /*22f90*/  MOV R190, R39 ;  /* 0x0000002700be7202 */ /* 0x000fe20000000f00 */
[----:B------:R-:W-:Y:S01]  /*22fa0*/  IMAD.MOV.U32 R173, RZ, RZ, R38 ;  /* 0x000000ffffad7224 */ /* 0x000fe200078e0026 */
[----:B------:R-:W2:Y:S04]  /*22fb0*/  LDL.LU R37, [R1+0x13e4] ;  /* 0x0013e40001257983 */ /* 0x000ea80000300800 */
[----:B------:R-:W2:Y:S04]  /*22fc0*/  LDL.LU R38, [R1+0x13e0] ;  /* 0x0013e00001267983 */ /* 0x000ea80000300800 */
[----:B------:R-:W2:Y:S04]  /*22fd0*/  LDL.LU R39, [R1+0x13dc] ;  /* 0x0013dc0001277983 */ /* 0x000ea80000300800 */
[----:B------:R1:W-:Y:S02]  /*22fe0*/  STL.64 [R1+0x1220], R226 ;  /* 0x001220e201007387 */ /* 0x0003e40000100a00 */
[----:B-1----:R-:W-:Y:S01]  /*22ff0*/  MOV R227, R197 ;  /* 0x000000c500e37202 */ /* 0x002fe20000000f00 */
        /* <DEDUP_REMOVED lines=15> */
[----:B------:R-:W-:Y:S01]  /*230f0*/  STL.64 [R1+0x1218], R224 ;  /* 0x001218e001007387 */ /* 0x000fe20000100a00 */
[----:B------:R-:W-:-:S03]  /*23100*/  MOV R168, R43 ;  /* 0x0000002b00a87202 */ /* 0x000fc60000000f00 */
[----:B------:R-:W3:Y:S01]  /*23110*/  LDL.LU R43, [R1+0x13d8] ;  /* 0x0013d800012b7983 */ /* 0x000ee20000300800 */
[C---:B--2---:R-:W-:Y:S06]  /*23120*/  HMMA.1688.F32.TF32 R220, R156.reuse, R136, R36 ;  /* 0x000000889cdc723c */ /* 0x044fec0000081024 */
[----:B---3--:R-:W-:-:S15]  /*23130*/  HMMA.1688.F32.TF32 R40, R156, R148, R40 ;  /* 0x000000949c28723c */ /* 0x008fde0000081028 */
[----:B------:R-:W-:-:S02]  /*23140*/  NOP ;  /* 0x0000000000007918 */ /* 0x000fc40000000000 */
[----:B------:R-:W-:Y:S04]  /*23150*/  STL.64 [R1+0x1230], R222 ;  /* 0x001230de01007387 */ /* 0x000fe80000100a00 */
[----:B------:R-:W-:Y:S04]  /*23160*/  STL.64 [R1+0x1228], R220 ;  /* 0x001228dc01007387 */ /* 0x000fe80000100a00 */
[----:B------:R-:W-:Y:S04]  /*23170*/  STL.64 [R1+0x1240], R42 ;  /* 0x0012402a01007387 */ /* 0x000fe80000100a00 */
[----:B------:R-:W-:Y:S04]  /*23180*/  STL.64 [R1+0x1238], R40 ;  /* 0x0012382801007387 */ /* 0x000fe80000100a00 */
[----:B------:R-:W-:Y:S04]  /*23190*/  STL.64 [R1+0x1250], R46 ;  /* 0x0012502e01007387 */ /* 0x000fe80000100a00 */
[----:B------:R1:W-:Y:S02]  /*231a0*/  STL.64 [R1+0x1248], R44 ;  /* 0x0012482c01007387 */ /* 0x0003e40000100a00 */
[----:B-1----:R-:W-:-:S02]  /*231b0*/  IMAD.MOV.U32 R44, RZ, RZ, R51 ;  /* 0x000000ffff2c7224 */ /* 0x002fc400078e0033 */
[----:B------:R-:W2:Y:S01]  /*231c0*/  LDL.LU R51, [R1+0x13d4] ;  /* 0x0013d40001337983 */ /* 0x000ea20000300800 */
        /* <DEDUP_REMOVED lines=10> */
[----:B------:R-:W-:Y:S06]  /*23270*/  HMMA.1688.F32.TF32 R8, R160, R144, R12 ;  /* 0x00000090a008723c */ /* 0x000fec000008100c */
[----:B--2---:R-:W-:-:S15]  /*23280*/  HMMA.1688.F32.TF32 R48, R156, R124, R48 ;  /* 0x0000007c9c30723c */ /* 0x004fde0000081030 */
[----:B------:R-:W-:-:S08]  /*23290*/  NOP ;  /* 0x0000000000007918 */ /* 0x000fd00000000000 */
[----:B------:R1:W-:Y:S04]  /*232a0*/  STL.64 [R1+0x1260], R50 ;  /* 0x0012603201007387 */ /* 0x0003e80000100a00 */
[----:B------:R2:W-:Y:S01]  /*232b0*/  STL.64 [R1+0x1258], R48 ;  /* 0x0012583001007387 */ /* 0x0005e20000100a00 */
[----:B-1----:R-:W-:Y:S01]  /*232c0*/  IMAD.MOV.U32 R50, RZ, RZ, R114 ;  /* 0x000000ffff327224 */ /* 0x002fe200078e0072 */
[----:B------:R-:W-:Y:S01]  /*232d0*/  MOV R51, R84 ;  /* 0x0000005400337202 */ /* 0x000fe20000000f00 */
[----:B--2---:R-:W-:Y:S01]  /*232e0*/  IMAD.MOV.U32 R48, RZ, RZ, R112 ;  /* 0x000000ffff307224 */ /* 0x004fe200078e0070 */
[----:B------:R-:W-:Y:S01]  /*232f0*/  MOV R49, R113 ;  /* 0x0000007100317202 */ /* 0x000fe20000000f00 */
[----:B------:R-:W2:Y:S04]  /*23300*/  LDL.LU R112, [R1+0x13d0] ;  /* 0x0013d00001707983 */ /* 0x000ea80000300800 */
[----:B------:R-:W2:Y:S04]  /*23310*/  LDL.LU R113, [R1+0x13cc] ;  /* 0x0013cc0001717983 */ /* 0x000ea80000300800 */
[----:B------:R-:W2:Y:S04]  /*23320*/  LDL.LU R114, [R1+0x13c8] ;  /* 0x0013c80001727983 */ /* 0x000ea80000300800 */
[----:B------:R-:W3:Y:S04]  /*23330*/  LDL.LU R84, [R1+0x13c4] ;  /* 0x0013c40001547983 */ /* 0x000ee80000300800 */
[----:B------:R-:W3:Y:S04]  /*23340*/  LDL.LU R85, [R1+0x13c0] ;  /* 0x0013c00001557983 */ /* 0x000ee80000300800 */
[----:B------:R-:W3:Y:S04]  /*23350*/  LDL.LU R86, [R1+0x13bc] ;  /* 0x0013bc0001567983 */ /* 0x000ee80000300800 */
[----:B------:R-:W3:Y:S01]  /*23360*/  LDL.LU R87, [R1+0x13b8] ;  /* 0x0013b80001577983 */ /* 0x000ee20000300800 */
[----:B------:R-:W-:Y:S01]  /*23370*/  MOV R216, R8 ;  /* 0x0000000800d87202 */ /* 0x000fe20000000f00 */
        /* <DEDUP_REMOVED lines=10> */
[----:B------:R-:W-:Y:S02]  /*23420*/  MOV R47, R239 ;  /* 0x000000ef002f7202 */ /* 0x000fe40000000f00 */
[----:B------:R-:W-:Y:S02]  /*23430*/  MOV R239, R115 ;  /* 0x0000007300ef7202 */ /* 0x000fe40000000f00 */
[----:B------:R-:W2:Y:S02]  /*23440*/  LDL.LU R115, [R1+0x13b4] ;  /* 0x0013b40001737983 */ /* 0x000ea40000300800 */
[----:B------:R-:W-:Y:S01]  /*23450*/  IMAD.MOV.U32 R20, RZ, RZ, R240 ;  /* 0x000000ffff147224 */ /* 0x000fe200078e00f0 */
[----:B------:R-:W-:Y:S01]  /*23460*/  MOV R21, R241 ;  /* 0x000000f100157202 */ /* 0x000fe20000000f00 */
[----:B------:R-:W-:Y:S01]  /*23470*/  IMAD.MOV.U32 R240, RZ, RZ, R108 ;  /* 0x000000fffff07224 */ /* 0x000fe200078e006c */
[----:B------:R-:W-:Y:S01]  /*23480*/  MOV R241, R109 ;  /* 0x0000006d00f17202 */ /* 0x000fe20000000f00 */
[----:B------:R-:W-:Y:S01]  /*23490*/  IMAD.MOV.U32 R22, RZ, RZ, R242 ;  /* 0x000000ffff167224 */ /* 0x000fe200078e00f2 */
[----:B------:R-:W4:-:S12]  /*234a0*/  LDL.LU R108, [R1+0x13b0] ;  /* 0x0013b000016c7983 */ /* 0x000f180000300800 */
[----:B------:R-:W-:Y:S01]  /*234b0*/  IMAD.MOV.U32 R5, RZ, RZ, R8 ;  /* 0x000000ffff057224 */ /* 0x000fe200078e0008 */
[----:B------:R-:W-:Y:S01]  /*234c0*/  MOV R4, R9 ;  /* 0x0000000900047202 */ /* 0x000fe20000000f00 */
[----:B------:R-:W-:Y:S01]  /*234d0*/  IMAD.MOV.U32 R0, RZ, RZ, R10 ;  /* 0x000000ffff007224 */ /* 0x000fe200078e000a */
[----:B------:R-:W-:Y:S01]  /*234e0*/  MOV R2, R11 ;  /* 0x0000000b00027202 */ /* 0x000fe20000000f00 */
[----:B------:R-:W4:Y:S01]  /*234f0*/  LDL.LU R109, [R1+0x13ac] ;  /* 0x0013ac00016d7983 */ /* 0x000f220000300800 */
[----:B------:R-:W-:Y:S01]  /*23500*/  MOV R23, R243 ;  /* 0x000000f300177202 */ /* 0x000fe20000000f00 */
[----:B------:R-:W-:Y:S01]  /*23510*/  IMAD.MOV.U32 R242, RZ, RZ, R110 ;  /* 0x000000fffff27224 */ /* 0x000fe200078e006e */
[----:B------:R-:W-:Y:S01]  /*23520*/  MOV R243, R111 ;  /* 0x0000006f00f37202 */ /* 0x000fe20000000f00 */
[----:B------:R-:W4:Y:S01]  /*23530*/  LDL.LU R110, [R1+0x13a8] ;  /* 0x0013a800016e7983 */ /* 0x000f220000300800 */
[----:B------:R-:W-:-:S03]  /*23540*/  IMAD.MOV.U32 R16, RZ, RZ, R248 ;  /* 0x000000ffff107224 */ /* 0x000fc600078e00f8 */
[----:B------:R-:W4:Y:S01]  /*23550*/  LDL.LU R111, [R1+0x13a4] ;  /* 0x0013a400016f7983 */ /* 0x000f220000300800 */
        /* <DEDUP_REMOVED lines=25> */
[----:B---3--:R-:W-:Y:S07]  /*236f0*/  HMMA.1688.F32.TF32 R8, R156, R120, R84 ;  /* 0x000000789c08723c */ /* 0x008fee0000081054 */
[----:B------:R-:W-:Y:S01]  /*23700*/  IMAD.MOV.U32 R84, RZ, RZ, R104 ;  /* 0x000000ffff547224 */ /* 0x000fe200078e0068 */
[----:B------:R-:W-:Y:S01]  /*23710*/  MOV R85, R105 ;  /* 0x0000006900557202 */ /* 0x000fe20000000f00 */
[----:B------:R-:W3:Y:S01]  /*23720*/  LDL.LU R104, [R1+0x13a0] ;  /* 0x0013a00001687983 */ /* 0x000ee20000300800 */
[----:B------:R-:W-:Y:S01]  /*23730*/  IMAD.MOV.U32 R86, RZ, RZ, R106 ;  /* 0x000000ffff567224 */ /* 0x000fe200078e006a */
[----:B------:R-:W-:-:S02]  /*23740*/  MOV R87, R107 ;  /* 0x0000006b00577202 */ /* 0x000fc40000000f00 */
[----:B------:R-:W3:Y:S04]  /*23750*/  LDL.LU R105, [R1+0x139c] ;  /* 0x00139c0001697983 */ /* 0x000ee80000300800 */
[----:B------:R-:W3:Y:S04]  /*23760*/  LDL.LU R106, [R1+0x1398] ;  /* 0x00139800016a7983 */ /* 0x000ee80000300800 */
[----:B------:R-:W3:Y:S04]  /*23770*/  LDL.LU R107, [R1+0x1394] ;  /* 0x00139400016b7983 */ /* 0x000ee80000300800 */
[----:B------:R-:W3:Y:S04]  /*23780*/  LDL.LU R100, [R1+0x1390] ;  /* 0x0013900001647983 */ /* 0x000ee80000300800 */
[----:B------:R-:W3:Y:S04]  /*23790*/  LDL.LU R101, [R1+0x138c] ;  /* 0x00138c0001657983 */ /* 0x000ee80000300800 */
[----:B------:R-:W3:Y:S04]  /*237a0*/  LDL.LU R102, [R1+0x1388] ;  /* 0x0013880001667983 */ /* 0x000ee80000300800 */
[----:B------:R-:W3:Y:S04]  /*237b0*/  LDL.LU R103, [R1+0x1384] ;  /* 0x0013840001677983 */ /* 0x000ee80000300800 */
[----:B------:R-:W-:Y:S04]  /*237c0*/  STL.64 [R1+0x1280], R10 ;  /* 0x0012800a01007387 */ /* 0x000fe80000100a00 */
[----:B------:R1:W-:Y:S04]  /*237d0*/  STL.64 [R1+0x1278], R8 ;  /* 0x0012780801007387 */ /* 0x0003e80000100a00 */
        /* <DEDUP_REMOVED lines=12> */
[C---:B----4-:R-:W-:Y:S01]  /*238a0*/  HMMA.1688.F32.TF32 R108, R152.reuse, R144, R108 ;  /* 0x00000090986c723c */ /* 0x050fe2000008106c */
[----:B------:R-:W-:Y:S01]  /*238b0*/  IMAD.MOV.U32 R224, RZ, RZ, R202 ;  /* 0x000000ffffe07224 */ /* 0x000fe200078e00ca */
[----:B------:R-:W-:Y:S01]  /*238c0*/  MOV R225, R203 ;  /* 0x000000cb00e17202 */ /* 0x000fe20000000f00 */
[----:B------:R-:W-:Y:S03]  /*238d0*/  LDS R202, [R7+UR7+0x6980] ;  /* 0x0069800707ca7984 */ /* 0x000fe60008000800 */
[----:B--2---:R-:W-:Y:S01]  /*238e0*/  HMMA.1688.F32.TF32 R112, R152, R124, R112 ;  /* 0x0000007c9870723c */ /* 0x004fe20000081070 */
[----:B------:R-:W2:Y:S01]  /*238f0*/  LDS R203, [R219+UR7+0x6980] ;  /* 0x00698007dbcb7984 */ /* 0x000ea20008000800 */
[----:B------:R-:W-:Y:S01]  /*23900*/  MOV R39, R172 ;  /* 0x000000ac00277202 */ /* 0x000fe20000000f00 */
[----:B------:R-:W-:Y:S01]  /*23910*/  IMAD.MOV.U32 R32, RZ, RZ, R173 ;  /* 0x000000ffff207224 */ /* 0x000fe200078e00ad */
[----:B------:R-:W-:Y:S01]  /*23920*/  MOV R33, R174 ;  /* 0x000000ae00217202 */ /* 0x000fe20000000f00 */
[----:B------:R-:W4:Y:S01]  /*23930*/  LDL.LU R172, [R1+0x210] ;  /* 0x0002100001ac7983 */ /* 0x000f220000300800 */
[----:B------:R-:W-:-:S03]  /*23940*/  IMAD.MOV.U32 R34, RZ, RZ, R175 ;  /* 0x000000ffff227224 */ /* 0x000fc600078e00af */
[----:B------:R-:W4:Y:S04]  /*23950*/  LDL.LU R173, [R1+0x214] ;  /* 0x0002140001ad7983 */ /* 0x000f280000300800 */
[----:B------:R-:W4:Y:S04]  /*23960*/  LDL.LU R174, [R1+0x218] ;  /* 0x0002180001ae7983 */ /* 0x000f280000300800 */
[----:B------:R-:W4:Y:S01]  /*23970*/  LDL.LU R175, [R1+0x21c] ;  /* 0x00021c0001af7983 */ /* 0x000f220000300800 */
        /* <DEDUP_REMOVED lines=12> */
[----:B-1----:R-:W-:Y:S01]  /*23a40*/  MOV R9, R178 ;  /* 0x000000b200097202 */ /* 0x002fe20000000f00 */
[----:B------:R-:W-:Y:S01]  /*23a50*/  IMAD.MOV.U32 R8, RZ, RZ, R179 ;  /* 0x000000ffff087224 */ /* 0x000fe200078e00b3 */
[----:B------:R-:W-:Y:S01]  /*23a60*/  MOV R11, R176 ;  /* 0x000000b0000b7202 */ /* 0x000fe20000000f00 */
[----:B------:R-:W-:Y:S01]  /*23a70*/  IMAD.MOV.U32 R10, RZ, RZ, R177 ;  /* 0x000000ffff0a7224 */ /* 0x000fe200078e00b1 */
[C---:B--2---:R-:W-:Y:S06]  /*23a80*/  HMMA.1688.F32.TF32 R188, R200.reuse, R140, R72 ;  /* 0x0000008cc8bc723c */ /* 0x044fec0000081048 */
[C---:B------:R-:W-:Y:S06]  /*23a90*/  HMMA.1688.F32.TF32 R192, R200.reuse, R148, R80 ;  /* 0x00000094c8c0723c */ /* 0x040fec0000081050 */
[----:B------:R-:W-:Y:S06]  /*23aa0*/  HMMA.1688.F32.TF32 R196, R200, R144, R76 ;  /* 0x00000090c8c4723c */ /* 0x000fec000008104c */
[C---:B---3--:R-:W-:Y:S06]  /*23ab0*/  HMMA.1688.F32.TF32 R104, R152.reuse, R148, R104 ;  /* 0x000000949868723c */ /* 0x048fec0000081068 */
[C---:B------:R-:W-:Y:S06]  /*23ac0*/  HMMA.1688.F32.TF32 R156, R152.reuse, R136, R100 ;  /* 0x00000088989c723c */ /* 0x040fec0000081064 */
[C---:B------:R-:W-:Y:S06]  /*23ad0*/  HMMA.1688.F32.TF32 R96, R152.reuse, R140, R96 ;  /* 0x0000008c9860723c */ /* 0x040fec0000081060 */
        /* <DEDUP_REMOVED lines=9> */
[----:B------:R-:W1:Y:S04]  /*23b70*/  LDS R119, [R6+UR7+0x7800] ;  /* 0x0078000706777984 */ /* 0x000e680008000800 */
[----:B------:R-:W2:Y:S04]  /*23b80*/  LDS R91, [R6+UR7+0x7880] ;  /* 0x00788007065b7984 */ /* 0x000ea80008000800 */
[----:B------:R-:W-:Y:S04]  /*23b90*/  STL.64 [R1+0x1290], R14 ;  /* 0x0012900e01007387 */ /* 0x000fe80000100a00 */
[----:B------:R-:W-:Y:S04]  /*23ba0*/  STL.64 [R1+0x1288], R12 ;  /* 0x0012880c01007387 */ /* 0x000fe80000100a00 */
[----:B------:R-:W-:Y:S04]  /*23bb0*/  STL.64 [R1+0x12a0], R94 ;  /* 0x0012a05e01007387 */ /* 0x000fe80000100a00 */
[----:B------:R3:W-:Y:S04]  /*23bc0*/  STL.64 [R1+0x1298], R92 ;  /* 0x0012985c01007387 */ /* 0x0007e80000100a00 */
[----:B------:R-:W-:Y:S04]  /*23bd0*/  STL.64 [R1+0x12b0], R98 ;  /* 0x0012b06201007387 */ /* 0x000fe80000100a00 */
[----:B------:R4:W-:Y:S04]  /*23be0*/  STL.64 [R1+0x12a8], R96 ;  /* 0x0012a86001007387 */ /* 0x0009e80000100a00 */
[----:B------:R-:W-:Y:S04]  /*23bf0*/  STL.64 [R1+0x12c0], R158 ;  /* 0x0012c09e01007387 */ /* 0x000fe80000100a00 */
[----:B------:R4:W-:Y:S04]  /*23c00*/  STL.64 [R1+0x12b8], R156 ;  /* 0x0012b89c01007387 */ /* 0x0009e80000100a00 */
[----:B------:R-:W-:Y:S01]  /*23c10*/  STL.64 [R1+0x12d0], R106 ;  /* 0x0012d06a01007387 */ /* 0x000fe20000100a00 */
[----:B-1----:R-:W-:Y:S03]  /*23c20*/  HMMA.1688.F32.TF32 R176, R116, R142, R244 ;  /* 0x0000008e74b0723c */ /* 0x002fe600000810f4 */
[----:B------:R-:W-:Y:S03]  /*23c30*/  STL.64 [R1+0x12c8], R104 ;  /* 0x0012c86801007387 */ /* 0x000fe60000100a00 */
[----:B------:R-:W-:Y:S01]  /*23c40*/  HMMA.1688.F32.TF32 R244, R24, R130, R84 ;  /* 0x0000008218f4723c */ /* 0x000fe20000081054 */
[----:B------:R-:W-:Y:S04]  /*23c50*/  STL.64 [R1+0x12e0], R110 ;  /* 0x0012e06e01007387 */ /* 0x000fe80000100a00 */
[----:B------:R1:W-:Y:S01]  /*23c60*/  STL.64 [R1+0x12d8], R108 ;  /* 0x0012d86c01007387 */ /* 0x0003e20000100a00 */
[C---:B--2---:R-:W-:Y:S03]  /*23c70*/  HMMA.1688.F32.TF32 R28, R88.reuse, R134, R28 ;  /* 0x00000086581c723c */ /* 0x044fe6000008101c */
[----:B------:R-:W-:Y:S03]  /*23c80*/  STL.64 [R1+0x12f0], R114 ;  /* 0x0012f07201007387 */ /* 0x000fe60000100a00 */
[C---:B------:R-:W-:Y:S01]  /*23c90*/  HMMA.1688.F32.TF32 R32, R88.reuse, R130, R32 ;  /* 0x000000825820723c */ /* 0x040fe20000081020 */
[----:B------:R2:W-:Y:S05]  /*23ca0*/  STL.64 [R1+0x12e8], R112 ;  /* 0x0012e87001007387 */ /* 0x0005ea0000100a00 */
[C---:B------:R-:W-:Y:S06]  /*23cb0*/  HMMA.1688.F32.TF32 R36, R88.reuse, R142, R36 ;  /* 0x0000008e5824723c */ /* 0x040fec0000081024 */
[C---:B------:R-:W-:Y:S06]  /*23cc0*/  HMMA.1688.F32.TF32 R72, R88.reuse, R138, R40 ;  /* 0x0000008a5848723c */ /* 0x040fec0000081028 */
[C---:B------:R-:W-:Y:S06]  /*23cd0*/  HMMA.1688.F32.TF32 R76, R88.reuse, R150, R220 ;  /* 0x00000096584c723c */ /* 0x040fec00000810dc */
[C---:B------:R-:W-:Y:S06]  /*23ce0*/  HMMA.1688.F32.TF32 R80, R88.reuse, R146, R224 ;  /* 0x000000925850723c */ /* 0x040fec00000810e0 */
[C---:B------:R-:W-:Y:S06]  /*23cf0*/  HMMA.1688.F32.TF32 R84, R88.reuse, R126, R228 ;  /* 0x0000007e5854723c */ /* 0x040fec00000810e4 */
[----:B------:R-:W-:Y:S01]  /*23d00*/  HMMA.1688.F32.TF32 R88, R88, R122, R232 ;  /* 0x0000007a5858723c */ /* 0x000fe200000810e8 */
[----:B------:R-:W-:Y:S01]  /*23d10*/  IMAD.MOV.U32 R228, RZ, RZ, R216 ;  /* 0x000000ffffe47224 */ /* 0x000fe200078e00d8 */
[----:B------:R-:W-:-:S05]  /*23d20*/  MOV R229, R217 ;  /* 0x000000d900e57202 */ /* 0x000fca0000000f00 */
[----:B------:R-:W-:Y:S01]  /*23d30*/  IMAD.MOV.U32 R232, RZ, RZ, R211 ;  /* 0x000000ffffe87224 */ /* 0x000fe200078e00d3 */
[----:B------:R-:W-:Y:S01]  /*23d40*/  MOV R233, R210 ;  /* 0x000000d200e97202 */ /* 0x000fe20000000f00 */
[----:B------:R-:W3:Y:S01]  /*23d50*/  LDL.LU R211, [R1+0x1350] ;  /* 0x0013500001d37983 */ /* 0x000ee20000300800 */
[----:B------:R-:W-:Y:S01]  /*23d60*/  IMAD.MOV.U32 R234, RZ, RZ, R209 ;  /* 0x000000ffffea7224 */ /* 0x000fe200078e00d1 */
[----:B------:R-:W-:Y:S02]  /*23d70*/  MOV R235, R208 ;  /* 0x000000d000eb7202 */ /* 0x000fe40000000f00 */
[----:B------:R-:W4:Y:S01]  /*23d80*/  LDL.LU R210, [R1+0x134c] ;  /* 0x00134c0001d27983 */ /* 0x000f220000300800 */
[----:B------:R-:W-:-:S03]  /*23d90*/  IMAD.MOV.U32 R230, RZ, RZ, R218 ;  /* 0x000000ffffe67224 */ /* 0x000fc600078e00da */
[----:B------:R-:W2:Y:S01]  /*23da0*/  LDL.LU R209, [R1+0x1348] ;  /* 0x0013480001d17983 */ /* 0x000ea20000300800 */
[----:B------:R-:W-:-:S03]  /*23db0*/  MOV R231, R252 ;  /* 0x000000fc00e77202 */ /* 0x000fc60000000f00 */
[----:B------:R-:W2:Y:S04]  /*23dc0*/  LDL.LU R208, [R1+0x1344] ;  /* 0x0013440001d07983 */ /* 0x000ea80000300800 */
[----:B------:R-:W2:Y:S04]  /*23dd0*/  LDL.LU R216, [R1+0x1340] ;  /* 0x0013400001d87983 */ /* 0x000ea80000300800 */
[----:B------:R-:W2:Y:S04]  /*23de0*/  LDL.LU R217, [R1+0x133c] ;  /* 0x00133c0001d97983 */ /* 0x000ea80000300800 */
[----:B------:R-:W2:Y:S04]  /*23df0*/  LDL.LU R218, [R1+0x1338] ;  /* 0x0013380001da7983 */ /* 0x000ea80000300800 */
[----:B------:R-:W2:Y:S01]  /*23e00*/  LDL.LU R252, [R1+0x1334] ;  /* 0x0013340001fc7983 */ /* 0x000ea20000300800 */
[----:B------:R-:W-:Y:S01]  /*23e10*/  IMAD.MOV.U32 R224, RZ, RZ, R204 ;  /* 0x000000ffffe07224 */ /* 0x000fe200078e00cc */
[----:B------:R-:W-:Y:S01]  /*23e20*/  MOV R225, R205 ;  /* 0x000000cd00e17202 */ /* 0x000fe20000000f00 */
[----:B------:R-:W-:Y:S01]  /*23e30*/  IMAD.MOV.U32 R226, RZ, RZ, R206 ;  /* 0x000000ffffe27224 */ /* 0x000fe200078e00ce */
[----:B------:R-:W2:Y:S01]  /*23e40*/  LDL.LU R204, [R1+0x1330] ;  /* 0x0013300001cc7983 */ /* 0x000ea20000300800 */
[----:B------:R-:W-:Y:S01]  /*23e50*/  MOV R227, R207 ;  /* 0x000000cf00e37202 */ /* 0x000fe20000000f00 */
[----:B------:R-:W-:-:S02]  /*23e60*/  IMAD.MOV.U32 R220, RZ, RZ, R212 ;  /* 0x000000ffffdc7224 */ /* 0x000fc400078e00d4 */
[----:B------:R-:W2:Y:S01]  /*23e70*/  LDL.LU R205, [R1+0x132c] ;  /* 0x00132c0001cd7983 */ /* 0x000ea20000300800 */
[----:B------:R-:W-:-:S03]  /*23e80*/  MOV R221, R213 ;  /* 0x000000d500dd7202 */ /* 0x000fc60000000f00 */
[----:B------:R-:W2:Y:S01]  /*23e90*/  LDL.LU R206, [R1+0x1328] ;  /* 0x0013280001ce7983 */ /* 0x000ea20000300800 */
[----:B------:R-:W-:-:S03]  /*23ea0*/  IMAD.MOV.U32 R222, RZ, RZ, R214 ;  /* 0x000000ffffde7224 */ /* 0x000fc600078e00d6 */
[----:B------:R-:W2:Y:S01]  /*23eb0*/  LDL.LU R207, [R1+0x1324] ;  /* 0x0013240001cf7983 */ /* 0x000ea20000300800 */
[----:B------:R-:W-:-:S03]  /*23ec0*/  MOV R223, R215 ;  /* 0x000000d700df7202 */ /* 0x000fc60000000f00 */
[----:B------:R-:W2:Y:S04]  /*23ed0*/  LDL.LU R212, [R1+0x1320] ;  /* 0x0013200001d47983 */ /* 0x000ea80000300800 */
[----:B------:R-:W2:Y:S01]  /*23ee0*/  LDL.LU R213, [R1+0x131c] ;  /* 0x00131c0001d57983 */ /* 0x000ea20000300800 */
[C---:B------:R-:W-:Y:S03]  /*23ef0*/  HMMA.1688.F32.TF32 R248, R24.reuse, R134, R248 ;  /* 0x0000008618f8723c */ /* 0x040fe600000810f8 */
        /* <DEDUP_REMOVED lines=8> */
[----:B---3--:R-:W-:Y:S01]  /*23f80*/  MOV R43, R211 ;  /* 0x000000d3002b7202 */ /* 0x008fe20000000f00 */
[----:B----4-:R-:W-:Y:S01]  /*23f90*/  IMAD.MOV.U32 R42, RZ, RZ, R210 ;  /* 0x000000ffff2a7224 */ /* 0x010fe200078e00d2 */
[----:B--2---:R-:W-:Y:S01]  /*23fa0*/  MOV R41, R209 ;  /* 0x000000d100297202 */ /* 0x004fe20000000f00 */
[----:B------:R-:W-:-:S02]  /*23fb0*/  IMAD.MOV.U32 R40, RZ, RZ, R208 ;  /* 0x000000ffff287224 */ /* 0x000fc400078e00d0 */
[----:B------:R-:W2:Y:S04]  /*23fc0*/  LDL.LU R208, [R1+0x1310] ;  /* 0x0013100001d07983 */ /* 0x000ea80000300800 */
[----:B------:R-:W3:Y:S04]  /*23fd0*/  LDL.LU R209, [R1+0x130c] ;  /* 0x00130c0001d17983 */ /* 0x000ee80000300800 */
[----:B------:R-:W4:Y:S04]  /*23fe0*/  LDL.LU R210, [R1+0x1308] ;  /* 0x0013080001d27983 */ /* 0x000f280000300800 */
[----:B------:R-:W2:Y:S01]  /*23ff0*/  LDL.LU R211, [R1+0x1304] ;  /* 0x0013040001d37983 */ /* 0x000ea20000300800 */
[----:B------:R-:W-:-:S03]  /*24000*/  IMAD.MOV.U32 R44, RZ, RZ, R252 ;  /* 0x000000ffff2c7224 */ /* 0x000fc600078e00fc */
[----:B------:R-:W3:Y:S04]  /*24010*/  LDL.LU R252, [R1+0x1300] ;  /* 0x0013000001fc7983 */ /* 0x000ee80000300800 */
[----:B------:R-:W4:Y:S04]  /*24020*/  LDL.LU R92, [R1+0xb0] ;  /* 0x0000b000015c7983 */ /* 0x000f280000300800 */
[----:B------:R-:W4:Y:S04]  /*24030*/  LDL.LU R93, [R1+0xb4] ;  /* 0x0000b400015d7983 */ /* 0x000f280000300800 */
[----:B------:R-:W4:Y:S04]  /*24040*/  LDL.LU R94, [R1+0xb8] ;  /* 0x0000b800015e7983 */ /* 0x000f280000300800 */
[----:B------:R-:W4:Y:S04]  /*24050*/  LDL.LU R95, [R1+0xbc] ;  /* 0x0000bc00015f7983 */ /* 0x000f280000300800 */
[----:B------:R-:W4:Y:S04]  /*24060*/  LDL.LU R96, [R1+0x140] ;  /* 0x0001400001607983 */ /* 0x000f280000300800 */
[----:B------:R-:W4:Y:S04]  /*24070*/  LDL.LU R97, [R1+0x144] ;  /* 0x0001440001617983 */ /* 0x000f280000300800 */
[----:B------:R-:W4:Y:S01]  /*24080*/  LDL.LU R98, [R1+0x148] ;  /* 0x0001480001627983 */ /* 0x000f220000300800 */
[----:B------:R-:W-:Y:S01]  /*24090*/  HMMA.1688.F32.TF32 R64, R200, R132, R64 ;  /* 0x00000084c840723c */ /* 0x000fe20000081040 */
[----:B---3--:R-:W-:-:S02]  /*240a0*/  IMAD.MOV.U32 R99, RZ, RZ, R252 ;  /* 0x000000ffff637224 */ /* 0x008fc400078e00fc */
[----:B------:R-:W3:Y:S04]  /*240b0*/  LDL.LU R252, [R1+0x12fc] ;  /* 0x0012fc0001fc7983 */ /* 0x000ee80000300800 */
[----:B------:R-:W3:Y:S04]  /*240c0*/  LDL.LU R156, [R1+0x1d0] ;  /* 0x0001d000019c7983 */ /* 0x000ee80000300800 */
[----:B------:R-:W3:Y:S04]  /*240d0*/  LDL.LU R157, [R1+0x1d4] ;  /* 0x0001d400019d7983 */ /* 0x000ee80000300800 */
[----:B------:R-:W3:Y:S04]  /*240e0*/  LDL.LU R158, [R1+0x1d8] ;  /* 0x0001d800019e7983 */ /* 0x000ee80000300800 */
[----:B------:R-:W3:Y:S04]  /*240f0*/  LDL.LU R159, [R1+0x1dc] ;  /* 0x0001dc00019f7983 */ /* 0x000ee80000300800 */
[----:B-1----:R-:W3:Y:S04]  /*24100*/  LDL.LU R108, [R1+0x230] ;  /* 0x00023000016c7983 */ /* 0x002ee80000300800 */
        /* <DEDUP_REMOVED lines=14> */
[C---:B------:R-:W-:Y:S01]  /*241f0*/  HMMA.1688.F32.TF32 R180, R116.reuse, R130, R52 ;  /* 0x0000008274b4723c */ /* 0x040fe20000081034 */
        /* <DEDUP_REMOVED lines=8> */
[----:B------:R-:W-:Y:S04]  /*24280*/  LDS R206, [R3+UR7+0x7900] ;  /* 0x0079000703ce7984 */ /* 0x000fe80008000800 */
[----:B------:R-:W-:Y:S04]  /*24290*/  LDS R204, [R3+UR7+0x7100] ;  /* 0x0071000703cc7984 */ /* 0x000fe80008000800 */
[----:B------:R-:W-:Y:S04]  /*242a0*/  LDS R205, [R6+UR7+0x7100] ;  /* 0x0071000706cd7984 */ /* 0x000fe80008000800 */
[----:B------:R-:W1:Y:S01]  /*242b0*/  LDS R207, [R6+UR7+0x7900] ;  /* 0x0079000706cf7984 */ /* 0x000e620008000800 */
[----:B--2---:R-:W-:Y:S01]  /*242c0*/  IMAD.MOV.U32 R12, RZ, RZ, R211 ;  /* 0x000000ffff0c7224 */ /* 0x004fe200078e00d3 */
[----:B----4-:R-:W-:Y:S01]  /*242d0*/  MOV R13, R210 ;  /* 0x000000d2000d7202 */ /* 0x010fe20000000f00 */
[----:B------:R-:W-:Y:S01]  /*242e0*/  IMAD.MOV.U32 R14, RZ, RZ, R209 ;  /* 0x000000ffff0e7224 */ /* 0x000fe200078e00d1 */
[----:B------:R-:W-:Y:S01]  /*242f0*/  MOV R15, R208 ;  /* 0x000000d0000f7202 */ /* 0x000fe20000000f00 */
[C---:B------:R-:W-:Y:S06]  /*24300*/  HMMA.1688.F32.TF32 R184, R116.reuse, R134, R184 ;  /* 0x0000008674b8723c */ /* 0x040fec00000810b8 */
[C---:B------:R-:W-:Y:S06]  /*24310*/  HMMA.1688.F32.TF32 R172, R116.reuse, R138, R172 ;  /* 0x0000008a74ac723c */ /* 0x040fec00000810ac */
[C---:B------:R-:W-:Y:S06]  /*24320*/  HMMA.1688.F32.TF32 R168, R116.reuse, R150, R168 ;  /* 0x0000009674a8723c */ /* 0x040fec00000810a8 */
[C---:B------:R-:W-:Y:S06]  /*24330*/  HMMA.1688.F32.TF32 R164, R116.reuse, R146, R164 ;  /* 0x0000009274a4723c */ /* 0x040fec00000810a4 */
[----:B------:R-:W-:Y:S01]  /*24340*/  HMMA.1688.F32.TF32 R160, R116, R126, R160 ;  /* 0x0000007e74a0723c */ /* 0x000fe200000810a0 */
[----:B------:R-:W-:Y:S01]  /*24350*/  MOV R45, R218 ;  /* 0x000000da002d7202 */ /* 0x000fe20000000f00 */
[----:B------:R-:W-:Y:S01]  /*24360*/  IMAD.MOV.U32 R46, RZ, RZ, R217 ;  /* 0x000000ffff2e7224 */ /* 0x000fe200078e00d9 */
[----:B------:R-:W-:Y:S01]  /*24370*/  MOV R47, R216 ;  /* 0x000000d8002f7202 */ /* 0x000fe20000000f00 */
[----:B------:R-:W-:Y:S02]  /*24380*/  LDS R208, [R7+UR7+0x7100] ;  /* 0x0071000707d07984 */ /* 0x000fe40008000800 */
[C---:B-1----:R-:W-:Y:S02]  /*24390*/  HMMA.1688.F32.TF32 R96, R52.reuse, R150, R96 ;  /* 0x000000963460723c */ /* 0x042fe40000081060 */
[----:B------:R-:W-:Y:S04]  /*243a0*/  LDS R210, [R7+UR7+0x7900] ;  /* 0x0079000707d27984 */ /* 0x000fe80008000800 */
[----:B------:R-:W-:Y:S01]  /*243b0*/  HMMA.1688.F32.TF32 R92, R52, R146, R92 ;  /* 0x00000092345c723c */ /* 0x000fe2000008105c */
[----:B------:R-:W-:Y:S04]  /*243c0*/  LDS R209, [R219+UR7+0x7100] ;  /* 0x00710007dbd17984 */ /* 0x000fe80008000800 */
[----:B------:R-:W1:Y:S01]  /*243d0*/  LDS R211, [R219+UR7+0x7900] ;  /* 0x00790007dbd37984 */ /* 0x000e620008000800 */
[----:B------:R-:W-:Y:S03]  /*243e0*/  HMMA.1688.F32.TF32 R116, R116, R122, R8 ;  /* 0x0000007a7474723c */ /* 0x000fe60000081008 */
[----:B------:R-:W-:Y:S03]  /*243f0*/  LDS R217, [R219+UR7+0x7180] ;  /* 0x00718007dbd97984 */ /* 0x000fe60008000800 */
[----:B------:R-:W-:Y:S01]  /*24400*/  HMMA.1688.F32.TF32 R12, R52, R126, R12 ;  /* 0x0000007e340c723c */ /* 0x000fe2000008100c */
[----:B------:R-:W-:Y:S01]  /*24410*/  IMAD.MOV.U32 R8, RZ, RZ, R215 ;  /* 0x000000ffff087224 */ /* 0x000fe200078e00d7 */
[----:B------:R-:W-:Y:S01]  /*24420*/  MOV R9, R214 ;  /* 0x000000d600097202 */ /* 0x000fe20000000f00 */
[----:B------:R-:W-:Y:S01]  /*24430*/  IMAD.MOV.U32 R10, RZ, RZ, R213 ;  /* 0x000000ffff0a7224 */ /* 0x000fe200078e00d5 */
[----:B------:R-:W-:Y:S01]  /*24440*/  MOV R11, R212 ;  /* 0x000000d4000b7202 */ /* 0x000fe20000000f00 */
[----:B------:R-:W-:Y:S01]  /*24450*/  LDS R213, [R6+UR7+0x7180] ;  /* 0x0071800706d57984 */ /* 0x000fe20008000800 */
[C---:B------:R-:W-:Y:S03]  /*24460*/  HMMA.1688.F32.TF32 R48, R204.reuse, R134, R48 ;  /* 0x00000086cc30723c */ /* 0x040fe60000081030 */
[----:B------:R-:W-:Y:S03]  /*24470*/  LDS R215, [R6+UR7+0x7980] ;  /* 0x0079800706d77984 */ /* 0x000fe60008000800 */
[C---:B------:R-:W-:Y:S01]  /*24480*/  HMMA.1688.F32.TF32 R44, R204.reuse, R130, R44 ;  /* 0x00000082cc2c723c */ /* 0x040fe2000008102c */
[----:B------:R-:W-:Y:S04]  /*24490*/  LDS R212, [R3+UR7+0x7180] ;  /* 0x0071800703d47984 */ /* 0x000fe80008000800 */
[----:B------:R-:W2:Y:S01]  /*244a0*/  LDS R214, [R3+UR7+0x7980] ;  /* 0x0079800703d67984 */ /* 0x000ea20008000800 */
[C---:B------:R-:W-:Y:S03]  /*244b0*/  HMMA.1688.F32.TF32 R40, R204.reuse, R142, R40 ;  /* 0x0000008ecc28723c */ /* 0x040fe60000081028 */
[----:B------:R-:W-:Y:S03]  /*244c0*/  LDS R216, [R7+UR7+0x7180] ;  /* 0x0071800707d87984 */ /* 0x000fe60008000800 */
[C---:B------:R-:W-:Y:S01]  /*244d0*/  HMMA.1688.F32.TF32 R220, R204.reuse, R138, R220 ;  /* 0x0000008accdc723c */ /* 0x040fe200000810dc */
[----:B------:R-:W-:Y:S04]  /*244e0*/  LDS R218, [R7+UR7+0x7980] ;  /* 0x0079800707da7984 */ /* 0x000fe80008000800 */
[----:B------:R-:W4:Y:S01]  /*244f0*/  LDS R219, [R219+UR7+0x7980] ;  /* 0x00798007dbdb7984 */ /* 0x000f220008000800 */
[C---:B------:R-:W-:Y:S06]  /*24500*/  HMMA.1688.F32.TF32 R224, R204.reuse, R150, R224 ;  /* 0x00000096cce0723c */ /* 0x040fec00000810e0 */
[C---:B------:R-:W-:Y:S06]  /*24510*/  HMMA.1688.F32.TF32 R228, R204.reuse, R146, R228 ;  /* 0x00000092cce4723c */ /* 0x040fec00000810e4 */
[----:B------:R-:W-:Y:S01]  /*24520*/  HMMA.1688.F32.TF32 R232, R204, R126, R232 ;  /* 0x0000007ecce8723c */ /* 0x000fe200000810e8 */
[----:B---3--:R-:W-:-:S02]  /*24530*/  MOV R107, R252 ;  /* 0x000000fc006b7202 */ /* 0x008fc40000000f00 */
[----:B------:R-:W5:Y:S03]  /*24540*/  LDL.LU R252, [R1+0x12f8] ;  /* 0x0012f80001fc7983 */ /* 0x000f660000300800 */
[C---:B------:R-:W-:Y:S06]  /*24550*/  HMMA.1688.F32.TF32 R156, R52.reuse, R138, R156 ;  /* 0x0000008a349c723c */ /* 0x040fec000008109c */
[C---:B------:R-:W-:Y:S06]  /*24560*/  HMMA.1688.F32.TF32 R108, R52.reuse, R130, R108 ;  /* 0x00000082346c723c */ /* 0x040fec000008106c */
[C---:B------:R-:W-:Y:S06]  /*24570*/  HMMA.1688.F32.TF32 R112, R52.reuse, R134, R112 ;  /* 0x000000863470723c */ /* 0x040fec0000081070 */
[----:B------:R-:W-:-:S15]  /*24580*/  HMMA.1688.F32.TF32 R104, R52, R142, R104 ;  /* 0x0000008e3468723c */ /* 0x000fde0000081068 */
[----:B------:R-:W-:-:S02]  /*24590*/  NOP ;  /* 0x0000000000007918 */ /* 0x000fc40000000000 */
[----:B------:R-:W-:Y:S04]  /*245a0*/  STL.64 [R1+0x280], R112 ;  /* 0x0002807001007387 */ /* 0x000fe80000100a00 */
[----:B------:R3:W-:Y:S01]  /*245b0*/  STL.64 [R1+0x288], R114 ;  /* 0x0002887201007387 */ /* 0x0007e20000100a00 */
[----:B------:R-:W-:Y:S03]  /*245c0*/  HMMA.1688.F32.TF32 R52, R52, R122, R8 ;  /* 0x0000007a3434723c */ /* 0x000fe60000081008 */
[----:B---3--:R-:W3:Y:S04]  /*245d0*/  LDL.LU.64 R114, [R1+0x12f0] ;  /* 0x0012f00001727983 */ /* 0x008ee80000300a00 */
[----:B------:R-:W3:Y:S04]  /*245e0*/  LDL.LU.64 R112, [R1+0x12e8] ;  /* 0x0012e80001707983 */ /* 0x000ee80000300a00 */
        /* <DEDUP_REMOVED lines=22> */
[----:B-1----:R-:W2:Y:S04]  /*24750*/  LDL.LU.64 R14, [R1+0x1290] ;  /* 0x00129000010e7983 */ /* 0x002ea80000300a00 */
[----:B------:R-:W2:Y:S04]  /*24760*/  LDL.LU.64 R12, [R1+0x1288] ;  /* 0x00128800010c7983 */ /* 0x000ea80000300a00 */
[----:B------:R-:W4:Y:S04]  /*24770*/  LDL.LU.64 R10, [R1+0x1280] ;  /* 0x00128000010a7983 */ /* 0x000f280000300a00 */
[----:B------:R-:W4:Y:S04]  /*24780*/  LDL.LU.64 R8, [R1+0x1278] ;  /* 0x0012780001087983 */ /* 0x000f280000300a00 */
[----:B------:R1:W-:Y:S04]  /*24790*/  STL.64 [R1+0x210], R52 ;  /* 0x0002103401007387 */ /* 0x0003e80000100a00 */
[----:B------:R1:W-:Y:S02]  /*247a0*/  STL.64 [R1+0x218], R54 ;  /* 0x0002183601007387 */ /* 0x0003e40000100a00 */
[----:B-1----:R-:W-:Y:S01]  /*247b0*/  IMAD.MOV.U32 R52, RZ, RZ, R5 ;  /* 0x000000ffff347224 */ /* 0x002fe200078e0005 */
[----:B------:R-:W-:Y:S01]  /*247c0*/  MOV R53, R4 ;  /* 0x0000000400357202 */ /* 0x000fe20000000f00 */
[----:B------:R-:W3:Y:S01]  /*247d0*/  LDL.LU R5, [R1+0x1274] ;  /* 0x0012740001057983 */ /* 0x000ee20000300800 */
[----:B------:R-:W-:Y:S01]  /*247e0*/  IMAD.MOV.U32 R54, RZ, RZ, R0 ;  /* 0x000000ffff367224 */ /* 0x000fe200078e0000 */
[----:B------:R-:W-:-:S02]  /*247f0*/  MOV R55, R2 ;  /* 0x0000000200377202 */ /* 0x000fc40000000f00 */
[----:B------:R-:W3:Y:S04]  /*24800*/  LDL.LU R4, [R1+0x1270] ;  /* 0x0012700001047983 */ /* 0x000ee80000300800 */
[----:B------:R-:W3:Y:S04]  /*24810*/  LDL.LU R0, [R1+0x126c] ;  /* 0x00126c0001007983 */ /* 0x000ee80000300800 */
[----:B------:R-:W3:Y:S04]  /*24820*/  LDL.LU R2, [R1+0x1268] ;  /* 0x0012680001027983 */ /* 0x000ee80000300800 */
        /* <DEDUP_REMOVED lines=27> */
[----:B------:R-:W3:Y:S01]  /*249e0*/  LDL.LU.64 R232, [R1+0x11f8] ;  /* 0x0011f80001e87983 */ /* 0x000ee20000300a00 */
[----:B------:R-:W-:-:S15]  /*249f0*/  HMMA.1688.F32.TF32 R52, R204, R122, R52 ;  /* 0x0000007acc34723c */ /* 0x000fde0000081034 */
[----:B------:R-:W-:-:S08]  /*24a00*/  NOP ;  /* 0x0000000000007918 */ /* 0x000fd00000000000 */
[----:B------:R-:W-:Y:S04]  /*24a10*/  STL.64 [R1+0x180], R52 ;  /* 0x0001803401007387 */ /* 0x000fe80000100a00 */
[----:B------:R1:W-:Y:S01]  /*24a20*/  STL.64 [R1+0x188], R54 ;  /* 0x0001883601007387 */ /* 0x0003e20000100a00 */
[----:B----4-:R-:W-:Y:S06]  /*24a30*/  HMMA.1688.F32.TF32 R8, R208, R122, R8 ;  /* 0x0000007ad008723c */ /* 0x010fec0000081008 */
[----:B--2---:R-:W-:Y:S06]  /*24a40*/  HMMA.1688.F32.TF32 R12, R212, R134, R12 ;  /* 0x00000086d40c723c */ /* 0x004fec000008100c */
[C---:B---3--:R-:W-:Y:S06]  /*24a50*/  HMMA.1688.F32.TF32 R44, R208.reuse, R146, R44 ;  /* 0x00000092d02c723c */ /* 0x048fec000008102c */
[C---:B------:R-:W-:Y:S06]  /*24a60*/  HMMA.1688.F32.TF32 R224, R208.reuse, R142, R224 ;  /* 0x0000008ed0e0723c */ /* 0x040fec00000810e0 */
[C---:B-1----:R-:W-:Y:S06]  /*24a70*/  HMMA.1688.F32.TF32 R52, R208.reuse, R130, R228 ;  /* 0x00000082d034723c */ /* 0x042fec00000810e4 */
[----:B------:R-:W-:-:S15]  /*24a80*/  HMMA.1688.F32.TF32 R204, R208, R134, R232 ;  /* 0x00000086d0cc723c */ /* 0x000fde00000810e8 */
[----:B------:R-:W-:-:S08]  /*24a90*/  NOP ;  /* 0x0000000000007918 */ /* 0x000fd00000000000 */
[----:B------:R-:W-:Y:S04]  /*24aa0*/  STL.64 [R1+0x170], R204 ;  /* 0x000170cc01007387 */ /* 0x000fe80000100a00 */
[----:B------:R1:W-:Y:S04]  /*24ab0*/  STL.64 [R1+0x178], R206 ;  /* 0x000178ce01007387 */ /* 0x0003e80000100a00 */
[----:B------:R-:W-:Y:S04]  /*24ac0*/  STL.64 [R1+0x160], R52 ;  /* 0x0001603401007387 */ /* 0x000fe80000100a00 */
[----:B------:R2:W-:Y:S01]  /*24ad0*/  STL.64 [R1+0x168], R54 ;  /* 0x0001683601007387 */ /* 0x0005e20000100a00 */
[C---:B-1----:R-:W-:Y:S06]  /*24ae0*/  HMMA.1688.F32.TF32 R204, R208.reuse, R138, R220 ;  /* 0x0000008ad0cc723c */ /* 0x042fec00000810dc */
[C---:B--2---:R-:W-:Y:S06]  /*24af0*/  HMMA.1688.F32.TF32 R52, R208.reuse, R150, R40 ;  /* 0x00000096d034723c */ /* 0x044fec0000081028 */
[----:B------:R-:W-:Y:S01]  /*24b00*/  HMMA.1688.F32.TF32 R40, R208, R126, R48 ;  /* 0x0000007ed028723c */ /* 0x000fe20000081030 */
[----:B------:R-:W-:Y:S04]  /*24b10*/  STL.64 [R1+0x150], R224 ;  /* 0x000150e001007387 */ /* 0x000fe80000100a00 */
[----:B------:R-:W-:Y:S06]  /*24b20*/  STL.64 [R1+0x158], R226 ;  /* 0x000158e201007387 */ /* 0x000fec0000100a00 */
[----:B------:R-:W-:Y:S04]  /*24b30*/  STL.64 [R1+0x140], R204 ;  /* 0x000140cc01007387 */ /* 0x000fe80000100a00 */
[----:B------:R-:W-:Y:S04]  /*24b40*/  STL.64 [R1+0x148], R206 ;  /* 0x000148ce01007387 */ /* 0x000fe80000100a00 */
[----:B------:R-:W-:Y:S04]  /*24b50*/  STL.64 [R1+0x130], R52 ;  /* 0x0001303401007387 */ /* 0x000fe80000100a00 */
[----:B------:R-:W-:Y:S04]  /*24b60*/  STL.64 [R1+0x138], R54 ;  /* 0x0001383601007387 */ /* 0x000fe80000100a00 */
[----:B------:R-:W-:Y:S04]  /*24b70*/  STL.64 [R1+0x120], R44 ;  /* 0x0001202c01007387 */ /* 0x000fe80000100a00 */
[----:B------:R-:W-:Y:S04]  /*24b80*/  STL.64 [R1+0x128], R46 ;  /* 0x0001282e01007387 */ /* 0x000fe80000100a00 */
[----:B------:R1:W-:Y:S04]  /*24b90*/  STL.64 [R1+0x110], R40 ;  /* 0x0001102801007387 */ /* 0x0003e80000100a00 */
[----:B------:R2:W-:Y:S04]  /*24ba0*/  STL.64 [R1+0x118], R42 ;  /* 0x0001182a01007387 */ /* 0x0005e80000100a00 */
[----:B-1----:R-:W3:Y:S04]  /*24bb0*/  LDL.LU R40, [R1+0x404] ;  /* 0x0004040001287983 */ /* 0x002ee80000300800 */
[----:B------:R-:W-:Y:S01]  /*24bc0*/  STL.64 [R1+0x100], R8 ;  /* 0x0001000801007387 */ /* 0x000fe20000100a00 */
[-C--:B------:R-:W-:Y:S01]  /*24bd0*/  HMMA.1688.F32.TF32 R44, R216, R130.reuse, R60 ;  /* 0x00000082d82c723c */ /* 0x080fe2000008103c */
[----:B--2---:R-:W1:Y:S02]  /*24be0*/  LDC R42, c[0x0][0x230] ;  /* 0x00008c00ff2a7b82 */ /* 0x004e640000000800 */
[----:B------:R2:W-:Y:S03]  /*24bf0*/  STL.64 [R1+0x108], R10 ;  /* 0x0001080a01007387 */ /* 0x0005e60000100a00 */
[----:B--2---:R-:W-:Y:S01]  /*24c00*/  HMMA.1688.F32.TF32 R8, R212, R130, R92 ;  /* 0x00000082d408723c */ /* 0x004fe2000008105c */
[----:B------:R-:W-:Y:S04]  /*24c10*/  STL.64 [R1+0xf0], R12 ;  /* 0x0000f00c01007387 */ /* 0x000fe80000100a00 */
[----:B------:R2:W-:Y:S04]  /*24c20*/  STL.64 [R1+0xf8], R14 ;  /* 0x0000f80e01007387 */ /* 0x0005e80000100a00 */
[----:B--2---:R-:W2:-:S14]  /*24c30*/  LDL R15, [R1+0x1024] ;  /* 0x00102400010f7983 */ /* 0x004e9c0000100800 */
[----:B------:R-:W-:Y:S04]  /*24c40*/  STL.64 [R1+0xe0], R8 ;  /* 0x0000e00801007387 */ /* 0x000fe80000100a00 */
[----:B------:R4:W-:Y:S04]  /*24c50*/  STL.64 [R1+0xe8], R10 ;  /* 0x0000e80a01007387 */ /* 0x0009e80000100a00 */
[----:B------:R-:W3:Y:S01]  /*24c60*/  LDL.LU R12, [R1+0xffc] ;  /* 0x000ffc00010c7983 */ /* 0x000ee20000300800 */
[----:B----4-:R-:W-:-:S15]  /*24c70*/  HMMA.1688.F32.TF32 R8, R216, R134, R64 ;  /* 0x00000086d808723c */ /* 0x010fde0000081040 */
[----:B------:R-:W-:-:S08]  /*24c80*/  NOP ;  /* 0x0000000000007918 */ /* 0x000fd00000000000 */
[----:B------:R-:W-:Y:S04]  /*24c90*/  STL.64 [R1+0x190], R8 ;  /* 0x0001900801007387 */ /* 0x000fe80000100a00 */
[----:B------:R4:W-:Y:S04]  /*24ca0*/  STL.64 [R1+0x198], R10 ;  /* 0x0001980a01007387 */ /* 0x0009e80000100a00 */
[----:B------:R-:W-:Y:S04]  /*24cb0*/  STL.64 [R1+0xd0], R44 ;  /* 0x0000d02c01007387 */ /* 0x000fe80000100a00 */
[----:B------:R1:W-:Y:S04]  /*24cc0*/  STL.64 [R1+0xd8], R46 ;  /* 0x0000d82e01007387 */ /* 0x0003e80000100a00 */
[----:B------:R-:W2:Y:S01]  /*24cd0*/  LDL.LU R13, [R1+0xff8] ;  /* 0x000ff800010d7983 */ /* 0x000ea20000300800 */
[C---:B----4-:R-:W-:Y:S06]  /*24ce0*/  HMMA.1688.F32.TF32 R8, R216.reuse, R142, R188 ;  /* 0x0000008ed808723c */ /* 0x050fec00000810bc */
[----:B-1----:R-:W-:-:S15]  /*24cf0*/  HMMA.1688.F32.TF32 R44, R216, R138, R68 ;  /* 0x0000008ad82c723c */ /* 0x002fde0000081044 */
[----:B------:R-:W-:-:S02]  /*24d00*/  NOP ;  /* 0x0000000000007918 */ /* 0x000fc40000000000 */
[----:B------:R-:W-:Y:S04]  /*24d10*/  STL.64 [R1+0xc0], R8 ;  /* 0x0000c00801007387 */ /* 0x000fe80000100a00 */
[----:B------:R1:W-:Y:S02]  /*24d20*/  STL.64 [R1+0xc8], R10 ;  /* 0x0000c80a01007387 */ /* 0x0003e40000100a00 */
[C---:B-1----:R-:W-:Y:S02]  /*24d30*/  HMMA.1688.F32.TF32 R8, R216.reuse, R150, R192 ;  /* 0x00000096d808723c */ /* 0x042fe400000810c0 */
[----:B------:R-:W-:Y:S04]  /*24d40*/  STL.64 [R1+0xb0], R44 ;  /* 0x0000b02c01007387 */ /* 0x000fe80000100a00 */
[----:B------:R1:W-:Y:S02]  /*24d50*/  STL.64 [R1+0xb8], R46 ;  /* 0x0000b82e01007387 */ /* 0x0003e40000100a00 */
[----:B-1----:R-:W-:-:S15]  /*24d60*/  HMMA.1688.F32.TF32 R44, R216, R146, R196 ;  /* 0x00000092d82c723c */ /* 0x002fde00000810c4 */
[----:B------:R-:W-:Y:S04]  /*24d70*/  STL.64 [R1+0x90], R8 ;  /* 0x0000900801007387 */ /* 0x000fe80000100a00 */
[----:B------:R1:W-:Y:S04]  /*24d80*/  STL.64 [R1+0x98], R10 ;  /* 0x0000980a01007387 */ /* 0x0003e80000100a00 */
[----:B------:R-:W4:Y:S01]  /*24d90*/  LDL.LU R49, [R1+0x1000] ;  /* 0x0010000001317983 */ /* 0x000f220000300800 */
[----:B-1----:R-:W-:Y:S03]  /*24da0*/  HMMA.1688.F32.TF32 R8, R216, R126, R56 ;  /* 0x0000007ed808723c */ /* 0x002fe60000081038 */
[----:B------:R-:W-:Y:S04]  /*24db0*/  STL.64 [R1+0x50], R44 ;  /* 0x0000502c01007387 */ /* 0x000fe80000100a00 */
[----:B------:R1:W-:Y:S04]  /*24dc0*/  STL.64 [R1+0x58], R46 ;  /* 0x0000582e01007387 */ /* 0x0003e80000100a00 */
[----:B-1----:R-:W4:-:S12]  /*24dd0*/  LDL.LU R46, [R1+0x1004] ;  /* 0x00100400012e7983 */ /* 0x002f180000300800 */
[----:B------:R-:W-:Y:S04]  /*24de0*/  STL.64 [R1+0x30], R8 ;  /* 0x0000300801007387 */ /* 0x000fe80000100a00 */
[----:B------:R-:W-:Y:S04]  /*24df0*/  STL.64 [R1+0x38], R10 ;  /* 0x0000380a01007387 */ /* 0x000fe80000100a00 */
[----:B------:R-:W4:Y:S04]  /*24e00*/  LDL.LU R45, [R1+0x1008] ;  /* 0x00100800012d7983 */ /* 0x000f280000300800 */
[----:B------:R-:W4:Y:S04]  /*24e10*/  LDL.LU R44, [R1+0x100c] ;  /* 0x00100c00012c7983 */ /* 0x000f280000300800 */
[----:B------:R-:W4:Y:S04]  /*24e20*/  LDL.LU R53, [R1+0x1010] ;  /* 0x0010100001357983 */ /* 0x000f280000300800 */
[----:B------:R-:W4:Y:S04]  /*24e30*/  LDL.LU R52, [R1+0x1014] ;  /* 0x0010140001347983 */ /* 0x000f280000300800 */
[----:B------:R-:W4:Y:S04]  /*24e40*/  LDL.LU R51, [R1+0xf5c] ;  /* 0x000f5c0001337983 */ /* 0x000f280000300800 */
[----:B------:R-:W4:Y:S01]  /*24e50*/  LDL.LU R50, [R1+0xf60] ;  /* 0x000f600001327983 */ /* 0x000f220000300800 */
[----:B---3--:R-:W-:-:S05]  /*24e60*/  IADD3 R12, P2, R12, R5, RZ ;  /* 0x000000050c0c7210 */ /* 0x008fca0007f5e0ff */
[----:B------:R1:W-:Y:S01]  /*24e70*/  STL [R1+0xffc], R12 ;  /* 0x000ffc0c01007387 */ /* 0x0003e20000100800 */
[----:B--2---:R-:W-:-:S05]  /*24e80*/  IADD3.X R13, R13, R4, RZ, P2, !PT ;  /* 0x000000040d0d7210 */ /* 0x004fca00017fe4ff */
[----:B------:R2:W-:Y:S04]  /*24e90*/  STL [R1+0xff8], R13 ;  /* 0x000ff80d01007387 */ /* 0x0005e80000100800 */
[----:B------:R-:W3:Y:S04]  /*24ea0*/  LDL.LU R48, [R1+0xf64] ;  /* 0x000f640001307983 */ /* 0x000ee80000300800 */
[----:B------:R-:W3:Y:S04]  /*24eb0*/  LDL.LU R47, [R1+0xf68] ;  /* 0x000f6800012f7983 */ /* 0x000ee80000300800 */
[----:B------:R-:W3:Y:S04]  /*24ec0*/  LDL.LU R43, [R1+0xf6c] ;  /* 0x000f6c00012b7983 */ /* 0x000ee80000300800 */
[----:B------:R-:W3:Y:S01]  /*24ed0*/  LDL.LU R14, [R1+0xf70] ;  /* 0x000f7000010e7983 */ /* 0x000ee20000300800 */
[----:B------:R-:W1:Y:S01]  /*24ee0*/  S2R R133, SR_TID.X ;  /* 0x0000000000857919 */ /* 0x000e620000002100 */
[----:B------:R-:W-:-:S04]  /*24ef0*/  VIADD R42, R42, 0xffffff80 ;  /* 0xffffff802a2a7836 */ /* 0x000fc80000000000 */
[----:B------:R-:W-:Y:S01]  /*24f00*/  IMAD R6, R40, -0x40, R42 ;  /* 0xffffffc028067824 */ /* 0x000fe200078e022a */
[----:B------:R-:W-:Y:S01]  /*24f10*/  IADD3 R7, R15, -0x2, RZ ;  /* 0xfffffffe0f077810 */ /* 0x000fe20007ffe0ff */
[----:B------:R-:W-:-:S03]  /*24f20*/  UIADD3 UR5, UR5, 0x1, URZ ;  /* 0x0000000105057890 */ /* 0x000fc6000fffe03f */
[----:B------:R-:W-:Y:S02]  /*24f30*/  ISETP.GT.AND P1, PT, R6, RZ, PT ;  /* 0x000000ff0600720c */ /* 0x000fe40003f24270 */
[----:B------:R-:W-:Y:S02]  /*24f40*/  ISETP.GE.AND P0, PT, R40, R7, PT ;  /* 0x000000072800720c */ /* 0x000fe40003f06270 */
[----:B------:R-:W-:Y:S01]  /*24f50*/  SEL R7, RZ, 0x4, !P1 ;  /* 0x00000004ff077807 */ /* 0x000fe20004800000 */
[----:B------:R-:W-:-:S03]  /*24f60*/  UISETP.GT.AND UP0, UPT, UR5, 0x1, UPT ;  /* 0x000000010500788c */ /* 0x000fc6000bf04270 */
[----:B------:R-:W-:Y:S01]  /*24f70*/  SEL R7, R7, RZ, !P0 ;  /* 0x000000ff07077207 */ /* 0x000fe20004000000 */
[----:B------:R-:W-:-:S03]  /*24f80*/  USEL UR5, UR5, URZ, !UP0 ;  /* 0x0000003f05057287 */ /* 0x000fc6000c000000 */
[----:B------:R-:W-:Y:S01]  /*24f90*/  ISETP.NE.U32.AND P1, PT, R7, RZ, PT ;  /* 0x000000ff0700720c */ /* 0x000fe20003f25070 */
[----:B------:R-:W-:Y:S01]  /*24fa0*/  ULEA UR7, UR5, UR4, 0xf ;  /* 0x0000000405077291 */ /* 0x000fe2000f8e783f */
[----:B-1----:R-:W-:-:S05]  /*24fb0*/  LOP3.LUT R133, R133, 0x1f, RZ, 0xc0, !PT ;  /* 0x0000001f85857812 */ /* 0x002fca00078ec0ff */
[----:B------:R-:W-:-:S04]  /*24fc0*/  IMAD.SHL.U32 R41, R133, 0x4, RZ ;  /* 0x0000000485297824 */ /* 0x000fc800078e00ff */
[----:B------:R-:W-:Y:S01]  /*24fd0*/  VIADD R7, R41, UR7 ;  /* 0x0000000729077c36 */ /* 0x000fe20008000000 */
[----:B------:R-:W-:Y:S06]  /*24fe0*/  BAR.SYNC.DEFER_BLOCKING 0x0 ;  /* 0x0000000000007b1d */ /* 0x000fec0000010000 */
[----:B------:R-:W-:Y:S01]  /*24ff0*/  @!PT LDS RZ, [RZ] ;  /* 0x00000000fffff984 */ /* 0x000fe20000000800 */
[----:B------:R-:W-:Y:S01]  /*25000*/  @!PT LDS RZ, [RZ] ;  /* 0x00000000fffff984 */ /* 0x000fe20000000800 */
[----:B------:R-:W-:Y:S01]  /*25010*/  @!PT LDS RZ, [RZ] ;  /* 0x00000000fffff984 */ /* 0x000fe20000000800 */
[----:B------:R1:W-:Y:S01]  /*25020*/  LDGSTS.E [R7], desc[UR8][R12.64], P1 ;  /* 0x000000000c077fae */ /* 0x0003e20008921848 */
[----:B----4-:R-:W-:-:S04]  /*25030*/  IADD3 R46, P2, R46, R5, RZ ;  /* 0x000000052e2e7210 */ /* 0x010fc80007f5e0ff */
[----:B------:R-:W-:Y:S01]  /*25040*/  IADD3.X R49, R49, R4, RZ, P2, !PT ;  /* 0x0000000431317210 */ /* 0x000fe200017fe4ff */
[----:B------:R-:W-:Y:S01]  /*25050*/  STL [R1+0x1004], R46 ;  /* 0x0010042e01007387 */ /* 0x000fe20000100800 */
[----:B-1----:R-:W-:-:S03]  /*25060*/  MOV R12, R46 ;  /* 0x0000002e000c7202 */ /* 0x002fc60000000f00 */
[----:B--2---:R-:W-:Y:S01]  /*25070*/  IMAD.MOV.U32 R13, RZ, RZ, R49 ;  /* 0x000000ffff0d7224 */ /* 0x004fe200078e0031 */
[----:B------:R1:W-:Y:S01]  /*25080*/  STL [R1+0x1000], R49 ;  /* 0x0010003101007387 */ /* 0x0003e20000100800 */
[----:B------:R-:W-:-:S03]  /*25090*/  IADD3 R44, P3, R44, R5, RZ ;  /* 0x000000052c2c7210 */ /* 0x000fc60007f7e0ff */
[----:B------:R2:W-:Y:S02]  /*250a0*/  LDGSTS.E [R7+0x80], desc[UR8][R12.64], P1 ;  /* 0x000800000c077fae */ /* 0x0005e40008921848 */
[----:B------:R-:W-:Y:S02]  /*250b0*/  IMAD.X R45, R45, 0x1, R4, P3 ;  /* 0x000000012d2d7824 */ /* 0x000fe400018e0604 */
[----:B------:R-:W-:Y:S04]  /*250c0*/  STL [R1+0x100c], R44 ;  /* 0x00100c2c01007387 */ /* 0x000fe80000100800 */
[----:B------:R4:W-:Y:S01]  /*250d0*/  STL [R1+0x1008], R45 ;  /* 0x0010082d01007387 */ /* 0x0009e20000100800 */
[----:B------:R-:W-:Y:S02]  /*250e0*/  ISETP.GT.AND P2, PT, R6, 0x4, PT ;  /* 0x000000040600780c */ /* 0x000fe40003f44270 */
[----:B--2---:R-:W-:Y:S01]  /*250f0*/  MOV R12, R44 ;  /* 0x0000002c000c7202 */ /* 0x004fe20000000f00 */
[----:B-1----:R-:W2:Y:S01]  /*25100*/  LDL.LU R49, [R1+0xf74] ;  /* 0x000f740001317983 */ /* 0x002ea20000300800 */
[----:B------:R-:W-:-:S03]  /*25110*/  IMAD.MOV.U32 R13, RZ, RZ, R45 ;  /* 0x000000ffff0d7224 */ /* 0x000fc600078e002d */
[----:B------:R-:W2:Y:S04]  /*25120*/  LDL.LU R46, [R1+0xf78] ;  /* 0x000f7800012e7983 */ /* 0x000ea80000300800 */
[----:B----4-:R-:W4:Y:S04]  /*25130*/  LDL.LU R45, [R1+0xedc] ;  /* 0x000edc00012d7983 */ /* 0x010f280000300800 */
[----:B------:R-:W4:Y:S01]  /*25140*/  LDL.LU R44, [R1+0xee0] ;  /* 0x000ee000012c7983 */ /* 0x000f220000300800 */
[----:B------:R-:W-:-:S03]  /*25150*/  IADD3 R52, P3, R52, R5, RZ ;  /* 0x0000000534347210 */ /* 0x000fc60007f7e0ff */
[----:B------:R1:W-:Y:S01]  /*25160*/  LDGSTS.E [R7+0x100], desc[UR8][R12.64], P1 ;  /* 0x001000000c077fae */ /* 0x0003e20008921848 */
[----:B------:R-:W-:Y:S02]  /*25170*/  IADD3 R50, P4, R50, R5, RZ ;  /* 0x0000000532327210 */ /* 0x000fe40007f9e0ff */
[----:B------:R-:W-:Y:S02]  /*25180*/  IADD3.X R53, R53, R4, RZ, P3, !PT ;  /* 0x0000000435357210 */ /* 0x000fe40001ffe4ff */
[----:B-1----:R-:W-:Y:S01]  /*25190*/  SEL R12, RZ, 0x4, !P2 ;  /* 0x00000004ff0c7807 */ /* 0x002fe20005000000 */
[----:B------:R-:W-:-:S03]  /*251a0*/  IMAD.X R51, R51, 0x1, R4, P4 ;  /* 0x0000000133337824 */ /* 0x000fc600020e0604 */
[----:B------:R-:W-:Y:S01]  /*251b0*/  SEL R12, R12, RZ, !P0 ;  /* 0x000000ff0c0c7207 */ /* 0x000fe20004000000 */
[----:B------:R-:W-:Y:S01]  /*251c0*/  STL [R1+0x1014], R52 ;  /* 0x0010143401007387 */ /* 0x000fe20000100800 */
[----:B------:R-:W-:Y:S02]  /*251d0*/  IMAD.MOV.U32 R13, RZ, RZ, R53 ;  /* 0x000000ffff0d7224 */ /* 0x000fe400078e0035 */
[----:B------:R-:W-:Y:S01]  /*251e0*/  ISETP.NE.U32.AND P2, PT, R12, RZ, PT ;  /* 0x000000ff0c00720c */ /* 0x000fe20003f45070 */
[----:B------:R1:W-:Y:S01]  /*251f0*/  STL [R1+0x1010], R53 ;  /* 0x0010103501007387 */ /* 0x0003e20000100800 */
[----:B------:R-:W-:-:S03]  /*25200*/  MOV R12, R52 ;  /* 0x00000034000c7202 */ /* 0x000fc60000000f00 */
[----:B------:R-:W-:Y:S04]  /*25210*/  STL [R1+0xf60], R50 ;  /* 0x000f603201007387 */ /* 0x000fe80000100800 */
[----:B------:R1:W-:Y:S04]  /*25220*/  STL [R1+0xf5c], R51 ;  /* 0x000f5c3301007387 */ /* 0x0003e80000100800 */
[----:B-1----:R-:W4:Y:S04]  /*25230*/  LDL.LU R53, [R1+0xee4] ;  /* 0x000ee40001357983 */ /* 0x002f280000300800 */
[----:B------:R1:W-:Y:S04]  /*25240*/  LDGSTS.E [R7+0x180], desc[UR8][R12.64], P1 ;  /* 0x001800000c077fae */ /* 0x0003e80008921848 */
[----:B------:R-:W4:Y:S01]  /*25250*/  LDL.LU R52, [R1+0xee8] ;  /* 0x000ee80001347983 */ /* 0x000f220000300800 */
[----:B-1----:R-:W-:Y:S01]  /*25260*/  IMAD.MOV.U32 R13, RZ, RZ, R51 ;  /* 0x000000ffff0d7224 */ /* 0x002fe200078e0033 */
[----:B------:R-:W-:-:S02]  /*25270*/  MOV R12, R50 ;  /* 0x00000032000c7202 */ /* 0x000fc40000000f00 */
[----:B------:R-:W4:Y:S04]  /*25280*/  LDL.LU R51, [R1+0xeec] ;  /* 0x000eec0001337983 */ /* 0x000f280000300800 */
[----:B------:R-:W4:Y:S04]  /*25290*/  LDL.LU R50, [R1+0xef0] ;  /* 0x000ef00001327983 */ /* 0x000f280000300800 */
[----:B------:R1:W-:Y:S01]  /*252a0*/  LDGSTS.E [R7+0x800], desc[UR8][R12.64], P2 ;  /* 0x008000000c077fae */ /* 0x0003e20009121848 */
[----:B---3--:R-:W-:-:S04]  /*252b0*/  IADD3 R47, P1, R47, R5, RZ ;  /* 0x000000052f2f7210 */ /* 0x008fc80007f3e0ff */
[----:B------:R-:W-:Y:S02]  /*252c0*/  IADD3.X R48, R48, R4, RZ, P1, !PT ;  /* 0x0000000430307210 */ /* 0x000fe40000ffe4ff */
[----:B------:R-:W-:-:S03]  /*252d0*/  IADD3 R14, P3, R14, R5, RZ ;  /* 0x000000050e0e7210 */ /* 0x000fc60007f7e0ff */
[----:B-1----:R-:W-:Y:S01]  /*252e0*/  IMAD.MOV.U32 R13, RZ, RZ, R48 ;  /* 0x000000ffff0d7224 */ /* 0x002fe200078e0030 */
[----:B------:R-:W-:Y:S01]  /*252f0*/  MOV R12, R47 ;  /* 0x0000002f000c7202 */ /* 0x000fe20000000f00 */
[----:B------:R-:W-:Y:S01]  /*25300*/  STL [R1+0xf68], R47 ;  /* 0x000f682f01007387 */ /* 0x000fe20000100800 */
[----:B------:R-:W-:-:S03]  /*25310*/  IMAD.X R43, R43, 0x1, R4, P3 ;  /* 0x000000012b2b7824 */ /* 0x000fc600018e0604 */
[----:B------:R1:W-:Y:S04]  /*25320*/  STL [R1+0xf64], R48 ;  /* 0x000f643001007387 */ /* 0x0003e80000100800 */
[----:B------:R-:W-:Y:S04]  /*25330*/  STL [R1+0xf70], R14 ;  /* 0x000f700e01007387 */ /* 0x000fe80000100800 */
[----:B------:R3:W-:Y:S04]  /*25340*/  STL [R1+0xf6c], R43 ;  /* 0x000f6c2b01007387 */ /* 0x0007e80000100800 */
[----:B------:R3:W-:Y:S04]  /*25350*/  LDGSTS.E [R7+0x880], desc[UR8][R12.64], P2 ;  /* 0x008800000c077fae */ /* 0x0007e80009121848 */
[----:B-1----:R-:W4:Y:S04]  /*25360*/  LDL.LU R48, [R1+0xef4] ;  /* 0x000ef40001307983 */ /* 0x002f280000300800 */
[----:B------:R-:W4:Y:S01]  /*25370*/  LDL.LU R47, [R1+0xef8] ;  /* 0x000ef800012f7983 */ /* 0x000f220000300800 */
[----:B---3--:R-:W-:Y:S01]  /*25380*/  IMAD.MOV.U32 R13, RZ, RZ, R43 ;  /* 0x000000ffff0d7224 */ /* 0x008fe200078e002b */
[----:B------:R-:W-:-:S02]  /*25390*/  MOV R12, R14 ;  /* 0x0000000e000c7202 */ /* 0x000fc40000000f00 */
[----:B------:R-:W3:Y:S04]  /*253a0*/  LDL.LU R43, [R1+0xe3c] ;  /* 0x000e3c00012b7983 */ /* 0x000ee80000300800 */
[----:B------:R-:W3:Y:S01]  /*253b0*/  LDL.LU R14, [R1+0xe40] ;  /* 0x000e4000010e7983 */ /* 0x000ee20000300800 */
[----:B------:R-:W-:-:S03]  /*253c0*/  ISETP.GT.AND P1, PT, R6, 0x8, PT ;  /* 0x000000080600780c */ /* 0x000fc60003f24270 */
[----:B------:R1:W-:Y:S02]  /*253d0*/  LDGSTS.E [R7+0x900], desc[UR8][R12.64], P2 ;  /* 0x009000000c077fae */ /* 0x0003e40009121848 */
[----:B-1----:R-:W-:-:S04]  /*253e0*/  SEL R12, RZ, 0x4, !P1 ;  /* 0x00000004ff0c7807 */ /* 0x002fc80004800000 */
[----:B------:R-:W-:-:S04]  /*253f0*/  SEL R12, R12, RZ, !P0 ;  /* 0x000000ff0c0c7207 */ /* 0x000fc80004000000 */
[----:B------:R-:W-:Y:S02]  /*25400*/  ISETP.NE.U32.AND P1, PT, R12, RZ, PT ;  /* 0x000000ff0c00720c */ /* 0x000fe40003f25070 */
[----:B--2---:R-:W-:-:S04]  /*25410*/  IADD3 R46, P3, R46, R5, RZ ;  /* 0x000000052e2e7210 */ /* 0x004fc80007f7e0ff */
[----:B------:R-:W-:Y:S02]  /*25420*/  IADD3.X R49, R49, R4, RZ, P3, !PT ;  /* 0x0000000431317210 */ /* 0x000fe40001ffe4ff */
[----:B----4-:R-:W-:Y:S01]  /*25430*/  IADD3 R44, P4, R44, R5, RZ ;  /* 0x000000052c2c7210 */ /* 0x010fe20007f9e0ff */
[----:B------:R-:W-:Y:S04]  /*25440*/  STL [R1+0xf78], R46 ;  /* 0x000f782e01007387 */ /* 0x000fe80000100800 */
[----:B------:R-:W-:Y:S01]  /*25450*/  IMAD.X R45, R45, 0x1, R4, P4 ;  /* 0x000000012d2d7824 */ /* 0x000fe200020e0604 */
[----:B------:R1:W-:Y:S01]  /*25460*/  STL [R1+0xf74], R49 ;  /* 0x000f743101007387 */ /* 0x0003e20000100800 */
[----:B------:R-:W-:Y:S01]  /*25470*/  MOV R12, R46 ;  /* 0x0000002e000c7202 */ /* 0x000fe20000000f00 */
[----:B------:R-:W-:-:S02]  /*25480*/  IMAD.MOV.U32 R13, RZ, RZ, R49 ;  /* 0x000000ffff0d7224 */ /* 0x000fc400078e0031 */
[----:B------:R-:W-:Y:S04]  /*25490*/  STL [R1+0xee0], R44 ;  /* 0x000ee02c01007387 */ /* 0x000fe80000100800 */
[----:B------:R2:W-:Y:S04]  /*254a0*/  STL [R1+0xedc], R45 ;  /* 0x000edc2d01007387 */ /* 0x0005e80000100800 */
[----:B-1----:R-:W4:Y:S04]  /*254b0*/  LDL.LU R49, [R1+0xe44] ;  /* 0x000e440001317983 */ /* 0x002f280000300800 */
[----:B------:R-:W4:Y:S04]  /*254c0*/  LDL.LU R46, [R1+0xe48] ;  /* 0x000e4800012e7983 */ /* 0x000f280000300800 */
[----:B------:R1:W-:Y:S02]  /*254d0*/  LDGSTS.E [R7+0x980], desc[UR8][R12.64], P2 ;  /* 0x009800000c077fae */ /* 0x0003e40009121848 */
[----:B-1----:R-:W-:Y:S01]  /*254e0*/  IMAD.MOV.U32 R13, RZ, RZ, R45 ;  /* 0x000000ffff0d7224 */ /* 0x002fe200078e002d */
[----:B------:R-:W-:Y:S01]  /*254f0*/  MOV R12, R44 ;  /* 0x0000002c000c7202 */ /* 0x000fe20000000f00 */
[----:B--2---:R-:W2:Y:S04]  /*25500*/  LDL.LU R45, [R1+0xe4c] ;  /* 0x000e4c00012d7983 */ /* 0x004ea80000300800 */
[----:B------:R-:W2:Y:S01]  /*25510*/  LDL.LU R44, [R1+0xe50] ;  /* 0x000e5000012c7983 */ /* 0x000ea20000300800 */
[----:B------:R-:W-:-:S03]  /*25520*/  IADD3 R52, P2, R52, R5, RZ ;  /* 0x0000000534347210 */ /* 0x000fc60007f5e0ff */
[----:B------:R1:W-:Y:S01]  /*25530*/  LDGSTS.E [R7+0x1000], desc[UR8][R12.64], P1 ;  /* 0x010000000c077fae */ /* 0x0003e20008921848 */
[----:B------:R-:W-:-:S03]  /*25540*/  IADD3.X R53, R53, R4, RZ, P2, !PT ;  /* 0x0000000435357210 */ /* 0x000fc600017fe4ff */
[----:B------:R-:W-:Y:S01]  /*25550*/  STL [R1+0xee8], R52 ;  /* 0x000ee83401007387 */ /* 0x000fe20000100800 */
[----:B------:R-:W-:Y:S01]  /*25560*/  IADD3 R50, P3, R50, R5, RZ ;  /* 0x0000000532327210 */ /* 0x000fe20007f7e0ff */
[----:B-1----:R-:W-:Y:S01]  /*25570*/  IMAD.MOV.U32 R13, RZ, RZ, R53 ;  /* 0x000000ffff0d7224 */ /* 0x002fe200078e0035 */
[----:B------:R-:W-:-:S03]  /*25580*/  MOV R12, R52 ;  /* 0x00000034000c7202 */ /* 0x000fc60000000f00 */
[----:B------:R-:W-:Y:S01]  /*25590*/  IMAD.X R51, R51, 0x1, R4, P3 ;  /* 0x0000000133337824 */ /* 0x000fe200018e0604 */
[----:B------:R1:W-:Y:S04]  /*255a0*/  STL [R1+0xee4], R53 ;  /* 0x000ee43501007387 */ /* 0x0003e80000100800 */
[----:B------:R-:W-:Y:S04]  /*255b0*/  STL [R1+0xef0], R50 ;  /* 0x000ef03201007387 */ /* 0x000fe80000100800 */
[----:B------:R1:W-:Y:S01]  /*255c0*/  STL [R1+0xeec], R51 ;  /* 0x000eec3301007387 */ /* 0x0003e20000100800 */
[----:B------:R-:W-:-:S03]  /*255d0*/  ISETP.GT.AND P2, PT, R6, 0xc, PT ;  /* 0x0000000c0600780c */ /* 0x000fc60003f44270 */
[----:B------:R1:W-:Y:S04]  /*255e0*/  LDGSTS.E [R7+0x1080], desc[UR8][R12.64], P1 ;  /* 0x010800000c077fae */ /* 0x0003e80008921848 */
[----:B-1----:R-:W2:Y:S04]  /*255f0*/  LDL.LU R53, [R1+0xe54] ;  /* 0x000e540001357983 */ /* 0x002ea80000300800 */
[----:B------:R-:W2:Y:S01]  /*25600*/  LDL.LU R52, [R1+0xe58] ;  /* 0x000e580001347983 */ /* 0x000ea20000300800 */
[----:B------:R-:W-:Y:S01]  /*25610*/  MOV R12, R50 ;  /* 0x00000032000c7202 */ /* 0x000fe20000000f00 */
[----:B------:R-:W-:-:S02]  /*25620*/  IMAD.MOV.U32 R13, RZ, RZ, R51 ;  /* 0x000000ffff0d7224 */ /* 0x000fc400078e0033 */
[----:B------:R-:W2:Y:S04]  /*25630*/  LDL.LU R51, [R1+0xdbc] ;  /* 0x000dbc0001337983 */ /* 0x000ea80000300800 */
[----:B------:R-:W2:Y:S04]  /*25640*/  LDL.LU R50, [R1+0xdc0] ;  /* 0x000dc00001327983 */ /* 0x000ea80000300800 */
[----:B------:R1:W-:Y:S02]  /*25650*/  LDGSTS.E [R7+0x1100], desc[UR8][R12.64], P1 ;  /* 0x011000000c077fae */ /* 0x0003e40008921848 */
[----:B-1----:R-:W-:-:S04]  /*25660*/  SEL R12, RZ, 0x4, !P2 ;  /* 0x00000004ff0c7807 */ /* 0x002fc80005000000 */
[----:B------:R-:W-:-:S04]  /*25670*/  SEL R12, R12, RZ, !P0 ;  /* 0x000000ff0c0c7207 */ /* 0x000fc80004000000 */
[----:B------:R-:W-:Y:S02]  /*25680*/  ISETP.NE.U32.AND P2, PT, R12, RZ, PT ;  /* 0x000000ff0c00720c */ /* 0x000fe40003f45070 */
[----:B------:R-:W-:-:S04]  /*25690*/  IADD3 R47, P3, R47, R5, RZ ;  /* 0x000000052f2f7210 */ /* 0x000fc80007f7e0ff */
[----:B------:R-:W-:Y:S02]  /*256a0*/  IADD3.X R48, R48, R4, RZ, P3, !PT ;  /* 0x0000000430307210 */ /* 0x000fe40001ffe4ff */
[----:B---3--:R-:W-:Y:S01]  /*256b0*/  IADD3 R14, P4, R14, R5, RZ ;  /* 0x000000050e0e7210 */ /* 0x008fe20007f9e0ff */
[----:B------:R-:W-:Y:S01]  /*256c0*/  STL [R1+0xef8], R47 ;  /* 0x000ef82f01007387 */ /* 0x000fe20000100800 */
[----:B------:R-:W-:Y:S01]  /*256d0*/  MOV R12, R47 ;  /* 0x0000002f000c7202 */ /* 0x000fe20000000f00 */
[----:B------:R-:W-:Y:S02]  /*256e0*/  IMAD.MOV.U32 R13, RZ, RZ, R48 ;  /* 0x000000ffff0d7224 */ /* 0x000fe400078e0030 */
[----:B------:R-:W-:Y:S01]  /*256f0*/  IMAD.X R43, R43, 0x1, R4, P4 ;  /* 0x000000012b2b7824 */ /* 0x000fe200020e0604 */
[----:B------:R1:W-:Y:S04]  /*25700*/  STL [R1+0xef4], R48 ;  /* 0x000ef43001007387 */ /* 0x0003e80000100800 */
[----:B------:R-:W-:Y:S04]  /*25710*/  STL [R1+0xe40], R14 ;  /* 0x000e400e01007387 */ /* 0x000fe80000100800 */
[----:B------:R3:W-:Y:S04]  /*25720*/  STL [R1+0xe3c], R43 ;  /* 0x000e3c2b01007387 */ /* 0x0007e80000100800 */
[----:B-1----:R-:W2:Y:S04]  /*25730*/  LDL.LU R48, [R1+0xdc4] ;  /* 0x000dc40001307983 */ /* 0x002ea80000300800 */
[----:B------:R1:W-:Y:S04]  /*25740*/  LDGSTS.E [R7+0x1180], desc[UR8][R12.64], P1 ;  /* 0x011800000c077fae */ /* 0x0003e80008921848 */
[----:B------:R-:W2:Y:S01]  /*25750*/  LDL.LU R47, [R1+0xdc8] ;  /* 0x000dc800012f7983 */ /* 0x000ea20000300800 */
[----:B-1----:R-:W-:Y:S01]  /*25760*/  IMAD.MOV.U32 R13, RZ, RZ, R43 ;  /* 0x000000ffff0d7224 */ /* 0x002fe200078e002b */
[----:B------:R-:W-:-:S02]  /*25770*/  MOV R12, R14 ;  /* 0x0000000e000c7202 */ /* 0x000fc40000000f00 */
[----:B---3--:R-:W3:Y:S04]  /*25780*/  LDL.LU R43, [R1+0xdcc] ;  /* 0x000dcc00012b7983 */ /* 0x008ee80000300800 */
[----:B------:R-:W3:Y:S04]  /*25790*/  LDL.LU R14, [R1+0xdd0] ;  /* 0x000dd000010e7983 */ /* 0x000ee80000300800 */
[----:B------:R1:W-:Y:S01]  /*257a0*/  LDGSTS.E [R7+0x1800], desc[UR8][R12.64], P2 ;  /* 0x018000000c077fae */ /* 0x0003e20009121848 */
[----:B----4-:R-:W-:-:S04]  /*257b0*/  IADD3 R46, P1, R46, R5, RZ ;  /* 0x000000052e2e7210 */ /* 0x010fc80007f3e0ff */
[----:B------:R-:W-:Y:S02]  /*257c0*/  IADD3.X R49, R49, R4, RZ, P1, !PT ;  /* 0x0000000431317210 */ /* 0x000fe40000ffe4ff */
[----:B-1----:R-:W-:-:S03]  /*257d0*/  MOV R12, R46 ;  /* 0x0000002e000c7202 */ /* 0x002fc60000000f00 */
[----:B------:R-:W-:Y:S01]  /*257e0*/  IMAD.MOV.U32 R13, RZ, RZ, R49 ;  /* 0x000000ffff0d7224 */ /* 0x000fe200078e0031 */
[----:B------:R-:W-:Y:S04]  /*257f0*/  STL [R1+0xe48], R46 ;  /* 0x000e482e01007387 */ /* 0x000fe80000100800 */
[----:B------:R1:W-:Y:S01]  /*25800*/  STL [R1+0xe44], R49 ;  /* 0x000e443101007387 */ /* 0x0003e20000100800 */
[----:B--2---:R-:W-:-:S03]  /*25810*/  IADD3 R44, P3, R44, R5, RZ ;  /* 0x000000052c2c7210 */ /* 0x004fc60007f7e0ff */
[----:B------:R2:W-:Y:S02]  /*25820*/  LDGSTS.E [R7+0x1880], desc[UR8][R12.64], P2 ;  /* 0x018800000c077fae */ /* 0x0005e40009121848 */
[----:B------:R-:W-:Y:S02]  /*25830*/  IMAD.X R45, R45, 0x1, R4, P3 ;  /* 0x000000012d2d7824 */ /* 0x000fe400018e0604 */
[----:B------:R-:W-:Y:S01]  /*25840*/  STL [R1+0xe50], R44 ;  /* 0x000e502c01007387 */ /* 0x000fe20000100800 */
[----:B------:R-:W-:-:S03]  /*25850*/  ISETP.GT.AND P1, PT, R6, 0x10, PT ;  /* 0x000000100600780c */ /* 0x000fc60003f24270 */
[----:B------:R4:W-:Y:S01]  /*25860*/  STL [R1+0xe4c], R45 ;  /* 0x000e4c2d01007387 */ /* 0x0009e20000100800 */
[----:B--2---:R-:W-:Y:S01]  /*25870*/  MOV R12, R44 ;  /* 0x0000002c000c7202 */ /* 0x004fe20000000f00 */
[----:B------:R-:W-:Y:S02]  /*25880*/  IMAD.MOV.U32 R13, RZ, RZ, R45 ;  /* 0x000000ffff0d7224 */ /* 0x000fe400078e002d */
[----:B-1----:R-:W2:Y:S04]  /*25890*/  LDL.LU R49, [R1+0xdd4] ;  /* 0x000dd40001317983 */ /* 0x002ea80000300800 */
[----:B------:R-:W2:Y:S04]  /*258a0*/  LDL.LU R46, [R1+0xdd8] ;  /* 0x000dd800012e7983 */ /* 0x000ea80000300800 */
[----:B----4-:R-:W4:Y:S04]  /*258b0*/  LDL.LU R45, [R1+0x428] ;  /* 0x00042800012d7983 */ /* 0x010f280000300800 */
[----:B------:R-:W4:Y:S04]  /*258c0*/  LDL.LU R44, [R1+0x42c] ;  /* 0x00042c00012c7983 */ /* 0x000f280000300800 */
[----:B------:R1:W-:Y:S01]  /*258d0*/  LDGSTS.E [R7+0x1900], desc[UR8][R12.64], P2 ;  /* 0x019000000c077fae */ /* 0x0003e20009121848 */
[----:B------:R-:W-:-:S02]  /*258e0*/  IADD3 R52, P3, R52, R5, RZ ;  /* 0x0000000534347210 */ /* 0x000fc40007f7e0ff */
[----:B-1----:R-:W-:Y:S02]  /*258f0*/  SEL R12, RZ, 0x4, !P1 ;  /* 0x00000004ff0c7807 */ /* 0x002fe40004800000 */
[----:B------:R-:W-:Y:S02]  /*25900*/  IADD3.X R53, R53, R4, RZ, P3, !PT ;  /* 0x0000000435357210 */ /* 0x000fe40001ffe4ff */
[----:B------:R-:W-:Y:S02]  /*25910*/  SEL R12, R12, RZ, !P0 ;  /* 0x000000ff0c0c7207 */ /* 0x000fe40004000000 */
[----:B------:R-:W-:Y:S01]  /*25920*/  IADD3 R50, P4, R50, R5, RZ ;  /* 0x0000000532327210 */ /* 0x000fe20007f9e0ff */
[----:B------:R-:W-:Y:S01]  /*25930*/  STL [R1+0xe58], R52 ;  /* 0x000e583401007387 */ /* 0x000fe20000100800 */
[----:B------:R-:W-:Y:S01]  /*25940*/  ISETP.NE.U32.AND P1, PT, R12, RZ, PT ;  /* 0x000000ff0c00720c */ /* 0x000fe20003f25070 */
[----:B------:R-:W-:Y:S02]  /*25950*/  IMAD.MOV.U32 R13, RZ, RZ, R53 ;  /* 0x000000ffff0d7224 */ /* 0x000fe400078e0035 */
[----:B------:R-:W-:Y:S01]  /*25960*/  IMAD.X R51, R51, 0x1, R4, P4 ;  /* 0x0000000133337824 */ /* 0x000fe200020e0604 */
[----:B------:R-:W-:Y:S01]  /*25970*/  MOV R12, R52 ;  /* 0x00000034000c7202 */ /* 0x000fe20000000f00 */
[----:B------:R1:W-:Y:S04]  /*25980*/  STL [R1+0xe54], R53 ;  /* 0x000e543501007387 */ /* 0x0003e80000100800 */
        /* <DEDUP_REMOVED lines=10> */
[----:B------:R-:W-:-:S04]  /*25a30*/  IADD3 R47, P2, R47, R5, RZ ;  /* 0x000000052f2f7210 */ /* 0x000fc80007f5e0ff */
[----:B------:R-:W-:Y:S01]  /*25a40*/  IADD3.X R48, R48, R4, RZ, P2, !PT ;  /* 0x0000000430307210 */ /* 0x000fe200017fe4ff */
[----:B------:R-:W-:Y:S01]  /*25a50*/  STL [R1+0xdc8], R47 ;  /* 0x000dc82f01007387 */ /* 0x000fe20000100800 */
[----:B-1----:R-:W-:Y:S02]  /*25a60*/  MOV R12, R47 ;  /* 0x0000002f000c7202 */ /* 0x002fe40000000f00 */
[----:B---3--:R-:W-:Y:S01]  /*25a70*/  IADD3 R14, P3, R14, R5, RZ ;  /* 0x000000050e0e7210 */ /* 0x008fe20007f7e0ff */
[----:B------:R-:W-:Y:S01]  /*25a80*/  IMAD.MOV.U32 R13, RZ, RZ, R48 ;  /* 0x000000ffff0d7224 */ /* 0x000fe200078e0030 */
[----:B------:R1:W-:Y:S03]  /*25a90*/  STL [R1+0xdc4], R48 ;  /* 0x000dc43001007387 */ /* 0x0003e60000100800 */
[----:B------:R-:W-:Y:S01]  /*25aa0*/  IMAD.X R43, R43, 0x1, R4, P3 ;  /* 0x000000012b2b7824 */ /* 0x000fe200018e0604 */
        /* <DEDUP_REMOVED lines=17> */
[----:B------:R-:W-:Y:S01]  /*25bc0*/  STL [R1+0xdd8], R46 ;  /* 0x000dd82e01007387 */ /* 0x000fe20000100800 */
[----:B------:R-:W-:-:S03]  /*25bd0*/  MOV R12, R46 ;  /* 0x0000002e000c7202 */ /* 0x000fc60000000f00 */
[----:B------:R-:W-:Y:S01]  /*25be0*/  IMAD.X R45, R45, 0x1, R4, P4 ;  /* 0x000000012d2d7824 */ /* 0x000fe200020e0604 */
[----:B------:R1:W-:Y:S01]  /*25bf0*/  STL [R1+0xdd4], R49 ;  /* 0x000dd43101007387 */ /* 0x0003e20000100800 */
[----:B------:R-:W-:-:S03]  /*25c00*/  IMAD.MOV.U32 R13, RZ, RZ, R49 ;  /* 0x000000ffff0d7224 */ /* 0x000fc600078e0031 */
        /* <DEDUP_REMOVED lines=8> */
[----:B------:R-:W2:Y:S04]  /*25c90*/  LDL.LU R44, [R1+0x4bc] ;  /* 0x0004bc00012c7983 */ /* 0x000ea80000300800 */
[----:B------:R1:W-:Y:S01]  /*25ca0*/  LDGSTS.E [R7+0x2800], desc[UR8][R12.64], P2 ;  /* 0x028000000c077fae */ /* 0x0003e20009121848 */
[----:B------:R-:W-:-:S04]  /*25cb0*/  IADD3 R52, P1, R52, R5, RZ ;  /* 0x0000000534347210 */ /* 0x000fc80007f3e0ff */
[----:B------:R-:W-:Y:S01]  /*25cc0*/  IADD3.X R53, R53, R4, RZ, P1, !PT ;  /* 0x0000000435357210 */ /* 0x000fe20000ffe4ff */
[----:B------:R-:W-:Y:S01]  /*25cd0*/  STL [R1+0x434], R52 ;  /* 0x0004343401007387 */ /* 0x000fe20000100800 */
[----:B-1----:R-:W-:Y:S02]  /*25ce0*/  MOV R12, R52 ;  /* 0x00000034000c7202 */ /* 0x002fe40000000f00 */
[----:B------:R-:W-:Y:S01]  /*25cf0*/  IADD3 R50, P3, R50, R5, RZ ;  /* 0x0000000532327210 */ /* 0x000fe20007f7e0ff */
[----:B------:R-:W-:Y:S01]  /*25d00*/  IMAD.MOV.U32 R13, RZ, RZ, R53 ;  /* 0x000000ffff0d7224 */ /* 0x000fe200078e0035 */
[----:B------:R1:W-:Y:S03]  /*25d10*/  STL [R1+0x430], R53 ;  /* 0x0004303501007387 */ /* 0x0003e60000100800 */
[----:B------:R-:W-:Y:S01]  /*25d20*/  IMAD.X R51, R51, 0x1, R4, P3 ;  /* 0x0000000133337824 */ /* 0x000fe200018e0604 */
        /* <DEDUP_REMOVED lines=34> */
[----:B-1----:R-:W-:Y:S01]  /*25f50*/  MOV R12, R46 ;  /* 0x0000002e000c7202 */ /* 0x002fe20000000f00 */
[----:B------:R-:W-:Y:S02]  /*25f60*/  STL [R1+0x4b4], R46 ;  /* 0x0004b42e01007387 */ /* 0x000fe40000100800 */
[----:B------:R-:W-:Y:S02]  /*25f70*/  IMAD.MOV.U32 R13, RZ, RZ, R49 ;  /* 0x000000ffff0d7224 */ /* 0x000fe400078e0031 */
        /* <DEDUP_REMOVED lines=13> */
[----:B------:R1:W-:Y:S02]  /*26050*/  LDGSTS.E [R7+0x3100], desc[UR8][R12.64], P1 ;  /* 0x031000000c077fae */ /* 0x0003e40008921848 */
[----:B-1----:R-:W-:-:S02]  /*26060*/  SEL R12, RZ, 0x4, !P2 ;  /* 0x00000004ff0c7807 */ /* 0x002fc40005000000 */
[-C--:B------:R-:W-:Y:S02]  /*26070*/  IADD3 R52, P3, R52, R5.reuse, RZ ;  /* 0x0000000534347210 */ /* 0x080fe40007f7e0ff */
[----:B------:R-:W-:Y:S02]  /*26080*/  SEL R12, R12, RZ, !P0 ;  /* 0x000000ff0c0c7207 */ /* 0x000fe40004000000 */
[----:B------:R-:W-:Y:S02]  /*26090*/  IADD3.X R53, R53, R4, RZ, P3, !PT ;  /* 0x0000000435357210 */ /* 0x000fe40001ffe4ff */
[----:B------:R-:W-:Y:S01]  /*260a0*/  IADD3 R50, P4, R50, R5, RZ ;  /* 0x0000000532327210 */ /* 0x000fe20007f9e0ff */
[----:B------:R-:W-:Y:S01]  /*260b0*/  STL [R1+0x4c4], R52 ;  /* 0x0004c43401007387 */ /* 0x000fe20000100800 */
[----:B------:R-:W-:-:S03]  /*260c0*/  ISETP.NE.U32.AND P2, PT, R12, RZ, PT ;  /* 0x000000ff0c00720c */ /* 0x000fc60003f45070 */
[----:B------:R-:W-:Y:S01]  /*260d0*/  IMAD.X R51, R51, 0x1, R4, P4 ;  /* 0x0000000133337824 */ /* 0x000fe200020e0604 */
[----:B------:R1:W-:Y:S01]  /*260e0*/  STL [R1+0x4c0], R53 ;  /* 0x0004c03501007387 */ /* 0x0003e20000100800 */
[----:B------:R-:W-:Y:S01]  /*260f0*/  MOV R12, R52 ;  /* 0x00000034000c7202 */ /* 0x000fe20000000f00 */
[----:B------:R-:W-:Y:S02]  /*26100*/  IMAD.MOV.U32 R13, RZ, RZ, R53 ;  /* 0x000000ffff0d7224 */ /* 0x000fe400078e0035 */
[----:B------:R-:W-:Y:S04]  /*26110*/  STL [R1+0x52c], R50 ;  /* 0x00052c3201007387 */ /* 0x000fe80000100800 */
[----:B------:R1:W-:Y:S04]  /*26120*/  STL [R1+0x528], R51 ;  /* 0x0005283301007387 */ /* 0x0003e80000100800 */
[----:B-1----:R-:W4:Y:S04]  /*26130*/  LDL.LU R53, [R1+0x5b0] ;  /* 0x0005b00001357983 */ /* 0x002f280000300800 */
[----:B------:R-:W4:Y:S04]  /*26140*/  LDL.LU R52, [R1+0x5b4] ;  /* 0x0005b40001347983 */ /* 0x000f280000300800 */
[----:B------:R1:W-:Y:S02]  /*26150*/  LDGSTS.E [R7+0x3180], desc[UR8][R12.64], P1 ;  /* 0x031800000c077fae */ /* 0x0003e40008921848 */
[----:B-1----:R-:W-:Y:S01]  /*26160*/  IMAD.MOV.U32 R13, RZ, RZ, R51 ;  /* 0x000000ffff0d7224 */ /* 0x002fe200078e0033 */
[----:B------:R-:W-:Y:S01]  /*26170*/  MOV R12, R50 ;  /* 0x00000032000c7202 */ /* 0x000fe20000000f00 */
        /* <DEDUP_REMOVED lines=46> */
[----:B-1----:R-:W-:-:S03]  /*26460*/  MOV R12, R52 ;  /* 0x00000034000c7202 */ /* 0x002fc60000000f00 */
[----:B------:R-:W-:Y:S01]  /*26470*/  IMAD.MOV.U32 R13, RZ, RZ, R53 ;  /* 0x000000ffff0d7224 */ /* 0x000fe200078e0035 */
[----:B------:R1:W-:Y:S01]  /*26480*/  STL [R1+0x5b0], R53 ;  /* 0x0005b03501007387 */ /* 0x0003e20000100800 */
[----:B------:R-:W-:-:S03]  /*26490*/  IADD3 R50, P3, R50, R5, RZ ;  /* 0x0000000532327210 */ /* 0x000fc60007f7e0ff */
[----:B------:R1:W-:Y:S02]  /*264a0*/  LDGSTS.E [R7+0x4080], desc[UR8][R12.64], P1 ;  /* 0x040800000c077fae */ /* 0x0003e40008921848 */
[----:B------:R-:W-:Y:S02]  /*264b0*/  IMAD.X R51, R51, 0x1, R4, P3 ;  /* 0x0000000133337824 */ /* 0x000fe400018e0604 */
[----:B------:R-:W-:Y:S01]  /*264c0*/  STL [R1+0x5bc], R50 ;  /* 0x0005bc3201007387 */ /* 0x000fe20000100800 */
[----:B------:R-:W-:-:S03]  /*264d0*/  ISETP.GT.AND P2, PT, R6, 0x24, PT ;  /* 0x000000240600780c */ /* 0x000fc60003f44270 */
[----:B------:R1:W-:Y:S02]  /*264e0*/  STL [R1+0x5b8], R51 ;  /* 0x0005b83301007387 */ /* 0x0003e40000100800 */
[----:B-1----:R-:W-:Y:S01]  /*264f0*/  MOV R12, R50 ;  /* 0x00000032000c7202 */ /* 0x002fe20000000f00 */
[----:B------:R-:W-:Y:S01]  /*26500*/  IMAD.MOV.U32 R13, RZ, RZ, R51 ;  /* 0x000000ffff0d7224 */ /* 0x000fe200078e0033 */
[----:B------:R-:W2:Y:S04]  /*26510*/  LDL.LU R53, [R1+0x640] ;  /* 0x0006400001357983 */ /* 0x000ea80000300800 */
[----:B------:R-:W2:Y:S04]  /*26520*/  LDL.LU R52, [R1+0x644] ;  /* 0x0006440001347983 */ /* 0x000ea80000300800 */
        /* <DEDUP_REMOVED lines=129> */
[----:B------:R-:W-:Y:S04]  /*26d40*/  STL [R1+0x744], R47 ;  /* 0x0007442f01007387 */ /* 0x000fe80000100800 */
[----:B------:R-:W-:Y:S01]  /*26d50*/  IMAD.X R43, R43, 0x1, R4, P4 ;  /* 0x000000012b2b7824 */ /* 0x000fe200020e0604 */
[----:B------:R1:W-:Y:S01]  /*26d60*/  STL [R1+0x740], R48 ;  /* 0x0007403001007387 */ /* 0x0003e20000100800 */
[----:B------:R-:W-:Y:S01]  /*26d70*/  MOV R12, R47 ;  /* 0x0000002f000c7202 */ /* 0x000fe20000000f00 */
[----:B------:R-:W-:-:S02]  /*26d80*/  IMAD.MOV.U32 R13, RZ, RZ, R48 ;  /* 0x000000ffff0d7224 */ /* 0x000fc400078e0030 */
[----:B------:R-:W-:Y:S04]  /*26d90*/  STL [R1+0x7ac], R14 ;  /* 0x0007ac0e01007387 */ /* 0x000fe80000100800 */
[----:B------:R3:W-:Y:S04]  /*26da0*/  STL [R1+0x7a8], R43 ;  /* 0x0007a82b01007387 */ /* 0x0007e80000100800 */
[----:B-1----:R-:W2:Y:S04]  /*26db0*/  LDL.LU R48, [R1+0x830] ;  /* 0x0008300001307983 */ /* 0x002ea80000300800 */
[----:B------:R-:W2:Y:S04]  /*26dc0*/  LDL.LU R47, [R1+0x834] ;  /* 0x00083400012f7983 */ /* 0x000ea80000300800 */
[----:B------:R1:W-:Y:S02]  /*26dd0*/  LDGSTS.E [R7+0x5980], desc[UR8][R12.64], P2 ;  /* 0x059800000c077fae */ /* 0x0003e40009121848 */
[----:B-1----:R-:W-:Y:S01]  /*26de0*/  IMAD.MOV.U32 R13, RZ, RZ, R43 ;  /* 0x000000ffff0d7224 */ /* 0x002fe200078e002b */
[----:B------:R-:W-:Y:S01]  /*26df0*/  MOV R12, R14 ;  /* 0x0000000e000c7202 */ /* 0x000fe20000000f00 */
[----:B---3--:R-:W3:Y:S04]  /*26e00*/  LDL.LU R43, [R1+0x838] ;  /* 0x00083800012b7983 */ /* 0x008ee80000300800 */
[----:B------:R-:W3:Y:S04]  /*26e10*/  LDL.LU R14, [R1+0x83c] ;  /* 0x00083c00010e7983 */ /* 0x000ee80000300800 */
[----:B------:R1:W-:Y:S01]  /*26e20*/  LDGSTS.E [R7+0x6000], desc[UR8][R12.64], P1 ;  /* 0x060000000c077fae */ /* 0x0003e20008921848 */
[----:B----4-:R-:W-:-:S04]  /*26e30*/  IADD3 R46, P2, R46, R5, RZ ;  /* 0x000000052e2e7210 */ /* 0x010fc80007f5e0ff */
[----:B------:R-:W-:Y:S02]  /*26e40*/  IADD3.X R49, R49, R4, RZ, P2, !PT ;  /* 0x0000000431317210 */ /* 0x000fe400017fe4ff */
[----:B-1----:R-:W-:-:S03]  /*26e50*/  MOV R12, R46 ;  /* 0x0000002e000c7202 */ /* 0x002fc60000000f00 */
[----:B------:R-:W-:Y:S01]  /*26e60*/  IMAD.MOV.U32 R13, RZ, RZ, R49 ;  /* 0x000000ffff0d7224 */ /* 0x000fe200078e0031 */
[----:B------:R-:W-:Y:S01]  /*26e70*/  STL [R1+0x7b4], R46 ;  /* 0x0007b42e01007387 */ /* 0x000fe20000100800 */
[----:B------:R-:W-:-:S03]  /*26e80*/  ISETP.GT.AND P2, PT, R6, 0x34, PT ;  /* 0x000000340600780c */ /* 0x000fc60003f44270 */
[----:B------:R1:W-:Y:S04]  /*26e90*/  STL [R1+0x7b0], R49 ;  /* 0x0007b03101007387 */ /* 0x0003e80000100800 */
[----:B------:R4:W-:Y:S01]  /*26ea0*/  LDGSTS.E [R7+0x6080], desc[UR8][R12.64], P1 ;  /* 0x060800000c077fae */ /* 0x0009e20008921848 */
[----:B--2---:R-:W-:-:S05]  /*26eb0*/  IADD3 R44, P3, R44, R5, RZ ;  /* 0x000000052c2c7210 */ /* 0x004fca0007f7e0ff */
[----:B------:R-:W-:Y:S01]  /*26ec0*/  IMAD.X R45, R45, 0x1, R4, P3 ;  /* 0x000000012d2d7824 */ /* 0x000fe200018e0604 */
[----:B------:R-:W-:Y:S01]  /*26ed0*/  STL [R1+0x7bc], R44 ;  /* 0x0007bc2c01007387 */ /* 0x000fe20000100800 */
[----:B----4-:R-:W-:Y:S02]  /*26ee0*/  MOV R12, R44 ;  /* 0x0000002c000c7202 */ /* 0x010fe40000000f00 */
[----:B------:R-:W-:Y:S01]  /*26ef0*/  IMAD.MOV.U32 R13, RZ, RZ, R45 ;  /* 0x000000ffff0d7224 */ /* 0x000fe200078e002d */
[----:B------:R2:W-:Y:S04]  /*26f00*/  STL [R1+0x7b8], R45 ;  /* 0x0007b82d01007387 */ /* 0x0005e80000100800 */
[----:B-1----:R-:W4:Y:S04]  /*26f10*/  LDL.LU R49, [R1+0x840] ;  /* 0x0008400001317983 */ /* 0x002f280000300800 */
[----:B------:R-:W4:Y:S04]  /*26f20*/  LDL.LU R46, [R1+0x844] ;  /* 0x00084400012e7983 */ /* 0x000f280000300800 */
[----:B------:R1:W-:Y:S04]  /*26f30*/  LDGSTS.E [R7+0x6100], desc[UR8][R12.64], P1 ;  /* 0x061000000c077fae */ /* 0x0003e80008921848 */
[----:B--2---:R-:W2:Y:S04]  /*26f40*/  LDL.LU R45, [R1+0x8a8] ;  /* 0x0008a800012d7983 */ /* 0x004ea80000300800 */
[----:B------:R-:W2:Y:S01]  /*26f50*/  LDL.LU R44, [R1+0x8ac] ;  /* 0x0008ac00012c7983 */ /* 0x000ea20000300800 */
[----:B-1----:R-:W-:-:S04]  /*26f60*/  SEL R12, RZ, 0x4, !P2 ;  /* 0x00000004ff0c7807 */ /* 0x002fc80005000000 */
[----:B------:R-:W-:Y:S02]  /*26f70*/  SEL R12, R12, RZ, !P0 ;  /* 0x000000ff0c0c7207 */ /* 0x000fe40004000000 */
[----:B------:R-:W-:-:S04]  /*26f80*/  IADD3 R52, P3, R52, R5, RZ ;  /* 0x0000000534347210 */ /* 0x000fc80007f7e0ff */
        /* <DEDUP_REMOVED lines=9> */
[----:B------:R-:W-:Y:S04]  /*27020*/  STL [R1+0x828], R51 ;  /* 0x0008283301007387 */ /* 0x000fe80000100800 */
[----:B------:R-:W2:Y:S04]  /*27030*/  LDL.LU R55, [R1+0x8b0] ;  /* 0x0008b00001377983 */ /* 0x000ea80000300800 */
[----:B------:R-:W2:Y:S04]  /*27040*/  LDL.LU R54, [R1+0x8b4] ;  /* 0x0008b40001367983 */ /* 0x000ea80000300800 */
[----:B------:R1:W-:Y:S04]  /*27050*/  LDGSTS.E [R7+0x6180], desc[UR8][R12.64], P1 ;  /* 0x061800000c077fae */ /* 0x0003e80008921848 */
[----:B-1----:R-:W2:Y:S04]  /*27060*/  LDL.LU R53, [R1+0x8b8] ;  /* 0x0008b80001357983 */ /* 0x002ea80000300800 */
[----:B------:R-:W2:Y:S01]  /*27070*/  LDL.LU R52, [R1+0x8bc] ;  /* 0x0008bc0001347983 */ /* 0x000ea20000300800 */
[----:B------:R-:W-:Y:S01]  /*27080*/  MOV R12, R50 ;  /* 0x00000032000c7202 */ /* 0x000fe20000000f00 */
[----:B------:R-:W-:-:S05]  /*27090*/  IMAD.MOV.U32 R13, RZ, RZ, R51 ;  /* 0x000000ffff0d7224 */ /* 0x000fca00078e0033 */
[----:B------:R1:W-:Y:S01]  /*270a0*/  LDGSTS.E [R7+0x6800], desc[UR8][R12.64], P2 ;  /* 0x068000000c077fae */ /* 0x0003e20009121848 */
[----:B------:R-:W-:-:S04]  /*270b0*/  IADD3 R47, P1, R47, R5, RZ ;  /* 0x000000052f2f7210 */ /* 0x000fc80007f3e0ff */
[----:B------:R-:W-:Y:S02]  /*270c0*/  IADD3.X R48, R48, R4, RZ, P1, !PT ;  /* 0x0000000430307210 */ /* 0x000fe40000ffe4ff */
[----:B-1----:R-:W-:-:S03]  /*270d0*/  MOV R12, R47 ;  /* 0x0000002f000c7202 */ /* 0x002fc60000000f00 */
[----:B------:R-:W-:Y:S01]  /*270e0*/  IMAD.MOV.U32 R13, RZ, RZ, R48 ;  /* 0x000000ffff0d7224 */ /* 0x000fe200078e0030 */
[----:B------:R-:W-:Y:S04]  /*270f0*/  STL [R1+0x834], R47 ;  /* 0x0008342f01007387 */ /* 0x000fe80000100800 */
[----:B------:R-:W-:Y:S04]  /*27100*/  STL [R1+0x830], R48 ;  /* 0x0008303001007387 */ /* 0x000fe80000100800 */
[----:B------:R1:W-:Y:S01]  /*27110*/  LDGSTS.E [R7+0x6880], desc[UR8][R12.64], P2 ;  /* 0x068800000c077fae */ /* 0x0003e20009121848 */
[----:B---3--:R-:W-:-:S05]  /*27120*/  IADD3 R14, P3, R14, R5, RZ ;  /* 0x000000050e0e7210 */ /* 0x008fca0007f7e0ff */
[----:B------:R-:W-:Y:S01]  /*27130*/  IMAD.X R43, R43, 0x1, R4, P3 ;  /* 0x000000012b2b7824 */ /* 0x000fe200018e0604 */
[----:B------:R-:W-:Y:S01]  /*27140*/  STL [R1+0x83c], R14 ;  /* 0x00083c0e01007387 */ /* 0x000fe20000100800 */
[----:B-1----:R-:W-:Y:S02]  /*27150*/  MOV R12, R14 ;  /* 0x0000000e000c7202 */ /* 0x002fe40000000f00 */
[----:B------:R-:W-:Y:S01]  /*27160*/  IMAD.MOV.U32 R13, RZ, RZ, R43 ;  /* 0x000000ffff0d7224 */ /* 0x000fe200078e002b */
[----:B------:R1:W-:Y:S01]  /*27170*/  STL [R1+0x838], R43 ;  /* 0x0008382b01007387 */ /* 0x0003e20000100800 */
[----:B------:R-:W-:-:S03]  /*27180*/  ISETP.GT.AND P1, PT, R6, 0x38, PT ;  /* 0x000000380600780c */ /* 0x000fc60003f24270 */
[----:B------:R3:W-:Y:S04]  /*27190*/  LDGSTS.E [R7+0x6900], desc[UR8][R12.64], P2 ;  /* 0x069000000c077fae */ /* 0x0007e80009121848 */
[----:B-1----:R-:W2:Y:S04]  /*271a0*/  LDL.LU R43, [R1+0x8c0] ;  /* 0x0008c000012b7983 */ /* 0x002ea80000300800 */
[----:B------:R-:W2:Y:S01]  /*271b0*/  LDL.LU R14, [R1+0x8c4] ;  /* 0x0008c400010e7983 */ /* 0x000ea20000300800 */
[----:B---3--:R-:W-:-:S03]  /*271c0*/  SEL R12, RZ, 0x4, !P1 ;  /* 0x00000004ff0c7807 */ /* 0x008fc60004800000 */
[----:B------:R-:W3:Y:S04]  /*271d0*/  LDL.LU R51, [R1+0x928] ;  /* 0x0009280001337983 */ /* 0x000ee80000300800 */
[----:B------:R-:W3:Y:S01]  /*271e0*/  LDL.LU R50, [R1+0x92c] ;  /* 0x00092c0001327983 */ /* 0x000ee20000300800 */
[----:B------:R-:W-:-:S03]  /*271f0*/  SEL R12, R12, RZ, !P0 ;  /* 0x000000ff0c0c7207 */ /* 0x000fc60004000000 */
[----:B------:R-:W3:Y:S01]  /*27200*/  LDL.LU R48, [R1+0x930] ;  /* 0x0009300001307983 */ /* 0x000ee20000300800 */
[----:B------:R-:W-:-:S03]  /*27210*/  ISETP.NE.U32.AND P1, PT, R12, RZ, PT ;  /* 0x000000ff0c00720c */ /* 0x000fc60003f25070 */
[----:B------:R-:W3:Y:S01]  /*27220*/  LDL.LU R47, [R1+0x934] ;  /* 0x00093400012f7983 */ /* 0x000ee20000300800 */
[----:B----4-:R-:W-:-:S04]  /*27230*/  IADD3 R46, P3, R46, R5, RZ ;  /* 0x000000052e2e7210 */ /* 0x010fc80007f7e0ff */
[----:B------:R-:W-:Y:S02]  /*27240*/  IADD3.X R49, R49, R4, RZ, P3, !PT ;  /* 0x0000000431317210 */ /* 0x000fe40001ffe4ff */
[----:B------:R-:W-:-:S03]  /*27250*/  MOV R12, R46 ;  /* 0x0000002e000c7202 */ /* 0x000fc60000000f00 */
[----:B------:R-:W-:Y:S01]  /*27260*/  IMAD.MOV.U32 R13, RZ, RZ, R49 ;  /* 0x000000ffff0d7224 */ /* 0x000fe200078e0031 */
[----:B--2---:R-:W-:-:S04]  /*27270*/  IADD3 R44, P4, R44, R5, RZ ;  /* 0x000000052c2c7210 */ /* 0x004fc80007f9e0ff */
[----:B------:R1:W-:Y:S01]  /*27280*/  LDGSTS.E [R7+0x6980], desc[UR8][R12.64], P2 ;  /* 0x069800000c077fae */ /* 0x0003e20009121848 */
[----:B------:R-:W-:-:S03]  /*27290*/  IMAD.X R45, R45, 0x1, R4, P4 ;  /* 0x000000012d2d7824 */ /* 0x000fc600020e0604 */
[----:B------:R-:W-:Y:S04]  /*272a0*/  STL [R1+0x844], R46 ;  /* 0x0008442e01007387 */ /* 0x000fe80000100800 */
[----:B------:R2:W-:Y:S01]  /*272b0*/  STL [R1+0x840], R49 ;  /* 0x0008403101007387 */ /* 0x0005e20000100800 */
[----:B-1----:R-:W-:Y:S01]  /*272c0*/  MOV R12, R44 ;  /* 0x0000002c000c7202 */ /* 0x002fe20000000f00 */
[----:B------:R-:W-:Y:S02]  /*272d0*/  IMAD.MOV.U32 R13, RZ, RZ, R45 ;  /* 0x000000ffff0d7224 */ /* 0x000fe400078e002d */
[----:B------:R-:W-:Y:S04]  /*272e0*/  STL [R1+0x8ac], R44 ;  /* 0x0008ac2c01007387 */ /* 0x000fe80000100800 */
[----:B------:R1:W-:Y:S04]  /*272f0*/  STL [R1+0x8a8], R45 ;  /* 0x0008a82d01007387 */ /* 0x0003e80000100800 */
[----:B--2---:R-:W2:Y:S04]  /*27300*/  LDL.LU R49, [R1+0x938] ;  /* 0x0009380001317983 */ /* 0x004ea80000300800 */
[----:B------:R-:W4:Y:S04]  /*27310*/  LDL.LU R46, [R1+0x93c] ;  /* 0x00093c00012e7983 */ /* 0x000f280000300800 */
[----:B------:R1:W-:Y:S04]  /*27320*/  LDGSTS.E [R7+0x7000], desc[UR8][R12.64], P1 ;  /* 0x070000000c077fae */ /* 0x0003e80008921848 */
[----:B-1----:R-:W2:Y:S04]  /*27330*/  LDL.LU R45, [R1+0x940] ;  /* 0x00094000012d7983 */ /* 0x002ea80000300800 */
[----:B------:R-:W2:Y:S01]  /*27340*/  LDL.LU R44, [R1+0x944] ;  /* 0x00094400012c7983 */ /* 0x000ea20000300800 */
[----:B------:R-:W-:-:S04]  /*27350*/  IADD3 R54, P2, R54, R5, RZ ;  /* 0x0000000536367210 */ /* 0x000fc80007f5e0ff */
[----:B------:R-:W-:Y:S02]  /*27360*/  IADD3.X R55, R55, R4, RZ, P2, !PT ;  /* 0x0000000437377210 */ /* 0x000fe400017fe4ff */
[----:B------:R-:W-:-:S03]  /*27370*/  MOV R12, R54 ;  /* 0x00000036000c7202 */ /* 0x000fc60000000f00 */
[----:B------:R-:W-:Y:S01]  /*27380*/  IMAD.MOV.U32 R13, RZ, RZ, R55 ;  /* 0x000000ffff0d7224 */ /* 0x000fe200078e0037 */
[----:B------:R-:W-:-:S04]  /*27390*/  IADD3 R52, P3, R52, R5, RZ ;  /* 0x0000000534347210 */ /* 0x000fc80007f7e0ff */
[----:B------:R1:W-:Y:S01]  /*273a0*/  LDGSTS.E [R7+0x7080], desc[UR8][R12.64], P1 ;  /* 0x070800000c077fae */ /* 0x0003e20008921848 */
[----:B------:R-:W-:Y:S01]  /*273b0*/  IMAD.X R53, R53, 0x1, R4, P3 ;  /* 0x0000000135357824 */ /* 0x000fe200018e0604 */
[----:B------:R-:W-:Y:S02]  /*273c0*/  ISETP.GT.AND P2, PT, R6, 0x3c, PT ;  /* 0x0000003c0600780c */ /* 0x000fe40003f44270 */
[----:B-1----:R-:W-:Y:S01]  /*273d0*/  MOV R12, R52 ;  /* 0x00000034000c7202 */ /* 0x002fe20000000f00 */
[----:B------:R-:W-:Y:S01]  /*273e0*/  IMAD.MOV.U32 R13, RZ, RZ, R53 ;  /* 0x000000ffff0d7224 */ /* 0x000fe200078e0035 */
[----:B------:R-:W-:Y:S04]  /*273f0*/  STL [R1+0x8b4], R54 ;  /* 0x0008b43601007387 */ /* 0x000fe80000100800 */
[----:B------:R1:W-:Y:S04]  /*27400*/  LDGSTS.E [R7+0x7100], desc[UR8][R12.64], P1 ;  /* 0x071000000c077fae */ /* 0x0003e80008921848 */
[----:B------:R-:W-:Y:S01]  /*27410*/  STL [R1+0x8b0], R55 ;  /* 0x0008b03701007387 */ /* 0x000fe20000100800 */
[----:B-1----:R-:W-:-:S03]  /*27420*/  SEL R12, RZ, 0x4, !P2 ;  /* 0x00000004ff0c7807 */ /* 0x002fc60005000000 */
[----:B------:R-:W-:Y:S01]  /*27430*/  STL [R1+0x8bc], R52 ;  /* 0x0008bc3401007387 */ /* 0x000fe20000100800 */
[----:B------:R-:W-:-:S03]  /*27440*/  SEL R12, R12, RZ, !P0 ;  /* 0x000000ff0c0c7207 */ /* 0x000fc60004000000 */
[----:B------:R-:W-:Y:S01]  /*27450*/  STL [R1+0x8b8], R53 ;  /* 0x0008b83501007387 */ /* 0x000fe20000100800 */
[----:B------:R-:W-:Y:S02]  /*27460*/  ISETP.NE.U32.AND P2, PT, R12, RZ, PT ;  /* 0x000000ff0c00720c */ /* 0x000fe40003f45070 */
[----:B------:R-:W-:-:S04]  /*27470*/  IADD3 R14, P3, R14, R5, RZ ;  /* 0x000000050e0e7210 */ /* 0x000fc80007f7e0ff */
[----:B------:R-:W-:Y:S01]  /*27480*/  IADD3.X R43, R43, R4, RZ, P3, !PT ;  /* 0x000000042b2b7210 */ /* 0x000fe20001ffe4ff */
[----:B------:R-:W-:Y:S01]  /*27490*/  STL [R1+0x8c4], R14 ;  /* 0x0008c40e01007387 */ /* 0x000fe20000100800 */
[----:B------:R-:W-:Y:S02]  /*274a0*/  IMAD.MOV.U32 R12, RZ, RZ, R14 ;  /* 0x000000ffff0c7224 */ /* 0x000fe400078e000e */
[----:B------:R-:W-:Y:S01]  /*274b0*/  MOV R13, R43 ;  /* 0x0000002b000d7202 */ /* 0x000fe20000000f00 */
[----:B------:R1:W-:Y:S04]  /*274c0*/  STL [R1+0x8c0], R43 ;  /* 0x0008c02b01007387 */ /* 0x0003e80000100800 */
[----:B------:R3:W-:Y:S04]  /*274d0*/  LDGSTS.E [R7+0x7180], desc[UR8][R12.64], P1 ;  /* 0x071800000c077fae */ /* 0x0007e80008921848 */
[----:B-1----:R-:W2:Y:S04]  /*274e0*/  LDL.LU R43, [R1+0xff0] ;  /* 0x000ff000012b7983 */ /* 0x002ea80000300800 */
[----:B------:R-:W2:Y:S01]  /*274f0*/  LDL.LU R14, [R1+0x1018] ;  /* 0x00101800010e7983 */ /* 0x000ea20000300800 */
[----:B---3--:R-:W-:-:S02]  /*27500*/  IADD3 R50, P1, R50, R5, RZ ;  /* 0x0000000532327210 */ /* 0x008fc40007f3e0ff */
[----:B------:R-:W-:-:S03]  /*27510*/  IADD3 R47, P3, R47, R5, RZ ;  /* 0x000000052f2f7210 */ /* 0x000fc60007f7e0ff */
[----:B------:R-:W-:Y:S01]  /*27520*/  IMAD.X R51, R51, 0x1, R4, P1 ;  /* 0x0000000133337824 */ /* 0x000fe200008e0604 */
[----:B------:R-:W-:Y:S01]  /*27530*/  IADD3.X R48, R48, R4, RZ, P3, !PT ;  /* 0x0000000430307210 */ /* 0x000fe20001ffe4ff */
[----:B------:R-:W-:Y:S01]  /*27540*/  STL [R1+0x92c], R50 ;  /* 0x00092c3201007387 */ /* 0x000fe20000100800 */
[----:B------:R-:W-:Y:S02]  /*27550*/  IMAD.MOV.U32 R12, RZ, RZ, R50 ;  /* 0x000000ffff0c7224 */ /* 0x000fe400078e0032 */
[----:B------:R-:W-:Y:S01]  /*27560*/  MOV R13, R51 ;  /* 0x00000033000d7202 */ /* 0x000fe20000000f00 */
[----:B------:R1:W-:Y:S04]  /*27570*/  STL [R1+0x928], R51 ;  /* 0x0009283301007387 */ /* 0x0003e80000100800 */
[----:B------:R-:W-:Y:S04]  /*27580*/  STL [R1+0x934], R47 ;  /* 0x0009342f01007387 */ /* 0x000fe80000100800 */
[----:B------:R3:W-:Y:S04]  /*27590*/  STL [R1+0x930], R48 ;  /* 0x0009303001007387 */ /* 0x0007e80000100800 */
[----:B-1----:R-:W2:Y:S04]  /*275a0*/  LDL.LU R51, [R1+0xfe8] ;  /* 0x000fe80001337983 */ /* 0x002ea80000300800 */
[----:B------:R1:W-:Y:S04]  /*275b0*/  LDGSTS.E [R7+0x7800], desc[UR8][R12.64], P2 ;  /* 0x078000000c077fae */ /* 0x0003e80009121848 */
[----:B------:R-:W2:Y:S01]  /*275c0*/  LDL.LU R50, [R1+0xff4] ;  /* 0x000ff40001327983 */ /* 0x000ea20000300800 */
[----:B-1----:R-:W-:Y:S01]  /*275d0*/  MOV R13, R48 ;  /* 0x00000030000d7202 */ /* 0x002fe20000000f00 */
[----:B------:R-:W-:-:S02]  /*275e0*/  IMAD.MOV.U32 R12, RZ, RZ, R47 ;  /* 0x000000ffff0c7224 */ /* 0x000fc400078e002f */
[----:B---3--:R-:W3:Y:S04]  /*275f0*/  LDL.LU R48, [R1+0xfe0] ;  /* 0x000fe00001307983 */ /* 0x008ee80000300800 */
[----:B------:R-:W3:Y:S04]  /*27600*/  LDL.LU R47, [R1+0xfec] ;  /* 0x000fec00012f7983 */ /* 0x000ee80000300800 */
[----:B------:R1:W-:Y:S01]  /*27610*/  LDGSTS.E [R7+0x7880], desc[UR8][R12.64], P2 ;  /* 0x078800000c077fae */ /* 0x0003e20009121848 */
[----:B----4-:R-:W-:-:S05]  /*27620*/  IADD3 R46, P1, R46, R5, RZ ;  /* 0x000000052e2e7210 */ /* 0x010fca0007f3e0ff */
[----:B--2---:R-:W-:Y:S01]  /*27630*/  IMAD.X R49, R49, 0x1, R4, P1 ;  /* 0x0000000131317824 */ /* 0x004fe200008e0604 */
[----:B------:R-:W-:Y:S01]  /*27640*/  STL [R1+0x93c], R46 ;  /* 0x00093c2e01007387 */ /* 0x000fe20000100800 */
[----:B------:R-:W-:-:S03]  /*27650*/  IADD3 R44, P3, R44, R5, RZ ;  /* 0x000000052c2c7210 */ /* 0x000fc60007f7e0ff */
[----:B------:R2:W-:Y:S01]  /*27660*/  STL [R1+0x938], R49 ;  /* 0x0009383101007387 */ /* 0x0005e20000100800 */
[----:B------:R-:W-:Y:S01]  /*27670*/  IADD3.X R45, R45, R4, RZ, P3, !PT ;  /* 0x000000042d2d7210 */ /* 0x000fe20001ffe4ff */
[----:B-1----:R-:W-:Y:S01]  /*27680*/  IMAD.MOV.U32 R12, RZ, RZ, R46 ;  /* 0x000000ffff0c7224 */ /* 0x002fe200078e002e */
[----:B------:R-:W-:Y:S01]  /*27690*/  MOV R13, R49 ;  /* 0x00000031000d7202 */ /* 0x000fe20000000f00 */
[----:B------:R-:W-:Y:S04]  /*276a0*/  STL [R1+0x944], R44 ;  /* 0x0009442c01007387 */ /* 0x000fe80000100800 */
[----:B------:R1:W-:Y:S04]  /*276b0*/  STL [R1+0x940], R45 ;  /* 0x0009402d01007387 */ /* 0x0003e80000100800 */
[----:B------:R-:W4:Y:S04]  /*276c0*/  LDL.LU R53, [R1+0xfd8] ;  /* 0x000fd80001357983 */ /* 0x000f280000300800 */
[----:B------:R-:W4:Y:S04]  /*276d0*/  LDL.LU R52, [R1+0xfe4] ;  /* 0x000fe40001347983 */ /* 0x000f280000300800 */
[----:B--2---:R-:W2:Y:S04]  /*276e0*/  LDL.LU R49, [R1+0xf7c] ;  /* 0x000f7c0001317983 */ /* 0x004ea80000300800 */
[----:B------:R1:W-:Y:S04]  /*276f0*/  LDGSTS.E [R7+0x7900], desc[UR8][R12.64], P2 ;  /* 0x079000000c077fae */ /* 0x0003e80009121848 */
[----:B------:R-:W2:Y:S01]  /*27700*/  LDL.LU R46, [R1+0xf80] ;  /* 0x000f8000012e7983 */ /* 0x000ea20000300800 */
[----:B-1----:R-:W-:Y:S01]  /*27710*/  IMAD.MOV.U32 R12, RZ, RZ, R44 ;  /* 0x000000ffff0c7224 */ /* 0x002fe200078e002c */
[----:B------:R-:W-:-:S05]  /*27720*/  MOV R13, R45 ;  /* 0x0000002d000d7202 */ /* 0x000fca0000000f00 */
[----:B------:R1:W-:Y:S01]  /*27730*/  LDGSTS.E [R7+0x7980], desc[UR8][R12.64], P2 ;  /* 0x079800000c077fae */ /* 0x0003e20009121848 */
[----:B------:R-:W-:-:S04]  /*27740*/  IADD3 R14, P2, R14, R5, RZ ;  /* 0x000000050e0e7210 */ /* 0x000fc80007f5e0ff */
[----:B------:R-:W-:Y:S01]  /*27750*/  IADD3.X R43, R43, R4, RZ, P2, !PT ;  /* 0x000000042b2b7210 */ /* 0x000fe200017fe4ff */
[----:B------:R-:W-:Y:S04]  /*27760*/  STL [R1+0x1018], R14 ;  /* 0x0010180e01007387 */ /* 0x000fe80000100800 */
[----:B------:R1:W-:Y:S02]  /*27770*/  STL [R1+0xff0], R43 ;  /* 0x000ff02b01007387 */ /* 0x0003e40000100800 */
[----:B-1----:R-:W-:Y:S02]  /*27780*/  IMAD.MOV.U32 R13, RZ, RZ, R43 ;  /* 0x000000ffff0d7224 */ /* 0x002fe400078e002b */
[----:B------:R-:W2:Y:S01]  /*27790*/  LDL.LU R45, [R1+0xf84] ;  /* 0x000f8400012d7983 */ /* 0x000ea20000300800 */
[----:B------:R-:W-:-:S03]  /*277a0*/  MOV R12, R14 ;  /* 0x0000000e000c7202 */ /* 0x000fc60000000f00 */
[----:B------:R-:W2:Y:S04]  /*277b0*/  LDL.LU R44, [R1+0xf88] ;  /* 0x000f8800012c7983 */ /* 0x000ea80000300800 */
[----:B------:R-:W2:Y:S04]  /*277c0*/  LDL.LU R43, [R1+0xf8c] ;  /* 0x000f8c00012b7983 */ /* 0x000ea80000300800 */
[----:B------:R-:W2:Y:S01]  /*277d0*/  LDL.LU R14, [R1+0xf90] ;  /* 0x000f9000010e7983 */ /* 0x000ea20000300800 */
[----:B------:R-:W-:-:S04]  /*277e0*/  ISETP.GT.AND P1, PT, R6, 0x1, PT ;  /* 0x000000010600780c */ /* 0x000fc80003f24270 */
[----:B------:R-:W-:Y:S01]  /*277f0*/  SEL R7, RZ, 0x4, !P1 ;  /* 0x00000004ff077807 */ /* 0x000fe20004800000 */
[----:B------:R-:W-:-:S03]  /*27800*/  IMAD.SHL.U32 R133, R133, 0x4, RZ ;  /* 0x0000000485857824 */ /* 0x000fc600078e00ff */
[----:B------:R-:W-:-:S04]  /*27810*/  SEL R7, R7, RZ, !P0 ;  /* 0x000000ff07077207 */ /* 0x000fc80004000000 */
[----:B------:R-:W-:Y:S02]  /*27820*/  ISETP.NE.U32.AND P1, PT, R7, RZ, PT ;  /* 0x000000ff0700720c */ /* 0x000fe40003f25070 */
[----:B------:R-:W-:Y:S02]  /*27830*/  LOP3.LUT R54, R133, 0x20, RZ, 0x3c, !PT ;  /* 0x0000002085367812 */ /* 0x000fe400078e3cff */
[----:B------:R-:W-:-:S03]  /*27840*/  IADD3 R50, P2, R50, R5, RZ ;  /* 0x0000000532327210 */ /* 0x000fc60007f5e0ff */
[----:B------:R-:W-:Y:S01]  /*27850*/  VIADD R7, R54, UR7 ;  /* 0x0000000736077c36 */ /* 0x000fe20008000000 */
[----:B---3--:R-:W-:Y:S02]  /*27860*/  IADD3 R47, P3, R47, R5, RZ ;  /* 0x000000052f2f7210 */ /* 0x008fe40007f7e0ff */
[----:B------:R-:W-:Y:S01]  /*27870*/  IADD3.X R51, R51, R4, RZ, P2, !PT ;  /* 0x0000000433337210 */ /* 0x000fe200017fe4ff */
[----:B------:R-:W-:Y:S02]  /*27880*/  STL [R1+0xff4], R50 ;  /* 0x000ff43201007387 */ /* 0x000fe40000100800 */
[----:B------:R-:W-:Y:S02]  /*27890*/  IMAD.X R48, R48, 0x1, R4, P3 ;  /* 0x0000000130307824 */ /* 0x000fe400018e0604 */
[----:B------:R1:W-:Y:S04]  /*278a0*/  LDGSTS.E [R7+0x200], desc[UR8][R12.64], P1 ;  /* 0x002000000c077fae */ /* 0x0003e80008921848 */
[----:B------:R3:W-:Y:S04]  /*278b0*/  STL [R1+0xfe8], R51 ;  /* 0x000fe83301007387 */ /* 0x0007e80000100800 */
[----:B------:R-:W-:Y:S01]  /*278c0*/  STL [R1+0xfec], R47 ;  /* 0x000fec2f01007387 */ /* 0x000fe20000100800 */
[----:B-1----:R-:W-:Y:S01]  /*278d0*/  MOV R12, R50 ;  /* 0x00000032000c7202 */ /* 0x002fe20000000f00 */
[----:B------:R-:W-:-:S02]  /*278e0*/  IMAD.MOV.U32 R13, RZ, RZ, R51 ;  /* 0x000000ffff0d7224 */ /* 0x000fc400078e0033 */
[----:B------:R1:W-:Y:S01]  /*278f0*/  STL [R1+0xfe0], R48 ;  /* 0x000fe03001007387 */ /* 0x0003e20000100800 */
[----:B------:R-:W-:-:S03]  /*27900*/  ISETP.GT.AND P2, PT, R6, 0x5, PT ;  /* 0x000000050600780c */ /* 0x000fc60003f44270 */
[----:B------:R1:W-:Y:S04]  /*27910*/  LDGSTS.E [R7+0x280], desc[UR8][R12.64], P1 ;  /* 0x002800000c077fae */ /* 0x0003e80008921848 */
[----:B---3--:R-:W3:Y:S04]  /*27920*/  LDL.LU R51, [R1+0xf94] ;  /* 0x000f940001337983 */ /* 0x008ee80000300800 */
[----:B------:R-:W3:Y:S01]  /*27930*/  LDL.LU R50, [R1+0xf98] ;  /* 0x000f980001327983 */ /* 0x000ee20000300800 */
[----:B-1----:R-:W-:Y:S01]  /*27940*/  MOV R12, R47 ;  /* 0x0000002f000c7202 */ /* 0x002fe20000000f00 */
[----:B------:R-:W-:-:S02]  /*27950*/  IMAD.MOV.U32 R13, RZ, RZ, R48 ;  /* 0x000000ffff0d7224 */ /* 0x000fc400078e0030 */
[----:B------:R-:W3:Y:S04]  /*27960*/  LDL.LU R48, [R1+0xefc] ;  /* 0x000efc0001307983 */ /* 0x000ee80000300800 */
[----:B------:R-:W3:Y:S04]  /*27970*/  LDL.LU R47, [R1+0xf00] ;  /* 0x000f0000012f7983 */ /* 0x000ee80000300800 */
[----:B------:R1:W-:Y:S02]  /*27980*/  LDGSTS.E [R7+0x300], desc[UR8][R12.64], P1 ;  /* 0x003000000c077fae */ /* 0x0003e40008921848 */
[----:B-1----:R-:W-:-:S04]  /*27990*/  SEL R12, RZ, 0x4, !P2 ;  /* 0x00000004ff0c7807 */ /* 0x002fc80005000000 */
[----:B------:R-:W-:Y:S02]  /*279a0*/  SEL R12, R12, RZ, !P0 ;  /* 0x000000ff0c0c7207 */ /* 0x000fe40004000000 */
[----:B----4-:R-:W-:-:S04]  /*279b0*/  IADD3 R52, P3, R52, R5, RZ ;  /* 0x0000000534347210 */ /* 0x010fc80007f7e0ff */
[----:B------:R-:W-:Y:S01]  /*279c0*/  IADD3.X R53, R53, R4, RZ, P3, !PT ;  /* 0x0000000435357210 */ /* 0x000fe20001ffe4ff */
[----:B------:R-:W-:Y:S01]  /*279d0*/  STL [R1+0xfe4], R52 ;  /* 0x000fe43401007387 */ /* 0x000fe20000100800 */
[----:B------:R-:W-:Y:S02]  /*279e0*/  ISETP.NE.U32.AND P2, PT, R12, RZ, PT ;  /* 0x000000ff0c00720c */ /* 0x000fe40003f45070 */
[----:B--2---:R-:W-:Y:S01]  /*279f0*/  IADD3 R46, P4, R46, R5, RZ ;  /* 0x000000052e2e7210 */ /* 0x004fe20007f9e0ff */
[----:B------:R-:W-:Y:S01]  /*27a00*/  IMAD.MOV.U32 R13, RZ, RZ, R53 ;  /* 0x000000ffff0d7224 */ /* 0x000fe200078e0035 */
[----:B------:R-:W-:-:S03]  /*27a10*/  MOV R12, R52 ;  /* 0x00000034000c7202 */ /* 0x000fc60000000f00 */
[----:B------:R-:W-:Y:S01]  /*27a20*/  IMAD.X R49, R49, 0x1, R4, P4 ;  /* 0x0000000131317824 */ /* 0x000fe200020e0604 */
        /* <DEDUP_REMOVED lines=8> */
[----:B--2---:R-:W2:Y:S04]  /*27ab0*/  LDL.LU R49, [R1+0xf0c] ;  /* 0x000f0c0001317983 */ /* 0x004ea80000300800 */
[----:B------:R-:W2:Y:S04]  /*27ac0*/  LDL.LU R46, [R1+0xf10] ;  /* 0x000f1000012e7983 */ /* 0x000ea80000300800 */
[----:B------:R1:W-:Y:S01]  /*27ad0*/  LDGSTS.E [R7+0xa00], desc[UR8][R12.64], P2 ;  /* 0x00a000000c077fae */ /* 0x0003e20009121848 */
[----:B------:R-:W-:-:S04]  /*27ae0*/  IADD3 R44, P1, R44, R5, RZ ;  /* 0x000000052c2c7210 */ /* 0x000fc80007f3e0ff */
        /* <DEDUP_REMOVED lines=10> */
[----:B-1----:R-:W2:Y:S04]  /*27b90*/  LDL.LU R45, [R1+0xf14] ;  /* 0x000f1400012d7983 */ /* 0x002ea80000300800 */
[----:B------:R-:W2:Y:S01]  /*27ba0*/  LDL.LU R44, [R1+0xf18] ;  /* 0x000f1800012c7983 */ /* 0x000ea20000300800 */
[----:B------:R-:W-:Y:S01]  /*27bb0*/  IMAD.MOV.U32 R13, RZ, RZ, R43 ;  /* 0x000000ffff0d7224 */ /* 0x000fe200078e002b */
[----:B------:R-:W-:-:S02]  /*27bc0*/  MOV R12, R14 ;  /* 0x0000000e000c7202 */ /* 0x000fc40000000f00 */
[----:B------:R-:W2:Y:S04]  /*27bd0*/  LDL.LU R43, [R1+0xe5c] ;  /* 0x000e5c00012b7983 */ /* 0x000ea80000300800 */
[----:B------:R-:W2:Y:S01]  /*27be0*/  LDL.LU R14, [R1+0xe60] ;  /* 0x000e6000010e7983 */ /* 0x000ea20000300800 */
[----:B------:R-:W-:-:S03]  /*27bf0*/  ISETP.GT.AND P1, PT, R6, 0x9, PT ;  /* 0x000000090600780c */ /* 0x000fc60003f24270 */
[----:B------:R1:W-:Y:S02]  /*27c00*/  LDGSTS.E [R7+0xb00], desc[UR8][R12.64], P2 ;  /* 0x00b000000c077fae */ /* 0x0003e40009121848 */
[----:B-1----:R-:W-:Y:S02]  /*27c10*/  SEL R12, RZ, 0x4, !P1 ;  /* 0x00000004ff0c7807 */ /* 0x002fe40004800000 */
[-C--:B---3--:R-:W-:Y:S02]  /*27c20*/  IADD3 R50, P3, R50, R5.reuse, RZ ;  /* 0x0000000532327210 */ /* 0x088fe40007f7e0ff */
        /* <DEDUP_REMOVED lines=20> */
[----:B------:R-:W-:Y:S01]  /*27d70*/  IADD3.X R53, R53, R4, RZ, P2, !PT ;  /* 0x0000000435357210 */ /* 0x000fe200017fe4ff */
[----:B------:R-:W-:Y:S01]  /*27d80*/  STL [R1+0xf08], R52 ;  /* 0x000f083401007387 */ /* 0x000fe20000100800 */
[----:B-1----:R-:W-:Y:S02]  /*27d90*/  MOV R12, R52 ;  /* 0x00000034000c7202 */ /* 0x002fe40000000f00 */
[----:B--2---:R-:W-:Y:S01]  /*27da0*/  IADD3 R46, P3, R46, R5, RZ ;  /* 0x000000052e2e7210 */ /* 0x004fe20007f7e0ff */
[----:B------:R-:W-:Y:S01]  /*27db0*/  IMAD.MOV.U32 R13, RZ, RZ, R53 ;  /* 0x000000ffff0d7224 */ /* 0x000fe200078e0035 */
[----:B------:R1:W-:Y:S03]  /*27dc0*/  STL [R1+0xf04], R53 ;  /* 0x000f043501007387 */ /* 0x0003e60000100800 */
[----:B------:R-:W-:Y:S01]  /*27dd0*/  IMAD.X R49, R49, 0x1, R4, P3 ;  /* 0x0000000131317824 */ /* 0x000fe200018e0604 */
[----:B------:R-:W-:Y:S04]  /*27de0*/  STL [R1+0xf10], R46 ;  /* 0x000f102e01007387 */ /* 0x000fe80000100800 */
[----:B------:R2:W-:Y:S01]  /*27df0*/  STL [R1+0xf0c], R49 ;  /* 0x000f0c3101007387 */ /* 0x0005e20000100800 */
[----:B------:R-:W-:-:S03]  /*27e00*/  ISETP.GT.AND P2, PT, R6, 0xd, PT ;  /* 0x0000000d0600780c */ /* 0x000fc60003f44270 */
[----:B------:R4:W-:Y:S04]  /*27e10*/  LDGSTS.E [R7+0x1280], desc[UR8][R12.64], P1 ;  /* 0x012800000c077fae */ /* 0x0009e80008921848 */
[----:B-1----:R-:W3:Y:S04]  /*27e20*/  LDL.LU R53, [R1+0xe74] ;  /* 0x000e740001357983 */ /* 0x002ee80000300800 */
[----:B------:R-:W3:Y:S01]  /*27e30*/  LDL.LU R52, [R1+0xe78] ;  /* 0x000e780001347983 */ /* 0x000ee20000300800 */
[----:B----4-:R-:W-:Y:S01]  /*27e40*/  MOV R12, R46 ;  /* 0x0000002e000c7202 */ /* 0x010fe20000000f00 */
[----:B------:R-:W-:-:S02]  /*27e50*/  IMAD.MOV.U32 R13, RZ, RZ, R49 ;  /* 0x000000ffff0d7224 */ /* 0x000fc400078e0031 */
[----:B--2---:R-:W2:Y:S04]  /*27e60*/  LDL.LU R49, [R1+0xddc] ;  /* 0x000ddc0001317983 */ /* 0x004ea80000300800 */
[----:B------:R-:W4:Y:S04]  /*27e70*/  LDL.LU R46, [R1+0xde0] ;  /* 0x000de000012e7983 */ /* 0x000f280000300800 */
[----:B------:R1:W-:Y:S02]  /*27e80*/  LDGSTS.E [R7+0x1300], desc[UR8][R12.64], P1 ;  /* 0x013000000c077fae */ /* 0x0003e40008921848 */
[----:B-1----:R-:W-:-:S04]  /*27e90*/  SEL R12, RZ, 0x4, !P2 ;  /* 0x00000004ff0c7807 */ /* 0x002fc80005000000 */
[----:B------:R-:W-:-:S04]  /*27ea0*/  SEL R12, R12, RZ, !P0 ;  /* 0x000000ff0c0c7207 */ /* 0x000fc80004000000 */
[----:B------:R-:W-:Y:S02]  /*27eb0*/  ISETP.NE.U32.AND P2, PT, R12, RZ, PT ;  /* 0x000000ff0c00720c */ /* 0x000fe40003f45070 */
[----:B------:R-:W-:-:S04]  /*27ec0*/  IADD3 R44, P3, R44, R5, RZ ;  /* 0x000000052c2c7210 */ /* 0x000fc80007f7e0ff */
[----:B------:R-:W-:Y:S02]  /*27ed0*/  IADD3.X R45, R45, R4, RZ, P3, !PT ;  /* 0x000000042d2d7210 */ /* 0x000fe40001ffe4ff */
[----:B------:R-:W-:Y:S01]  /*27ee0*/  IADD3 R14, P4, R14, R5, RZ ;  /* 0x000000050e0e7210 */ /* 0x000fe20007f9e0ff */
        /* <DEDUP_REMOVED lines=12> */
[----:B------:R-:W2:Y:S04]  /*27fb0*/  LDL.LU R43, [R1+0xdec] ;  /* 0x000dec00012b7983 */ /* 0x000ea80000300800 */
[----:B------:R-:W2:Y:S04]  /*27fc0*/  LDL.LU R14, [R1+0xdf0] ;  /* 0x000df000010e7983 */ /* 0x000ea80000300800 */
[----:B------:R1:W-:Y:S01]  /*27fd0*/  LDGSTS.E [R7+0x1a00], desc[UR8][R12.64], P2 ;  /* 0x01a000000c077fae */ /* 0x0003e20009121848 */
[----:B------:R-:W-:-:S04]  /*27fe0*/  IADD3 R50, P1, R50, R5, RZ ;  /* 0x0000000532327210 */ /* 0x000fc80007f3e0ff */
[----:B------:R-:W-:Y:S02]  /*27ff0*/  IADD3.X R51, R51, R4, RZ, P1, !PT ;  /* 0x0000000433337210 */ /* 0x000fe40000ffe4ff */
[----:B-1----:R-:W-:Y:S01]  /*28000*/  MOV R12, R50 ;  /* 0x00000032000c7202 */ /* 0x002fe20000000f00 */
[----:B------:R-:W-:Y:S02]  /*28010*/  STL [R1+0xe68], R50 ;  /* 0x000e683201007387 */ /* 0x000fe40000100800 */
[----:B------:R-:W-:Y:S02]  /*28020*/  IMAD.MOV.U32 R13, RZ, RZ, R51 ;  /* 0x000000ffff0d7224 */ /* 0x000fe400078e0033 */
[----:B------:R1:W-:Y:S01]  /*28030*/  STL [R1+0xe64], R51 ;  /* 0x000e643301007387 */ /* 0x0003e20000100800 */
[----:B---3--:R-:W-:-:S03]  /*28040*/  IADD3 R47, P3, R47, R5, RZ ;  /* 0x000000052f2f7210 */ /* 0x008fc60007f7e0ff */
[----:B------:R3:W-:Y:S02]  /*28050*/  LDGSTS.E [R7+0x1a80], desc[UR8][R12.64], P2 ;  /* 0x01a800000c077fae */ /* 0x0007e40009121848 */
[----:B------:R-:W-:Y:S02]  /*28060*/  IMAD.X R48, R48, 0x1, R4, P3 ;  /* 0x0000000130307824 */ /* 0x000fe400018e0604 */
[----:B------:R-:W-:Y:S01]  /*28070*/  STL [R1+0xe70], R47 ;  /* 0x000e702f01007387 */ /* 0x000fe20000100800 */
[----:B------:R-:W-:-:S03]  /*28080*/  ISETP.GT.AND P1, PT, R6, 0x11, PT ;  /* 0x000000110600780c */ /* 0x000fc60003f24270 */
[----:B------:R1:W-:Y:S01]  /*28090*/  STL [R1+0xe6c], R48 ;  /* 0x000e6c3001007387 */ /* 0x0003e20000100800 */
[----:B---3--:R-:W-:Y:S01]  /*280a0*/  MOV R12, R47 ;  /* 0x0000002f000c7202 */ /* 0x008fe20000000f00 */
[----:B------:R-:W-:Y:S02]  /*280b0*/  IMAD.MOV.U32 R13, RZ, RZ, R48 ;  /* 0x000000ffff0d7224 */ /* 0x000fe400078e0030 */
[----:B-1----:R-:W3:Y:S04]  /*280c0*/  LDL.LU R51, [R1+0xdf4] ;  /* 0x000df40001337983 */ /* 0x002ee80000300800 */
[----:B------:R-:W3:Y:S04]  /*280d0*/  LDL.LU R50, [R1+0xdf8] ;  /* 0x000df80001327983 */ /* 0x000ee80000300800 */
[----:B------:R-:W3:Y:S04]  /*280e0*/  LDL.LU R48, [R1+0x448] ;  /* 0x0004480001307983 */ /* 0x000ee80000300800 */
[----:B------:R-:W3:Y:S04]  /*280f0*/  LDL.LU R47, [R1+0x44c] ;  /* 0x00044c00012f7983 */ /* 0x000ee80000300800 */
[----:B------:R1:W-:Y:S02]  /*28100*/  LDGSTS.E [R7+0x1b00], desc[UR8][R12.64], P2 ;  /* 0x01b000000c077fae */ /* 0x0003e40009121848 */
[----:B-1----:R-:W-:-:S04]  /*28110*/  SEL R12, RZ, 0x4, !P1 ;  /* 0x00000004ff0c7807 */ /* 0x002fc80004800000 */
[----:B------:R-:W-:-:S04]  /*28120*/  SEL R12, R12, RZ, !P0 ;  /* 0x000000ff0c0c7207 */ /* 0x000fc80004000000 */
[----:B------:R-:W-:Y:S02]  /*28130*/  ISETP.NE.U32.AND P1, PT, R12, RZ, PT ;  /* 0x000000ff0c00720c */ /* 0x000fe40003f25070 */
[----:B------:R-:W-:-:S04]  /*28140*/  IADD3 R52, P3, R52, R5, RZ ;  /* 0x0000000534347210 */ /* 0x000fc80007f7e0ff */
[----:B------:R-:W-:Y:S02]  /*28150*/  IADD3.X R53, R53, R4, RZ, P3, !PT ;  /* 0x0000000435357210 */ /* 0x000fe40001ffe4ff */
[----:B----4-:R-:W-:Y:S01]  /*28160*/  IADD3 R46, P4, R46, R5, RZ ;  /* 0x000000052e2e7210 */ /* 0x010fe20007f9e0ff */
[----:B------:R-:W-:Y:S01]  /*28170*/  STL [R1+0xe78], R52 ;  /* 0x000e783401007387 */ /* 0x000fe20000100800 */
[----:B------:R-:W-:Y:S01]  /*28180*/  MOV R12, R52 ;  /* 0x00000034000c7202 */ /* 0x000fe20000000f00 */
[----:B------:R-:W-:Y:S02]  /*28190*/  IMAD.MOV.U32 R13, RZ, RZ, R53 ;  /* 0x000000ffff0d7224 */ /* 0x000fe400078e0035 */
[----:B--2---:R-:W-:Y:S01]  /*281a0*/  IMAD.X R49, R49, 0x1, R4, P4 ;  /* 0x0000000131317824 */ /* 0x004fe200020e0604 */
        /* <DEDUP_REMOVED lines=117> */
[----:B------:R-:W-:-:S03]  /*28900*/  MOV R12, R52 ;  /* 0x00000034000c7202 */ /* 0x000fc60000000f00 */
[----:B--2---:R-:W-:Y:S01]  /*28910*/  IMAD.X R49, R49, 0x1, R4, P4 ;  /* 0x0000000131317824 */ /* 0x004fe200020e0604 */
        /* <DEDUP_REMOVED lines=36> */
[----:B------:R-:W-:Y:S04]  /*28b60*/  STL [R1+0x564], R50 ;  /* 0x0005643201007387 */ /* 0x000fe80000100800 */
[----:B------:R-:W-:Y:S01]  /*28b70*/  IMAD.X R48, R48, 0x1, R4, P4 ;  /* 0x0000000130307824 */ /* 0x000fe200020e0604 */
[----:B------:R1:W-:Y:S01]  /*28b80*/  STL [R1+0x560], R51 ;  /* 0x0005603301007387 */ /* 0x0003e20000100800 */
[----:B------:R-:W-:Y:S01]  /*28b90*/  ISETP.NE.U32.AND P1, PT, R12, RZ, PT ;  /* 0x000000ff0c00720c */ /* 0x000fe20003f25070 */
[----:B------:R-:W-:Y:S01]  /*28ba0*/  IMAD.MOV.U32 R13, RZ, RZ, R51 ;  /* 0x000000ffff0d7224 */ /* 0x000fe200078e0033 */
[----:B------:R-:W-:Y:S01]  /*28bb0*/  MOV R12, R50 ;  /* 0x00000032000c7202 */ /* 0x000fe20000000f00 */
        /* <DEDUP_REMOVED lines=51> */
[----:B------:R-:W-:Y:S02]  /*28ef0*/  IADD3.X R51, R51, R4, RZ, P1, !PT ;  /* 0x0000000433337210 */ /* 0x000fe40000ffe4ff */
[----:B-1----:R-:W-:-:S03]  /*28f00*/  MOV R12, R50 ;  /* 0x00000032000c7202 */ /* 0x002fc60000000f00 */
[----:B------:R-:W-:Y:S01]  /*28f10*/  IMAD.MOV.U32 R13, RZ, RZ, R51 ;  /* 0x000000ffff0d7224 */ /* 0x000fe200078e0033 */
[----:B------:R-:W-:Y:S01]  /*28f20*/  STL [R1+0x654], R50 ;  /* 0x0006543201007387 */ /* 0x000fe20000100800 */
[----:B------:R-:W-:-:S03]  /*28f30*/  ISETP.GT.AND P1, PT, R6, 0x29, PT ;  /* 0x000000290600780c */ /* 0x000fc60003f24270 */
[----:B------:R1:W-:Y:S04]  /*28f40*/  STL [R1+0x650], R51 ;  /* 0x0006503301007387 */ /* 0x0003e80000100800 */
[----:B------:R1:W-:Y:S01]  /*28f50*/  LDGSTS.E [R7+0x4a80], desc[UR8][R12.64], P2 ;  /* 0x04a800000c077fae */ /* 0x0003e20009121848 */
[----:B---3--:R-:W-:-:S05]  /*28f60*/  IADD3 R47, P3, R47, R5, RZ ;  /* 0x000000052f2f7210 */ /* 0x008fca0007f7e0ff */
[----:B------:R-:W-:Y:S01]  /*28f70*/  IMAD.X R48, R48, 0x1, R4, P3 ;  /* 0x0000000130307824 */ /* 0x000fe200018e0604 */
[----:B------:R-:W-:Y:S01]  /*28f80*/  STL [R1+0x65c], R47 ;  /* 0x00065c2f01007387 */ /* 0x000fe20000100800 */
[----:B-1----:R-:W-:Y:S02]  /*28f90*/  MOV R12, R47 ;  /* 0x0000002f000c7202 */ /* 0x002fe40000000f00 */
[----:B------:R-:W-:Y:S01]  /*28fa0*/  IMAD.MOV.U32 R13, RZ, RZ, R48 ;  /* 0x000000ffff0d7224 */ /* 0x000fe200078e0030 */
[----:B------:R1:W-:Y:S04]  /*28fb0*/  STL [R1+0x658], R48 ;  /* 0x0006583001007387 */ /* 0x0003e80000100800 */
[----:B------:R-:W3:Y:S04]  /*28fc0*/  LDL.LU R51, [R1+0x6e0] ;  /* 0x0006e00001337983 */ /* 0x000ee80000300800 */
[----:B------:R-:W3:Y:S04]  /*28fd0*/  LDL.LU R50, [R1+0x6e4] ;  /* 0x0006e40001327983 */ /* 0x000ee80000300800 */
[----:B-1----:R-:W3:Y:S04]  /*28fe0*/  LDL.LU R48, [R1+0x748] ;  /* 0x0007480001307983 */ /* 0x002ee80000300800 */
[----:B------:R-:W3:Y:S04]  /*28ff0*/  LDL.LU R47, [R1+0x74c] ;  /* 0x00074c00012f7983 */ /* 0x000ee80000300800 */
        /* <DEDUP_REMOVED lines=44> */
[----:B------:R-:W-:Y:S02]  /*292c0*/  IADD3 R47, P4, R47, R5, RZ ;  /* 0x000000052f2f7210 */ /* 0x000fe40007f9e0ff */
[----:B------:R-:W-:Y:S01]  /*292d0*/  IADD3.X R51, R51, R4, RZ, P3, !PT ;  /* 0x0000000433337210 */ /* 0x000fe20001ffe4ff */
[----:B------:R-:W-:Y:S02]  /*292e0*/  STL [R1+0x6e4], R50 ;  /* 0x0006e43201007387 */ /* 0x000fe40000100800 */
[----:B------:R-:W-:Y:S01]  /*292f0*/  IMAD.X R48, R48, 0x1, R4, P4 ;  /* 0x0000000130307824 */ /* 0x000fe200020e0604 */
[----:B------:R-:W-:Y:S01]  /*29300*/  ISETP.NE.U32.AND P2, PT, R12, RZ, PT ;  /* 0x000000ff0c00720c */ /* 0x000fe20003f45070 */
        /* <DEDUP_REMOVED lines=51> */
[----:B------:R-:W4:Y:S01]  /*29640*/  LDL.LU R14, [R1+0x85c] ;  /* 0x00085c00010e7983 */ /* 0x000f220000300800 */
[----:B------:R-:W-:-:S03]  /*29650*/  IADD3 R50, P2, R50, R5, RZ ;  /* 0x0000000532327210 */ /* 0x000fc60007f5e0ff */
[----:B------:R1:W-:Y:S01]  /*29660*/  LDGSTS.E [R7+0x6200], desc[UR8][R12.64], P1 ;  /* 0x062000000c077fae */ /* 0x0003e20008921848 */
[----:B------:R-:W-:-:S03]  /*29670*/  IADD3.X R51, R51, R4, RZ, P2, !PT ;  /* 0x0000000433337210 */ /* 0x000fc600017fe4ff */
[----:B------:R-:W-:Y:S04]  /*29680*/  STL [R1+0x7d4], R50 ;  /* 0x0007d43201007387 */ /* 0x000fe80000100800 */
[----:B------:R3:W-:Y:S01]  /*29690*/  STL [R1+0x7d0], R51 ;  /* 0x0007d03301007387 */ /* 0x0007e20000100800 */
[----:B-1----:R-:W-:Y:S01]  /*296a0*/  MOV R12, R50 ;  /* 0x00000032000c7202 */ /* 0x002fe20000000f00 */
[----:B------:R-:W-:Y:S01]  /*296b0*/  IMAD.MOV.U32 R13, RZ, RZ, R51 ;  /* 0x000000ffff0d7224 */ /* 0x000fe200078e0033 */
[----:B---3--:R-:W-:-:S04]  /*296c0*/  IADD3 R47, P3, R47, R5, RZ ;  /* 0x000000052f2f7210 */ /* 0x008fc80007f7e0ff */
[----:B------:R1:W-:Y:S01]  /*296d0*/  LDGSTS.E [R7+0x6280], desc[UR8][R12.64], P1 ;  /* 0x062800000c077fae */ /* 0x0003e20008921848 */
[----:B------:R-:W-:-:S03]  /*296e0*/  IMAD.X R48, R48, 0x1, R4, P3 ;  /* 0x0000000130307824 */ /* 0x000fc600018e0604 */
[----:B------:R-:W-:Y:S01]  /*296f0*/  STL [R1+0x7dc], R47 ;  /* 0x0007dc2f01007387 */ /* 0x000fe20000100800 */
[----:B------:R-:W-:-:S03]  /*29700*/  ISETP.GT.AND P2, PT, R6, 0x35, PT ;  /* 0x000000350600780c */ /* 0x000fc60003f44270 */
[----:B------:R3:W-:Y:S01]  /*29710*/  STL [R1+0x7d8], R48 ;  /* 0x0007d83001007387 */ /* 0x0007e20000100800 */
[----:B-1----:R-:W-:Y:S01]  /*29720*/  MOV R12, R47 ;  /* 0x0000002f000c7202 */ /* 0x002fe20000000f00 */
[----:B------:R-:W-:Y:S02]  /*29730*/  IMAD.MOV.U32 R13, RZ, RZ, R48 ;  /* 0x000000ffff0d7224 */ /* 0x000fe400078e0030 */
[----:B------:R-:W4:Y:S04]  /*29740*/  LDL.LU R51, [R1+0x860] ;  /* 0x0008600001337983 */ /* 0x000f280000300800 */
[----:B------:R-:W4:Y:S04]  /*29750*/  LDL.LU R50, [R1+0x864] ;  /* 0x0008640001327983 */ /* 0x000f280000300800 */
[----:B------:R1:W-:Y:S04]  /*29760*/  LDGSTS.E [R7+0x6300], desc[UR8][R12.64], P1 ;  /* 0x063000000c077fae */ /* 0x0003e80008921848 */
[----:B---3--:R-:W3:Y:S04]  /*29770*/  LDL.LU R48, [R1+0x8c8] ;  /* 0x0008c80001307983 */ /* 0x008ee80000300800 */
[----:B------:R-:W3:Y:S01]  /*29780*/  LDL.LU R47, [R1+0x8cc] ;  /* 0x0008cc00012f7983 */ /* 0x000ee20000300800 */
        /* <DEDUP_REMOVED lines=12> */
[----:B------:R-:W-:Y:S04]  /*29850*/  STL [R1+0x848], R49 ;  /* 0x0008483101007387 */ /* 0x000fe80000100800 */
[----:B------:R-:W2:Y:S04]  /*29860*/  LDL.LU R56, [R1+0x8d0] ;  /* 0x0008d00001387983 */ /* 0x000ea80000300800 */
[----:B------:R-:W4:Y:S04]  /*29870*/  LDL.LU R55, [R1+0x8d4] ;  /* 0x0008d40001377983 */ /* 0x000f280000300800 */
        /* <DEDUP_REMOVED lines=8> */
[----:B-1----:R-:W-:Y:S01]  /*29900*/  MOV R12, R44 ;  /* 0x0000002c000c7202 */ /* 0x002fe20000000f00 */
[----:B------:R-:W-:Y:S02]  /*29910*/  STL [R1+0x854], R44 ;  /* 0x0008542c01007387 */ /* 0x000fe40000100800 */
[----:B------:R-:W-:Y:S02]  /*29920*/  IMAD.MOV.U32 R13, RZ, RZ, R45 ;  /* 0x000000ffff0d7224 */ /* 0x000fe400078e002d */
[----:B------:R1:W-:Y:S04]  /*29930*/  STL [R1+0x850], R45 ;  /* 0x0008502d01007387 */ /* 0x0003e80000100800 */
[----:B------:R1:W-:Y:S01]  /*29940*/  LDGSTS.E [R7+0x6a80], desc[UR8][R12.64], P2 ;  /* 0x06a800000c077fae */ /* 0x0003e20009121848 */
[----:B------:R-:W-:-:S05]  /*29950*/  IADD3 R14, P3, R14, R5, RZ ;  /* 0x000000050e0e7210 */ /* 0x000fca0007f7e0ff */
[----:B------:R-:W-:Y:S01]  /*29960*/  IMAD.X R43, R43, 0x1, R4, P3 ;  /* 0x000000012b2b7824 */ /* 0x000fe200018e0604 */
[----:B------:R-:W-:Y:S03]  /*29970*/  STL [R1+0x85c], R14 ;  /* 0x00085c0e01007387 */ /* 0x000fe60000100800 */
[----:B-1----:R-:W-:Y:S01]  /*29980*/  IMAD.MOV.U32 R13, RZ, RZ, R43 ;  /* 0x000000ffff0d7224 */ /* 0x002fe200078e002b */
[----:B------:R1:W-:Y:S04]  /*29990*/  STL [R1+0x858], R43 ;  /* 0x0008582b01007387 */ /* 0x0003e80000100800 */
[----:B------:R-:W2:Y:S04]  /*299a0*/  LDL.LU R45, [R1+0x8e0] ;  /* 0x0008e000012d7983 */ /* 0x000ea80000300800 */
[----:B-1----:R-:W2:Y:S01]  /*299b0*/  LDL.LU R43, [R1+0x8e4] ;  /* 0x0008e400012b7983 */ /* 0x002ea20000300800 */
[----:B------:R-:W-:-:S03]  /*299c0*/  MOV R12, R14 ;  /* 0x0000000e000c7202 */ /* 0x000fc60000000f00 */
[----:B------:R-:W2:Y:S04]  /*299d0*/  LDL.LU R46, [R1+0x948] ;  /* 0x00094800012e7983 */ /* 0x000ea80000300800 */
[----:B------:R-:W2:Y:S04]  /*299e0*/  LDL.LU R14, [R1+0x94c] ;  /* 0x00094c00010e7983 */ /* 0x000ea80000300800 */
[----:B------:R-:W2:Y:S04]  /*299f0*/  LDL.LU R49, [R1+0x950] ;  /* 0x0009500001317983 */ /* 0x000ea80000300800 */
[----:B------:R-:W2:Y:S01]  /*29a00*/  LDL.LU R44, [R1+0x954] ;  /* 0x00095400012c7983 */ /* 0x000ea20000300800 */
[----:B------:R-:W-:-:S03]  /*29a10*/  ISETP.GT.AND P1, PT, R6, 0x39, PT ;  /* 0x000000390600780c */ /* 0x000fc60003f24270 */
[----:B------:R1:W-:Y:S01]  /*29a20*/  LDGSTS.E [R7+0x6b00], desc[UR8][R12.64], P2 ;  /* 0x06b000000c077fae */ /* 0x0003e20009121848 */
[----:B------:R-:W-:-:S04]  /*29a30*/  IADD3 R50, P3, R50, R5, RZ ;  /* 0x0000000532327210 */ /* 0x000fc80007f7e0ff */
[----:B------:R-:W-:Y:S02]  /*29a40*/  IADD3.X R51, R51, R4, RZ, P3, !PT ;  /* 0x0000000433337210 */ /* 0x000fe40001ffe4ff */
[----:B-1----:R-:W-:-:S04]  /*29a50*/  SEL R12, RZ, 0x4, !P1 ;  /* 0x00000004ff0c7807 */ /* 0x002fc80004800000 */
[----:B------:R-:W-:Y:S01]  /*29a60*/  SEL R12, R12, RZ, !P0 ;  /* 0x000000ff0c0c7207 */ /* 0x000fe20004000000 */
[----:B------:R-:W-:Y:S01]  /*29a70*/  IMAD.MOV.U32 R13, RZ, RZ, R51 ;  /* 0x000000ffff0d7224 */ /* 0x000fe200078e0033 */
[----:B---3--:R-:W-:Y:S02]  /*29a80*/  IADD3 R47, P4, R47, R5, RZ ;  /* 0x000000052f2f7210 */ /* 0x008fe40007f9e0ff */
[----:B------:R-:W-:Y:S02]  /*29a90*/  ISETP.NE.U32.AND P1, PT, R12, RZ, PT ;  /* 0x000000ff0c00720c */ /* 0x000fe40003f25070 */
[----:B------:R-:W-:Y:S01]  /*29aa0*/  MOV R12, R50 ;  /* 0x00000032000c7202 */ /* 0x000fe20000000f00 */
[----:B------:R-:W-:-:S04]  /*29ab0*/  IMAD.X R48, R48, 0x1, R4, P4 ;  /* 0x0000000130307824 */ /* 0x000fc800020e0604 */
[----:B------:R1:W-:Y:S04]  /*29ac0*/  LDGSTS.E [R7+0x6b80], desc[UR8][R12.64], P2 ;  /* 0x06b800000c077fae */ /* 0x0003e80009121848 */
[----:B------:R-:W-:Y:S04]  /*29ad0*/  STL [R1+0x864], R50 ;  /* 0x0008643201007387 */ /* 0x000fe80000100800 */
[----:B------:R3:W-:Y:S01]  /*29ae0*/  STL [R1+0x860], R51 ;  /* 0x0008603301007387 */ /* 0x0007e20000100800 */
[----:B-1----:R-:W-:Y:S01]  /*29af0*/  MOV R12, R47 ;  /* 0x0000002f000c7202 */ /* 0x002fe20000000f00 */
[----:B------:R-:W-:-:S02]  /*29b00*/  IMAD.MOV.U32 R13, RZ, RZ, R48 ;  /* 0x000000ffff0d7224 */ /* 0x000fc400078e0030 */
[----:B------:R-:W-:Y:S04]  /*29b10*/  STL [R1+0x8cc], R47 ;  /* 0x0008cc2f01007387 */ /* 0x000fe80000100800 */
[----:B------:R1:W-:Y:S04]  /*29b20*/  STL [R1+0x8c8], R48 ;  /* 0x0008c83001007387 */ /* 0x0003e80000100800 */
[----:B---3--:R-:W3:Y:S04]  /*29b30*/  LDL.LU R51, [R1+0x958] ;  /* 0x0009580001337983 */ /* 0x008ee80000300800 */
[----:B------:R2:W-:Y:S04]  /*29b40*/  LDGSTS.E [R7+0x7200], desc[UR8][R12.64], P1 ;  /* 0x072000000c077fae */ /* 0x0005e80008921848 */
[----:B------:R-:W3:Y:S04]  /*29b50*/  LDL.LU R50, [R1+0x95c] ;  /* 0x00095c0001327983 */ /* 0x000ee80000300800 */
[----:B-1----:R-:W3:Y:S04]  /*29b60*/  LDL.LU R48, [R1+0x960] ;  /* 0x0009600001307983 */ /* 0x002ee80000300800 */
[----:B------:R-:W3:Y:S01]  /*29b70*/  LDL.LU R47, [R1+0x964] ;  /* 0x00096400012f7983 */ /* 0x000ee20000300800 */
[----:B----4-:R-:W-:-:S04]  /*29b80*/  IADD3 R55, P2, R55, R5, RZ ;  /* 0x0000000537377210 */ /* 0x010fc80007f5e0ff */
[----:B--2---:R-:W-:Y:S02]  /*29b90*/  IADD3.X R56, R56, R4, RZ, P2, !PT ;  /* 0x0000000438387210 */ /* 0x004fe400017fe4ff */
        /* <DEDUP_REMOVED lines=23> */
[----:B-1----:R-:W4:Y:S04]  /*29d10*/  LDL.LU R45, [R1+0xfd0] ;  /* 0x000fd000012d7983 */ /* 0x002f280000300800 */
[----:B------:R-:W4:Y:S01]  /*29d20*/  LDL.LU R43, [R1+0xfdc] ;  /* 0x000fdc00012b7983 */ /* 0x000f220000300800 */
[----:B------:R-:W-:-:S02]  /*29d30*/  IADD3 R14, P1, R14, R5, RZ ;  /* 0x000000050e0e7210 */ /* 0x000fc40007f3e0ff */
[----:B------:R-:W-:-:S03]  /*29d40*/  IADD3 R44, P3, R44, R5, RZ ;  /* 0x000000052c2c7210 */ /* 0x000fc60007f7e0ff */
[----:B------:R-:W-:Y:S01]  /*29d50*/  IMAD.X R46, R46, 0x1, R4, P1 ;  /* 0x000000012e2e7824 */ /* 0x000fe200008e0604 */
[----:B------:R-:W-:Y:S01]  /*29d60*/  IADD3.X R49, R49, R4, RZ, P3, !PT ;  /* 0x0000000431317210 */ /* 0x000fe20001ffe4ff */
[----:B------:R-:W-:Y:S01]  /*29d70*/  STL [R1+0x94c], R14 ;  /* 0x00094c0e01007387 */ /* 0x000fe20000100800 */
[----:B--2---:R-:W-:Y:S02]  /*29d80*/  IMAD.MOV.U32 R12, RZ, RZ, R14 ;  /* 0x000000ffff0c7224 */ /* 0x004fe400078e000e */
[----:B------:R-:W-:Y:S01]  /*29d90*/  MOV R13, R46 ;  /* 0x0000002e000d7202 */ /* 0x000fe20000000f00 */
[----:B------:R1:W-:Y:S04]  /*29da0*/  STL [R1+0x948], R46 ;  /* 0x0009482e01007387 */ /* 0x0003e80000100800 */
[----:B------:R-:W-:Y:S04]  /*29db0*/  STL [R1+0x954], R44 ;  /* 0x0009542c01007387 */ /* 0x000fe80000100800 */
[----:B------:R2:W-:Y:S04]  /*29dc0*/  LDGSTS.E [R7+0x7a00], desc[UR8][R12.64], P2 ;  /* 0x07a000000c077fae */ /* 0x0005e80009121848 */
[----:B-1----:R-:W4:Y:S04]  /*29dd0*/  LDL.LU R46, [R1+0xfd4] ;  /* 0x000fd400012e7983 */ /* 0x002f280000300800 */
[----:B------:R1:W-:Y:S04]  /*29de0*/  STL [R1+0x950], R49 ;  /* 0x0009503101007387 */ /* 0x0003e80000100800 */
[----:B------:R-:W4:Y:S01]  /*29df0*/  LDL.LU R14, [R1+0xfcc] ;  /* 0x000fcc00010e7983 */ /* 0x000f220000300800 */
[----:B--2---:R-:W-:Y:S01]  /*29e00*/  MOV R13, R49 ;  /* 0x00000031000d7202 */ /* 0x004fe20000000f00 */
[----:B------:R-:W-:-:S02]  /*29e10*/  IMAD.MOV.U32 R12, RZ, RZ, R44 ;  /* 0x000000ffff0c7224 */ /* 0x000fc400078e002c */
[----:B-1----:R-:W2:Y:S04]  /*29e20*/  LDL.LU R49, [R1+0xfc8] ;  /* 0x000fc80001317983 */ /* 0x002ea80000300800 */
[----:B------:R-:W2:Y:S04]  /*29e30*/  LDL.LU R44, [R1+0xfc0] ;  /* 0x000fc000012c7983 */ /* 0x000ea80000300800 */
[----:B------:R1:W-:Y:S01]  /*29e40*/  LDGSTS.E [R7+0x7a80], desc[UR8][R12.64], P2 ;  /* 0x07a800000c077fae */ /* 0x0003e20009121848 */
[----:B---3--:R-:W-:-:S05]  /*29e50*/  IADD3 R50, P1, R50, R5, RZ ;  /* 0x0000000532327210 */ /* 0x008fca0007f3e0ff */
[----:B------:R-:W-:Y:S01]  /*29e60*/  IMAD.X R51, R51, 0x1, R4, P1 ;  /* 0x0000000133337824 */ /* 0x000fe200008e0604 */
[----:B------:R-:W-:Y:S01]  /*29e70*/  IADD3 R47, P3, R47, R5, RZ ;  /* 0x000000052f2f7210 */ /* 0x000fe20007f7e0ff */
[----:B------:R3:W-:Y:S03]  /*29e80*/  STL [R1+0x95c], R50 ;  /* 0x00095c3201007387 */ /* 0x0007e60000100800 */
[----:B------:R-:W-:Y:S01]  /*29e90*/  IADD3.X R48, R48, R4, RZ, P3, !PT ;  /* 0x0000000430307210 */ /* 0x000fe20001ffe4ff */
[----:B------:R3:W-:Y:S01]  /*29ea0*/  STL [R1+0x958], R51 ;  /* 0x0009583301007387 */ /* 0x0007e20000100800 */
[----:B-1----:R-:W-:Y:S01]  /*29eb0*/  IMAD.MOV.U32 R12, RZ, RZ, R50 ;  /* 0x000000ffff0c7224 */ /* 0x002fe200078e0032 */
[----:B------:R-:W-:Y:S02]  /*29ec0*/  MOV R13, R51 ;  /* 0x00000033000d7202 */ /* 0x000fe40000000f00 */
[----:B------:R-:W-:Y:S04]  /*29ed0*/  STL [R1+0x964], R47 ;  /* 0x0009642f01007387 */ /* 0x000fe80000100800 */
[----:B------:R1:W-:Y:S04]  /*29ee0*/  STL [R1+0x960], R48 ;  /* 0x0009603001007387 */ /* 0x0003e80000100800 */
[----:B------:R-:W2:Y:S04]  /*29ef0*/  LDL.LU R52, [R1+0xfc4] ;  /* 0x000fc40001347983 */ /* 0x000ea80000300800 */
[----:B------:R1:W-:Y:S04]  /*29f00*/  LDGSTS.E [R7+0x7b00], desc[UR8][R12.64], P2 ;  /* 0x07b000000c077fae */ /* 0x0003e80009121848 */
[----:B---3--:R-:W3:Y:S04]  /*29f10*/  LDL.LU R50, [R1+0xf9c] ;  /* 0x000f9c0001327983 */ /* 0x008ee80000300800 */
[----:B------:R-:W3:Y:S01]  /*29f20*/  LDL.LU R55, [R1+0xfb8] ;  /* 0x000fb80001377983 */ /* 0x000ee20000300800 */
[----:B-1----:R-:W-:Y:S01]  /*29f30*/  IMAD.MOV.U32 R12, RZ, RZ, R47 ;  /* 0x000000ffff0c7224 */ /* 0x002fe200078e002f */
[----:B------:R-:W-:-:S02]  /*29f40*/  MOV R13, R48 ;  /* 0x00000030000d7202 */ /* 0x000fc40000000f00 */
[----:B------:R-:W3:Y:S04]  /*29f50*/  LDL.LU R51, [R1+0xf50] ;  /* 0x000f500001337983 */ /* 0x000ee80000300800 */
[----:B------:R1:W-:Y:S01]  /*29f60*/  LDGSTS.E [R7+0x7b80], desc[UR8][R12.64], P2 ;  /* 0x07b800000c077fae */ /* 0x0003e20009121848 */
[----:B------:R-:W-:-:S04]  /*29f70*/  ISETP.GT.AND P1, PT, R6, 0x2, PT ;  /* 0x000000020600780c */ /* 0x000fc80003f24270 */
[----:B-1----:R-:W-:-:S04]  /*29f80*/  SEL R7, RZ, 0x4, !P1 ;  /* 0x00000004ff077807 */ /* 0x002fc80004800000 */
[----:B------:R-:W-:-:S04]  /*29f90*/  SEL R7, R7, RZ, !P0 ;  /* 0x000000ff07077207 */ /* 0x000fc80004000000 */
[----:B------:R-:W-:Y:S02]  /*29fa0*/  ISETP.NE.U32.AND P1, PT, R7, RZ, PT ;  /* 0x000000ff0700720c */ /* 0x000fe40003f25070 */
[----:B------:R-:W-:-:S04]  /*29fb0*/  LOP3.LUT R53, R133, 0x40, RZ, 0x3c, !PT ;  /* 0x0000004085357812 */ /* 0x000fc800078e3cff */
[----:B------:R-:W-:Y:S02]  /*29fc0*/  IADD3 R7, R53, UR7, RZ ;  /* 0x0000000735077c10 */ /* 0x000fe4000fffe0ff */
[----:B----4-:R-:W-:-:S05]  /*29fd0*/  IADD3 R43, P2, R43, R5, RZ ;  /* 0x000000052b2b7210 */ /* 0x010fca0007f5e0ff */
[----:B------:R-:W-:Y:S01]  /*29fe0*/  IMAD.X R45, R45, 0x1, R4, P2 ;  /* 0x000000012d2d7824 */ /* 0x000fe200010e0604 */
[----:B------:R-:W-:Y:S04]  /*29ff0*/  STL [R1+0xfdc], R43 ;  /* 0x000fdc2b01007387 */ /* 0x000fe80000100800 */
[----:B------:R1:W-:Y:S01]  /*2a000*/  STL [R1+0xfd0], R45 ;  /* 0x000fd02d01007387 */ /* 0x0003e20000100800 */
[----:B------:R-:W-:-:S03]  /*2a010*/  MOV R13, R45 ;  /* 0x0000002d000d7202 */ /* 0x000fc60000000f00 */
[----:B------:R-:W4:Y:S01]  /*2a020*/  LDL.LU R48, [R1+0xf48] ;  /* 0x000f480001307983 */ /* 0x000f220000300800 */
[----:B------:R-:W-:-:S03]  /*2a030*/  IMAD.MOV.U32 R12, RZ, RZ, R43 ;  /* 0x000000ffff0c7224 */ /* 0x000fc600078e002b */
[----:B------:R-:W4:Y:S04]  /*2a040*/  LDL.LU R47, [R1+0xf54] ;  /* 0x000f5400012f7983 */ /* 0x000f280000300800 */
[----:B-1----:R-:W4:Y:S04]  /*2a050*/  LDL.LU R45, [R1+0xf40] ;  /* 0x000f4000012d7983 */ /* 0x002f280000300800 */
[----:B------:R-:W4:Y:S01]  /*2a060*/  LDL.LU R43, [R1+0xf4c] ;  /* 0x000f4c00012b7983 */ /* 0x000f220000300800 */
[----:B------:R-:W-:-:S03]  /*2a070*/  IADD3 R46, P2, R46, R5, RZ ;  /* 0x000000052e2e7210 */ /* 0x000fc60007f5e0ff */
[----:B------:R1:W-:Y:S01]  /*2a080*/  LDGSTS.E [R7+0x400], desc[UR8][R12.64], P1 ;  /* 0x004000000c077fae */ /* 0x0003e20008921848 */
[----:B------:R-:W-:-:S03]  /*2a090*/  IADD3 R14, P3, R14, R5, RZ ;  /* 0x000000050e0e7210 */ /* 0x000fc60007f7e0ff */
[----:B------:R-:W-:Y:S01]  /*2a0a0*/  STL [R1+0xfd4], R46 ;  /* 0x000fd42e01007387 */ /* 0x000fe20000100800 */
[----:B--2---:R-:W-:Y:S01]  /*2a0b0*/  IMAD.X R49, R49, 0x1, R4, P2 ;  /* 0x0000000131317824 */ /* 0x004fe200010e0604 */
[----:B------:R-:W-:-:S04]  /*2a0c0*/  IADD3.X R44, R44, R4, RZ, P3, !PT ;  /* 0x000000042c2c7210 */ /* 0x000fc80001ffe4ff */
[----:B------:R2:W-:Y:S01]  /*2a0d0*/  STL [R1+0xfc8], R49 ;  /* 0x000fc83101007387 */ /* 0x0005e20000100800 */
[----:B-1----:R-:W-:Y:S01]  /*2a0e0*/  IMAD.MOV.U32 R12, RZ, RZ, R46 ;  /* 0x000000ffff0c7224 */ /* 0x002fe200078e002e */
[----:B------:R-:W-:Y:S02]  /*2a0f0*/  MOV R13, R49 ;  /* 0x00000031000d7202 */ /* 0x000fe40000000f00 */
[----:B------:R-:W-:Y:S04]  /*2a100*/  STL [R1+0xfcc], R14 ;  /* 0x000fcc0e01007387 */ /* 0x000fe80000100800 */
[----:B------:R1:W-:Y:S04]  /*2a110*/  STL [R1+0xfc0], R44 ;  /* 0x000fc02c01007387 */ /* 0x0003e80000100800 */
[----:B--2---:R-:W2:Y:S04]  /*2a120*/  LDL.LU R49, [R1+0xf38] ;  /* 0x000f380001317983 */ /* 0x004ea80000300800 */
[----:B------:R-:W2:Y:S04]  /*2a130*/  LDL.LU R46, [R1+0xf44] ;  /* 0x000f4400012e7983 */ /* 0x000ea80000300800 */
[----:B------:R1:W-:Y:S02]  /*2a140*/  LDGSTS.E [R7+0x480], desc[UR8][R12.64], P1 ;  /* 0x004800000c077fae */ /* 0x0003e40008921848 */
[----:B-1----:R-:W-:Y:S01]  /*2a150*/  MOV R13, R44 ;  /* 0x0000002c000d7202 */ /* 0x002fe20000000f00 */
[----:B------:R-:W-:Y:S01]  /*2a160*/  IMAD.MOV.U32 R12, RZ, RZ, R14 ;  /* 0x000000ffff0c7224 */ /* 0x000fe200078e000e */
[----:B------:R-:W2:Y:S04]  /*2a170*/  LDL.LU R44, [R1+0xed0] ;  /* 0x000ed000012c7983 */ /* 0x000ea80000300800 */
[----:B------:R-:W2:Y:S01]  /*2a180*/  LDL.LU R14, [R1+0xf1c] ;  /* 0x000f1c00010e7983 */ /* 0x000ea20000300800 */
[----:B------:R-:W-:-:S02]  /*2a190*/  ISETP.GT.AND P2, PT, R6, 0x6, PT ;  /* 0x000000060600780c */ /* 0x000fc40003f44270 */
[-C--:B------:R-:W-:Y:S01]  /*2a1a0*/  IADD3 R52, P3, R52, R5.reuse, RZ ;  /* 0x0000000534347210 */ /* 0x080fe20007f7e0ff */
[----:B------:R1:W-:Y:S01]  /*2a1b0*/  LDGSTS.E [R7+0x500], desc[UR8][R12.64], P1 ;  /* 0x005000000c077fae */ /* 0x0003e20008921848 */
[----:B---3--:R-:W-:-:S03]  /*2a1c0*/  IADD3 R50, P4, R50, R5, RZ ;  /* 0x0000000532327210 */ /* 0x008fc60007f9e0ff */
[----:B------:R-:W-:Y:S01]  /*2a1d0*/  IMAD.X R55, R55, 0x1, R4, P3 ;  /* 0x0000000137377824 */ /* 0x000fe200018e0604 */
[----:B-1----:R-:W-:Y:S02]  /*2a1e0*/  SEL R12, RZ, 0x4, !P2 ;  /* 0x00000004ff0c7807 */ /* 0x002fe40005000000 */
[----:B------:R-:W-:Y:S02]  /*2a1f0*/  IADD3.X R51, R51, R4, RZ, P4, !PT ;  /* 0x0000000433337210 */ /* 0x000fe400027fe4ff */
[----:B------:R-:W-:Y:S01]  /*2a200*/  SEL R12, R12, RZ, !P0 ;  /* 0x000000ff0c0c7207 */ /* 0x000fe20004000000 */
[----:B------:R-:W-:Y:S01]  /*2a210*/  STL [R1+0xfc4], R52 ;  /* 0x000fc43401007387 */ /* 0x000fe20000100800 */
[----:B------:R-:W-:Y:S02]  /*2a220*/  MOV R13, R55 ;  /* 0x00000037000d7202 */ /* 0x000fe40000000f00 */
[----:B------:R-:W-:Y:S01]  /*2a230*/  ISETP.NE.U32.AND P2, PT, R12, RZ, PT ;  /* 0x000000ff0c00720c */ /* 0x000fe20003f45070 */
[----:B------:R1:W-:Y:S01]  /*2a240*/  STL [R1+0xfb8], R55 ;  /* 0x000fb83701007387 */ /* 0x0003e20000100800 */
[----:B------:R-:W-:-:S03]  /*2a250*/  IMAD.MOV.U32 R12, RZ, RZ, R52 ;  /* 0x000000ffff0c7224 */ /* 0x000fc600078e0034 */
[----:B------:R-:W-:Y:S04]  /*2a260*/  STL [R1+0xf9c], R50 ;  /* 0x000f9c3201007387 */ /* 0x000fe80000100800 */
[----:B------:R3:W-:Y:S04]  /*2a270*/  STL [R1+0xf50], R51 ;  /* 0x000f503301007387 */ /* 0x0007e80000100800 */
[----:B-1----:R-:W2:Y:S04]  /*2a280*/  LDL.LU R55, [R1+0xec8] ;  /* 0x000ec80001377983 */ /* 0x002ea80000300800 */
[----:B------:R-:W2:Y:S04]  /*2a290*/  LDL.LU R52, [R1+0xed4] ;  /* 0x000ed40001347983 */ /* 0x000ea80000300800 */
[----:B------:R1:W-:Y:S02]  /*2a2a0*/  LDGSTS.E [R7+0x580], desc[UR8][R12.64], P1 ;  /* 0x005800000c077fae */ /* 0x0003e40008921848 */
[----:B-1----:R-:W-:Y:S01]  /*2a2b0*/  MOV R13, R51 ;  /* 0x00000033000d7202 */ /* 0x002fe20000000f00 */
[----:B------:R-:W-:Y:S01]  /*2a2c0*/  IMAD.MOV.U32 R12, RZ, RZ, R50 ;  /* 0x000000ffff0c7224 */ /* 0x000fe200078e0032 */
[----:B---3--:R-:W3:Y:S04]  /*2a2d0*/  LDL.LU R51, [R1+0xec0] ;  /* 0x000ec00001337983 */ /* 0x008ee80000300800 */
[----:B------:R-:W3:Y:S04]  /*2a2e0*/  LDL.LU R50, [R1+0xecc] ;  /* 0x000ecc0001327983 */ /* 0x000ee80000300800 */
[----:B------:R1:W-:Y:S01]  /*2a2f0*/  LDGSTS.E [R7+0xc00], desc[UR8][R12.64], P2 ;  /* 0x00c000000c077fae */ /* 0x0003e20009121848 */
[----:B----4-:R-:W-:-:S05]  /*2a300*/  IADD3 R47, P1, R47, R5, RZ ;  /* 0x000000052f2f7210 */ /* 0x010fca0007f3e0ff */
[----:B------:R-:W-:Y:S01]  /*2a310*/  IMAD.X R48, R48, 0x1, R4, P1 ;  /* 0x0000000130307824 */ /* 0x000fe200008e0604 */
[----:B------:R-:W-:Y:S01]  /*2a320*/  IADD3 R43, P3, R43, R5, RZ ;  /* 0x000000052b2b7210 */ /* 0x000fe20007f7e0ff */
[----:B------:R-:W-:Y:S03]  /*2a330*/  STL [R1+0xf54], R47 ;  /* 0x000f542f01007387 */ /* 0x000fe60000100800 */
[----:B------:R-:W-:Y:S01]  /*2a340*/  IADD3.X R45, R45, R4, RZ, P3, !PT ;  /* 0x000000042d2d7210 */ /* 0x000fe20001ffe4ff */
[----:B------:R4:W-:Y:S01]  /*2a350*/  STL [R1+0xf48], R48 ;  /* 0x000f483001007387 */ /* 0x0009e20000100800 */
[----:B-1----:R-:W-:Y:S01]  /*2a360*/  IMAD.MOV.U32 R12, RZ, RZ, R47 ;  /* 0x000000ffff0c7224 */ /* 0x002fe200078e002f */
[----:B------:R-:W-:Y:S02]  /*2a370*/  MOV R13, R48 ;  /* 0x00000030000d7202 */ /* 0x000fe40000000f00 */
[----:B------:R-:W-:Y:S04]  /*2a380*/  STL [R1+0xf4c], R43 ;  /* 0x000f4c2b01007387 */ /* 0x000fe80000100800 */
[----:B------:R1:W-:Y:S04]  /*2a390*/  STL [R1+0xf40], R45 ;  /* 0x000f402d01007387 */ /* 0x0003e80000100800 */
[----:B----4-:R-:W4:Y:S04]  /*2a3a0*/  LDL.LU R48, [R1+0xeb8] ;  /* 0x000eb80001307983 */ /* 0x010f280000300800 */
[----:B------:R-:W4:Y:S04]  /*2a3b0*/  LDL.LU R47, [R1+0xec4] ;  /* 0x000ec400012f7983 */ /* 0x000f280000300800 */
[----:B------:R1:W-:Y:S02]  /*2a3c0*/  LDGSTS.E [R7+0xc80], desc[UR8][R12.64], P2 ;  /* 0x00c800000c077fae */ /* 0x0003e40009121848 */
[----:B-1----:R-:W-:Y:S01]  /*2a3d0*/  MOV R13, R45 ;  /* 0x0000002d000d7202 */ /* 0x002fe20000000f00 */
[----:B------:R-:W-:Y:S01]  /*2a3e0*/  IMAD.MOV.U32 R12, RZ, RZ, R43 ;  /* 0x000000ffff0c7224 */ /* 0x000fe200078e002b */
[----:B------:R-:W4:Y:S04]  /*2a3f0*/  LDL.LU R45, [R1+0xe7c] ;  /* 0x000e7c00012d7983 */ /* 0x000f280000300800 */
[----:B------:R-:W4:Y:S01]  /*2a400*/  LDL.LU R43, [R1+0xe80] ;  /* 0x000e8000012b7983 */ /* 0x000f220000300800 */
[----:B------:R-:W-:-:S02]  /*2a410*/  ISETP.GT.AND P1, PT, R6, 0xa, PT ;  /* 0x0000000a0600780c */ /* 0x000fc40003f24270 */
[-C--:B--2---:R-:W-:Y:S01]  /*2a420*/  IADD3 R46, P3, R46, R5.reuse, RZ ;  /* 0x000000052e2e7210 */ /* 0x084fe20007f7e0ff */
[----:B------:R1:W-:Y:S04]  /*2a430*/  LDGSTS.E [R7+0xd00], desc[UR8][R12.64], P2 ;  /* 0x00d000000c077fae */ /* 0x0003e80009121848 */
[----:B------:R-:W-:Y:S01]  /*2a440*/  IMAD.X R49, R49, 0x1, R4, P3 ;  /* 0x0000000131317824 */ /* 0x000fe200018e0604 */
[----:B------:R-:W-:Y:S02]  /*2a450*/  IADD3 R14, P4, R14, R5, RZ ;  /* 0x000000050e0e7210 */ /* 0x000fe40007f9e0ff */
[----:B-1----:R-:W-:-:S04]  /*2a460*/  SEL R12, RZ, 0x4, !P1 ;  /* 0x00000004ff0c7807 */ /* 0x002fc80004800000 */
[----:B------:R-:W-:Y:S02]  /*2a470*/  SEL R12, R12, RZ, !P0 ;  /* 0x000000ff0c0c7207 */ /* 0x000fe40004000000 */
[----:B------:R-:W-:Y:S01]  /*2a480*/  IADD3.X R44, R44, R4, RZ, P4, !PT ;  /* 0x000000042c2c7210 */ /* 0x000fe200027fe4ff */
[----:B------:R-:W-:Y:S01]  /*2a490*/  STL [R1+0xf44], R46 ;  /* 0x000f442e01007387 */ /* 0x000fe20000100800 */
[----:B------:R-:W-:Y:S01]  /*2a4a0*/  ISETP.NE.U32.AND P1, PT, R12, RZ, PT ;  /* 0x000000ff0c00720c */ /* 0x000fe20003f25070 */
[----:B------:R-:W-:Y:S01]  /*2a4b0*/  IMAD.MOV.U32 R12, RZ, RZ, R46 ;  /* 0x000000ffff0c7224 */ /* 0x000fe200078e002e */
[----:B------:R-:W-:Y:S01]  /*2a4c0*/  MOV R13, R49 ;  /* 0x00000031000d7202 */ /* 0x000fe20000000f00 */
[----:B------:R1:W-:Y:S04]  /*2a4d0*/  STL [R1+0xf38], R49 ;  /* 0x000f383101007387 */ /* 0x0003e80000100800 */
[----:B------:R-:W-:Y:S04]  /*2a4e0*/  STL [R1+0xf1c], R14 ;  /* 0x000f1c0e01007387 */ /* 0x000fe80000100800 */
[----:B------:R2:W-:Y:S04]  /*2a4f0*/  STL [R1+0xed0], R44 ;  /* 0x000ed02c01007387 */ /* 0x0005e80000100800 */
[----:B-1----:R-:W4:Y:S04]  /*2a500*/  LDL.LU R49, [R1+0xe84] ;  /* 0x000e840001317983 */ /* 0x002f280000300800 */
[----:B------:R1:W-:Y:S04]  /*2a510*/  LDGSTS.E [R7+0xd80], desc[UR8][R12.64], P2 ;  /* 0x00d800000c077fae */ /* 0x0003e80009121848 */
[----:B------:R-:W4:Y:S01]  /*2a520*/  LDL.LU R46, [R1+0xe88] ;  /* 0x000e8800012e7983 */ /* 0x000f220000300800 */
[----:B-1----:R-:W-:Y:S01]  /*2a530*/  MOV R13, R44 ;  /* 0x0000002c000d7202 */ /* 0x002fe20000000f00 */
[----:B------:R-:W-:-:S02]  /*2a540*/  IMAD.MOV.U32 R12, RZ, RZ, R14 ;  /* 0x000000ffff0c7224 */ /* 0x000fc400078e000e */
[----:B--2---:R-:W2:Y:S04]  /*2a550*/  LDL.LU R44, [R1+0xe8c] ;  /* 0x000e8c00012c7983 */ /* 0x004ea80000300800 */
[----:B------:R-:W2:Y:S01]  /*2a560*/  LDL.LU R14, [R1+0xe90] ;  /* 0x000e9000010e7983 */ /* 0x000ea20000300800 */
[----:B------:R-:W-:-:S03]  /*2a570*/  IADD3 R52, P2, R52, R5, RZ ;  /* 0x0000000534347210 */ /* 0x000fc60007f5e0ff */
[----:B------:R1:W-:Y:S02]  /*2a580*/  LDGSTS.E [R7+0x1400], desc[UR8][R12.64], P1 ;  /* 0x014000000c077fae */ /* 0x0003e40008921848 */
[----:B------:R-:W-:Y:S02]  /*2a590*/  IMAD.X R55, R55, 0x1, R4, P2 ;  /* 0x0000000137377824 */ /* 0x000fe400010e0604 */
[----:B------:R-:W-:Y:S01]  /*2a5a0*/  STL [R1+0xed4], R52 ;  /* 0x000ed43401007387 */ /* 0x000fe20000100800 */
[----:B---3--:R-:W-:-:S03]  /*2a5b0*/  IADD3 R50, P3, R50, R5, RZ ;  /* 0x0000000532327210 */ /* 0x008fc60007f7e0ff */
[----:B------:R3:W-:Y:S01]  /*2a5c0*/  STL [R1+0xec8], R55 ;  /* 0x000ec83701007387 */ /* 0x0007e20000100800 */
[----:B-1----:R-:W-:Y:S01]  /*2a5d0*/  IMAD.MOV.U32 R12, RZ, RZ, R52 ;  /* 0x000000ffff0c7224 */ /* 0x002fe200078e0034 */
[----:B------:R-:W-:Y:S02]  /*2a5e0*/  IADD3.X R51, R51, R4, RZ, P3, !PT ;  /* 0x0000000433337210 */ /* 0x000fe40001ffe4ff */
[----:B------:R-:W-:Y:S01]  /*2a5f0*/  MOV R13, R55 ;  /* 0x00000037000d7202 */ /* 0x000fe20000000f00 */
[----:B------:R-:W-:Y:S04]  /*2a600*/  STL [R1+0xecc], R50 ;  /* 0x000ecc3201007387 */ /* 0x000fe80000100800 */
[----:B------:R1:W-:Y:S04]  /*2a610*/  STL [R1+0xec0], R51 ;  /* 0x000ec03301007387 */ /* 0x0003e80000100800 */
[----:B---3--:R-:W3:Y:S01]  /*2a620*/  LDL.LU R55, [R1+0xe94] ;  /* 0x000e940001377983 */ /* 0x008ee20000300800 */
[----:B------:R-:W-:-:S03]  /*2a630*/  ISETP.GT.AND P2, PT, R6, 0xe, PT ;  /* 0x0000000e0600780c */ /* 0x000fc60003f44270 */
[----:B------:R1:W-:Y:S04]  /*2a640*/  LDGSTS.E [R7+0x1480], desc[UR8][R12.64], P1 ;  /* 0x014800000c077fae */ /* 0x0003e80008921848 */
[----:B------:R-:W3:Y:S01]  /*2a650*/  LDL.LU R52, [R1+0xe98] ;  /* 0x000e980001347983 */ /* 0x000ee20000300800 */
[----:B-1----:R-:W-:Y:S01]  /*2a660*/  IMAD.MOV.U32 R12, RZ, RZ, R50 ;  /* 0x000000ffff0c7224 */ /* 0x002fe200078e0032 */
[----:B------:R-:W-:Y:S02]  /*2a670*/  MOV R13, R51 ;  /* 0x00000033000d7202 */ /* 0x000fe40000000f00 */
[----:B------:R-:W3:Y:S04]  /*2a680*/  LDL.LU R51, [R1+0xdfc] ;  /* 0x000dfc0001337983 */ /* 0x000ee80000300800 */
[----:B------:R-:W3:Y:S04]  /*2a690*/  LDL.LU R50, [R1+0xe00] ;  /* 0x000e000001327983 */ /* 0x000ee80000300800 */
[----:B------:R1:W-:Y:S02]  /*2a6a0*/  LDGSTS.E [R7+0x1500], desc[UR8][R12.64], P1 ;  /* 0x015000000c077fae */ /* 0x0003e40008921848 */
[----:B-1----:R-:W-:-:S04]  /*2a6b0*/  SEL R12, RZ, 0x4, !P2 ;  /* 0x00000004ff0c7807 */ /* 0x002fc80005000000 */
[----:B------:R-:W-:-:S04]  /*2a6c0*/  SEL R12, R12, RZ, !P0 ;  /* 0x000000ff0c0c7207 */ /* 0x000fc80004000000 */
[----:B------:R-:W-:Y:S02]  /*2a6d0*/  ISETP.NE.U32.AND P2, PT, R12, RZ, PT ;  /* 0x000000ff0c00720c */ /* 0x000fe40003f45070 */
[----:B----4-:R-:W-:-:S05]  /*2a6e0*/  IADD3 R47, P3, R47, R5, RZ ;  /* 0x000000052f2f7210 */ /* 0x010fca0007f7e0ff */
[----:B------:R-:W-:Y:S01]  /*2a6f0*/  IMAD.X R48, R48, 0x1, R4, P3 ;  /* 0x0000000130307824 */ /* 0x000fe200018e0604 */
[----:B------:R-:W-:Y:S01]  /*2a700*/  STL [R1+0xec4], R47 ;  /* 0x000ec42f01007387 */ /* 0x000fe20000100800 */
[----:B------:R-:W-:-:S03]  /*2a710*/  IMAD.MOV.U32 R12, RZ, RZ, R47 ;  /* 0x000000ffff0c7224 */ /* 0x000fc600078e002f */
[----:B------:R-:W-:Y:S01]  /*2a720*/  MOV R13, R48 ;  /* 0x00000030000d7202 */ /* 0x000fe20000000f00 */
[----:B------:R1:W-:Y:S04]  /*2a730*/  STL [R1+0xeb8], R48 ;  /* 0x000eb83001007387 */ /* 0x0003e80000100800 */
[----:B------:R4:W-:Y:S01]  /*2a740*/  LDGSTS.E [R7+0x1580], desc[UR8][R12.64], P1 ;  /* 0x015800000c077fae */ /* 0x0009e20008921848 */
[----:B------:R-:W-:-:S04]  /*2a750*/  IADD3 R43, P4, R43, R5, RZ ;  /* 0x000000052b2b7210 */ /* 0x000fc80007f9e0ff */
[----:B------:R-:W-:Y:S01]  /*2a760*/  IADD3.X R45, R45, R4, RZ, P4, !PT ;  /* 0x000000042d2d7210 */ /* 0x000fe200027fe4ff */
[----:B------:R-:W-:Y:S04]  /*2a770*/  STL [R1+0xe80], R43 ;  /* 0x000e802b01007387 */ /* 0x000fe80000100800 */
[----:B------:R1:W-:Y:S01]  /*2a780*/  STL [R1+0xe7c], R45 ;  /* 0x000e7c2d01007387 */ /* 0x0003e20000100800 */
[----:B----4-:R-:W-:-:S03]  /*2a790*/  MOV R13, R45 ;  /* 0x0000002d000d7202 */ /* 0x010fc60000000f00 */
[----:B-1----:R-:W4:Y:S01]  /*2a7a0*/  LDL.LU R48, [R1+0xe04] ;  /* 0x000e040001307983 */ /* 0x002f220000300800 */
[----:B------:R-:W-:-:S03]  /*2a7b0*/  IMAD.MOV.U32 R12, RZ, RZ, R43 ;  /* 0x000000ffff0c7224 */ /* 0x000fc600078e002b */
[----:B------:R-:W4:Y:S04]  /*2a7c0*/  LDL.LU R47, [R1+0xe08] ;  /* 0x000e0800012f7983 */ /* 0x000f280000300800 */
[----:B------:R-:W4:Y:S04]  /*2a7d0*/  LDL.LU R45, [R1+0xe0c] ;  /* 0x000e0c00012d7983 */ /* 0x000f280000300800 */
[----:B------:R-:W4:Y:S04]  /*2a7e0*/  LDL.LU R43, [R1+0xe10] ;  /* 0x000e1000012b7983 */ /* 0x000f280000300800 */
[----:B------:R1:W-:Y:S01]  /*2a7f0*/  LDGSTS.E [R7+0x1c00], desc[UR8][R12.64], P2 ;  /* 0x01c000000c077fae */ /* 0x0003e20009121848 */
[----:B------:R-:W-:-:S05]  /*2a800*/  IADD3 R46, P1, R46, R5, RZ ;  /* 0x000000052e2e7210 */ /* 0x000fca0007f3e0ff */
[----:B------:R-:W-:Y:S01]  /*2a810*/  IMAD.X R49, R49, 0x1, R4, P1 ;  /* 0x0000000131317824 */ /* 0x000fe200008e0604 */
[----:B------:R-:W-:Y:S01]  /*2a820*/  STL [R1+0xe88], R46 ;  /* 0x000e882e01007387 */ /* 0x000fe20000100800 */
[----:B-1----:R-:W-:Y:S01]  /*2a830*/  IMAD.MOV.U32 R12, RZ, RZ, R46 ;  /* 0x000000ffff0c7224 */ /* 0x002fe200078e002e */
[----:B--2---:R-:W-:Y:S02]  /*2a840*/  IADD3 R14, P3, R14, R5, RZ ;  /* 0x000000050e0e7210 */ /* 0x004fe40007f7e0ff */
[----:B------:R1:W-:Y:S02]  /*2a850*/  STL [R1+0xe84], R49 ;  /* 0x000e843101007387 */ /* 0x0003e40000100800 */
[----:B------:R-:W-:Y:S02]  /*2a860*/  IADD3.X R44, R44, R4, RZ, P3, !PT ;  /* 0x000000042c2c7210 */ /* 0x000fe40001ffe4ff */
[----:B------:R-:W-:Y:S01]  /*2a870*/  STL [R1+0xe90], R14 ;  /* 0x000e900e01007387 */ /* 0x000fe20000100800 */
[----:B------:R-:W-:-:S03]  /*2a880*/  MOV R13, R49 ;  /* 0x00000031000d7202 */ /* 0x000fc60000000f00 */
[----:B------:R2:W-:Y:S04]  /*2a890*/  STL [R1+0xe8c], R44 ;  /* 0x000e8c2c01007387 */ /* 0x0005e80000100800 */
[----:B-1----:R-:W4:Y:S04]  /*2a8a0*/  LDL.LU R49, [R1+0xe14] ;  /* 0x000e140001317983 */ /* 0x002f280000300800 */
[----:B------:R-:W4:Y:S04]  /*2a8b0*/  LDL.LU R46, [R1+0xe18] ;  /* 0x000e1800012e7983 */ /* 0x000f280000300800 */
[----:B------:R1:W-:Y:S02]  /*2a8c0*/  LDGSTS.E [R7+0x1c80], desc[UR8][R12.64], P2 ;  /* 0x01c800000c077fae */ /* 0x0003e40009121848 */
[----:B-1----:R-:W-:Y:S01]  /*2a8d0*/  MOV R13, R44 ;  /* 0x0000002c000d7202 */ /* 0x002fe20000000f00 */
[----:B------:R-:W-:Y:S01]  /*2a8e0*/  IMAD.MOV.U32 R12, RZ, RZ, R14 ;  /* 0x000000ffff0c7224 */ /* 0x000fe200078e000e */
[----:B--2---:R-:W2:Y:S04]  /*2a8f0*/  LDL.LU R44, [R1+0x468] ;  /* 0x00046800012c7983 */ /* 0x004ea80000300800 */
[----:B------:R-:W2:Y:S01]  /*2a900*/  LDL.LU R14, [R1+0x46c] ;  /* 0x00046c00010e7983 */ /* 0x000ea20000300800 */
[----:B------:R-:W-:-:S02]  /*2a910*/  ISETP.GT.AND P1, PT, R6, 0x12, PT ;  /* 0x000000120600780c */ /* 0x000fc40003f24270 */
[-C--:B---3--:R-:W-:Y:S01]  /*2a920*/  IADD3 R52, P3, R52, R5.reuse, RZ ;  /* 0x0000000534347210 */ /* 0x088fe20007f7e0ff */
[----:B------:R1:W-:Y:S04]  /*2a930*/  LDGSTS.E [R7+0x1d00], desc[UR8][R12.64], P2 ;  /* 0x01d000000c077fae */ /* 0x0003e80009121848 */
[----:B------:R-:W-:Y:S01]  /*2a940*/  IMAD.X R55, R55, 0x1, R4, P3 ;  /* 0x0000000137377824 */ /* 0x000fe200018e0604 */
[----:B------:R-:W-:Y:S02]  /*2a950*/  IADD3 R50, P4, R50, R5, RZ ;  /* 0x0000000532327210 */ /* 0x000fe40007f9e0ff */
[----:B-1----:R-:W-:Y:S02]  /*2a960*/  SEL R12, RZ, 0x4, !P1 ;  /* 0x00000004ff0c7807 */ /* 0x002fe40004800000 */
[----:B------:R-:W-:-:S02]  /*2a970*/  IADD3.X R51, R51, R4, RZ, P4, !PT ;  /* 0x0000000433337210 */ /* 0x000fc400027fe4ff */
        /* <DEDUP_REMOVED lines=33> */
[----:B------:R-:W-:-:S03]  /*2ab90*/  ISETP.GT.AND P2, PT, R6, 0x16, PT ;  /* 0x000000160600780c */ /* 0x000fc60003f44270 */
[----:B------:R1:W-:Y:S01]  /*2aba0*/  LDGSTS.E [R7+0x2500], desc[UR8][R12.64], P1 ;  /* 0x025000000c077fae */ /* 0x0003e20008921848 */
[----:B------:R-:W-:Y:S02]  /*2abb0*/  IADD3 R46, P3, R46, R5, RZ ;  /* 0x000000052e2e7210 */ /* 0x000fe40007f7e0ff */
[----:B-1----:R-:W-:-:S03]  /*2abc0*/  SEL R12, RZ, 0x4, !P2 ;  /* 0x00000004ff0c7807 */ /* 0x002fc60005000000 */
[----:B------:R-:W-:Y:S01]  /*2abd0*/  IMAD.X R49, R49, 0x1, R4, P3 ;  /* 0x0000000131317824 */ /* 0x000fe200018e0604 */
[----:B------:R-:W-:Y:S01]  /*2abe0*/  SEL R12, R12, RZ, !P0 ;  /* 0x000000ff0c0c7207 */ /* 0x000fe20004000000 */
[----:B------:R-:W-:Y:S03]  /*2abf0*/  STL [R1+0xe18], R46 ;  /* 0x000e182e01007387 */ /* 0x000fe60000100800 */
[----:B------:R-:W-:Y:S02]  /*2ac00*/  MOV R13, R49 ;  /* 0x00000031000d7202 */ /* 0x000fe40000000f00 */
[----:B------:R-:W-:Y:S01]  /*2ac10*/  ISETP.NE.U32.AND P2, PT, R12, RZ, PT ;  /* 0x000000ff0c00720c */ /* 0x000fe20003f45070 */
[----:B------:R-:W-:Y:S01]  /*2ac20*/  IMAD.MOV.U32 R12, RZ, RZ, R46 ;  /* 0x000000ffff0c7224 */ /* 0x000fe200078e002e */
[----:B--2---:R-:W-:Y:S01]  /*2ac30*/  IADD3 R14, P4, R14, R5, RZ ;  /* 0x000000050e0e7210 */ /* 0x004fe20007f9e0ff */
[----:B------:R1:W-:Y:S03]  /*2ac40*/  STL [R1+0xe14], R49 ;  /* 0x000e143101007387 */ /* 0x0003e60000100800 */
[----:B------:R-:W-:Y:S01]  /*2ac50*/  IADD3.X R44, R44, R4, RZ, P4, !PT ;  /* 0x000000042c2c7210 */ /* 0x000fe200027fe4ff */
        /* <DEDUP_REMOVED lines=8> */
[----:B------:R-:W2:Y:S04]  /*2ace0*/  LDL.LU R14, [R1+0x4fc] ;  /* 0x0004fc00010e7983 */ /* 0x000ea80000300800 */
[----:B------:R1:W-:Y:S01]  /*2acf0*/  LDGSTS.E [R7+0x2c00], desc[UR8][R12.64], P2 ;  /* 0x02c000000c077fae */ /* 0x0003e20009121848 */
[----:B------:R-:W-:-:S05]  /*2ad00*/  IADD3 R52, P1, R52, R5, RZ ;  /* 0x0000000534347210 */ /* 0x000fca0007f3e0ff */
[----:B------:R-:W-:Y:S01]  /*2ad10*/  IMAD.X R55, R55, 0x1, R4, P1 ;  /* 0x0000000137377824 */ /* 0x000fe200008e0604 */
[----:B------:R-:W-:Y:S01]  /*2ad20*/  STL [R1+0x474], R52 ;  /* 0x0004743401007387 */ /* 0x000fe20000100800 */
[----:B-1----:R-:W-:-:S03]  /*2ad30*/  IMAD.MOV.U32 R12, RZ, RZ, R52 ;  /* 0x000000ffff0c7224 */ /* 0x002fc600078e0034 */
[----:B------:R-:W-:Y:S01]  /*2ad40*/  MOV R13, R55 ;  /* 0x00000037000d7202 */ /* 0x000fe20000000f00 */
[----:B------:R1:W-:Y:S01]  /*2ad50*/  STL [R1+0x470], R55 ;  /* 0x0004703701007387 */ /* 0x0003e20000100800 */
[----:B---3--:R-:W-:-:S03]  /*2ad60*/  IADD3 R50, P3, R50, R5, RZ ;  /* 0x0000000532327210 */ /* 0x008fc60007f7e0ff */
[----:B------:R3:W-:Y:S01]  /*2ad70*/  LDGSTS.E [R7+0x2c80], desc[UR8][R12.64], P2 ;  /* 0x02c800000c077fae */ /* 0x0007e20009121848 */
[----:B------:R-:W-:-:S03]  /*2ad80*/  IADD3.X R51, R51, R4, RZ, P3, !PT ;  /* 0x0000000433337210 */ /* 0x000fc60001ffe4ff */
[----:B------:R-:W-:Y:S04]  /*2ad90*/  STL [R1+0x47c], R50 ;  /* 0x00047c3201007387 */ /* 0x000fe80000100800 */
[----:B------:R3:W-:Y:S04]  /*2ada0*/  STL [R1+0x478], R51 ;  /* 0x0004783301007387 */ /* 0x0007e80000100800 */
[----:B-1----:R-:W2:Y:S01]  /*2adb0*/  LDL.LU R55, [R1+0x500] ;  /* 0x0005000001377983 */ /* 0x002ea20000300800 */
[----:B---3--:R-:W-:Y:S01]  /*2adc0*/  IMAD.MOV.U32 R12, RZ, RZ, R50 ;  /* 0x000000ffff0c7224 */ /* 0x008fe200078e0032 */
[----:B------:R-:W-:-:S02]  /*2add0*/  MOV R13, R51 ;  /* 0x00000033000d7202 */ /* 0x000fc40000000f00 */
[----:B------:R-:W3:Y:S01]  /*2ade0*/  LDL.LU R52, [R1+0x504] ;  /* 0x0005040001347983 */ /* 0x000ee20000300800 */
[----:B------:R-:W-:-:S03]  /*2adf0*/  ISETP.GT.AND P1, PT, R6, 0x1a, PT ;  /* 0x0000001a0600780c */ /* 0x000fc60003f24270 */
        /* <DEDUP_REMOVED lines=41> */
[----:B------:R-:W-:-:S03]  /*2b090*/  ISETP.GT.AND P2, PT, R6, 0x1e, PT ;  /* 0x0000001e0600780c */ /* 0x000fc60003f44270 */
[----:B------:R1:W-:Y:S01]  /*2b0a0*/  LDGSTS.E [R7+0x3500], desc[UR8][R12.64], P1 ;  /* 0x035000000c077fae */ /* 0x0003e20008921848 */
[----:B---3--:R-:W-:-:S05]  /*2b0b0*/  IADD3 R52, P3, R52, R5, RZ ;  /* 0x0000000534347210 */ /* 0x008fca0007f7e0ff */
[----:B------:R-:W-:Y:S01]  /*2b0c0*/  IMAD.X R55, R55, 0x1, R4, P3 ;  /* 0x0000000137377824 */ /* 0x000fe200018e0604 */
[----:B------:R-:W-:Y:S02]  /*2b0d0*/  IADD3 R50, P4, R50, R5, RZ ;  /* 0x0000000532327210 */ /* 0x000fe40007f9e0ff */
        /* <DEDUP_REMOVED lines=42> */
[----:B------:R-:W-:Y:S01]  /*2b380*/  ISETP.NE.U32.AND P1, PT, R12, RZ, PT ;  /* 0x000000ff0c00720c */ /* 0x000fe20003f25070 */
[----:B------:R-:W-:Y:S01]  /*2b390*/  IMAD.MOV.U32 R12, RZ, RZ, R46 ;  /* 0x000000ffff0c7224 */ /* 0x000fe200078e002e */
[----:B------:R-:W-:Y:S01]  /*2b3a0*/  MOV R13, R49 ;  /* 0x00000031000d7202 */ /* 0x000fe20000000f00 */
[----:B------:R1:W-:Y:S04]  /*2b3b0*/  STL [R1+0x580], R49 ;  /* 0x0005803101007387 */ /* 0x0003e80000100800 */
[----:B------:R1:W-:Y:S01]  /*2b3c0*/  LDGSTS.E [R7+0x3d80], desc[UR8][R12.64], P2 ;  /* 0x03d800000c077fae */ /* 0x0003e20009121848 */
[----:B--2---:R-:W-:-:S04]  /*2b3d0*/  IADD3 R14, P4, R14, R5, RZ ;  /* 0x000000050e0e7210 */ /* 0x004fc80007f9e0ff */
[----:B------:R-:W-:Y:S01]  /*2b3e0*/  IADD3.X R44, R44, R4, RZ, P4, !PT ;  /* 0x000000042c2c7210 */ /* 0x000fe200027fe4ff */
[----:B------:R-:W-:Y:S04]  /*2b3f0*/  STL [R1+0x5ec], R14 ;  /* 0x0005ec0e01007387 */ /* 0x000fe80000100800 */
[----:B------:R2:W-:Y:S01]  /*2b400*/  STL [R1+0x5e8], R44 ;  /* 0x0005e82c01007387 */ /* 0x0005e20000100800 */
[----:B-1----:R-:W-:-:S03]  /*2b410*/  MOV R13, R44 ;  /* 0x0000002c000d7202 */ /* 0x002fc60000000f00 */
[----:B------:R-:W4:Y:S01]  /*2b420*/  LDL.LU R49, [R1+0x670] ;  /* 0x0006700001317983 */ /* 0x000f220000300800 */
[----:B------:R-:W-:-:S03]  /*2b430*/  IMAD.MOV.U32 R12, RZ, RZ, R14 ;  /* 0x000000ffff0c7224 */ /* 0x000fc600078e000e */
[----:B------:R-:W4:Y:S04]  /*2b440*/  LDL.LU R46, [R1+0x674] ;  /* 0x00067400012e7983 */ /* 0x000f280000300800 */
        /* <DEDUP_REMOVED lines=45> */
[----:B--2---:R-:W-:Y:S01]  /*2b720*/  IADD3 R14, P3, R14, R5, RZ ;  /* 0x000000050e0e7210 */ /* 0x004fe20007f7e0ff */
[----:B------:R-:W-:Y:S03]  /*2b730*/  STL [R1+0x674], R46 ;  /* 0x0006742e01007387 */ /* 0x000fe60000100800 */
[----:B------:R-:W-:Y:S01]  /*2b740*/  IADD3.X R44, R44, R4, RZ, P3, !PT ;  /* 0x000000042c2c7210 */ /* 0x000fe20001ffe4ff */
        /* <DEDUP_REMOVED lines=12> */
[----:B------:R-:W-:-:S03]  /*2b810*/  ISETP.GT.AND P1, PT, R6, 0x2a, PT ;  /* 0x0000002a0600780c */ /* 0x000fc60003f24270 */
[----:B------:R1:W-:Y:S01]  /*2b820*/  LDGSTS.E [R7+0x4d00], desc[UR8][R12.64], P2 ;  /* 0x04d000000c077fae */ /* 0x0003e20009121848 */
[----:B---3--:R-:W-:Y:S02]  /*2b830*/  IADD3 R52, P3, R52, R5, RZ ;  /* 0x0000000534347210 */ /* 0x008fe40007f7e0ff */
[----:B-1----:R-:W-:-:S03]  /*2b840*/  SEL R12, RZ, 0x4, !P1 ;  /* 0x00000004ff0c7807 */ /* 0x002fc60004800000 */
[----:B------:R-:W-:Y:S01]  /*2b850*/  IMAD.X R55, R55, 0x1, R4, P3 ;  /* 0x0000000137377824 */ /* 0x000fe200018e0604 */
[----:B------:R-:W-:Y:S02]  /*2b860*/  IADD3 R50, P4, R50, R5, RZ ;  /* 0x0000000532327210 */ /* 0x000fe40007f9e0ff */
        /* <DEDUP_REMOVED lines=36> */
[----:B--2---:R-:W-:Y:S02]  /*2bab0*/  IADD3 R46, P3, R46, R5, RZ ;  /* 0x000000052e2e7210 */ /* 0x004fe40007f7e0ff */
        /* <DEDUP_REMOVED lines=9> */
[----:B------:R-:W-:-:S04]  /*2bb50*/  IADD3 R14, P4, R14, R5, RZ ;  /* 0x000000050e0e7210 */ /* 0x000fc80007f9e0ff */
[----:B------:R-:W-:Y:S01]  /*2bb60*/  IADD3.X R44, R44, R4, RZ, P4, !PT ;  /* 0x000000042c2c7210 */ /* 0x000fe200027fe4ff */
[----:B------:R-:W-:Y:S04]  /*2bb70*/  STL [R1+0x76c], R14 ;  /* 0x00076c0e01007387 */ /* 0x000fe80000100800 */
[----:B------:R1:W-:Y:S01]  /*2bb80*/  STL [R1+0x768], R44 ;  /* 0x0007682c01007387 */ /* 0x0003e20000100800 */
[----:B--2---:R-:W-:-:S03]  /*2bb90*/  MOV R13, R44 ;  /* 0x0000002c000d7202 */ /* 0x004fc60000000f00 */
[----:B-1----:R-:W2:Y:S01]  /*2bba0*/  LDL.LU R49, [R1+0x7f0] ;  /* 0x0007f00001317983 */ /* 0x002ea20000300800 */
[----:B------:R-:W-:-:S03]  /*2bbb0*/  IMAD.MOV.U32 R12, RZ, RZ, R14 ;  /* 0x000000ffff0c7224 */ /* 0x000fc600078e000e */
[----:B------:R-:W2:Y:S04]  /*2bbc0*/  LDL.LU R46, [R1+0x7f4] ;  /* 0x0007f400012e7983 */ /* 0x000ea80000300800 */
[----:B------:R-:W2:Y:S04]  /*2bbd0*/  LDL.LU R44, [R1+0x7f8] ;  /* 0x0007f800012c7983 */ /* 0x000ea80000300800 */
        /* <DEDUP_REMOVED lines=12> */
[----:B------:R3:W-:Y:S01]  /*2bca0*/  STL [R1+0x778], R51 ;  /* 0x0007783301007387 */ /* 0x0007e20000100800 */
[----:B------:R-:W-:-:S03]  /*2bcb0*/  ISETP.GT.AND P1, PT, R6, 0x32, PT ;  /* 0x000000320600780c */ /* 0x000fc60003f24270 */
[----:B-1----:R-:W2:Y:S01]  /*2bcc0*/  LDL.LU R55, [R1+0x800] ;  /* 0x0008000001377983 */ /* 0x002ea20000300800 */
[----:B---3--:R-:W-:Y:S01]  /*2bcd0*/  IMAD.MOV.U32 R12, RZ, RZ, R50 ;  /* 0x000000ffff0c7224 */ /* 0x008fe200078e0032 */
[----:B------:R-:W-:Y:S02]  /*2bce0*/  MOV R13, R51 ;  /* 0x00000033000d7202 */ /* 0x000fe40000000f00 */
[----:B------:R-:W3:Y:S04]  /*2bcf0*/  LDL.LU R52, [R1+0x804] ;  /* 0x0008040001347983 */ /* 0x000ee80000300800 */
        /* <DEDUP_REMOVED lines=24> */
[----:B--2---:R-:W-:-:S05]  /*2be80*/  IADD3 R46, P2, R46, R5, RZ ;  /* 0x000000052e2e7210 */ /* 0x004fca0007f5e0ff */
        /* <DEDUP_REMOVED lines=21> */
[----:B------:R-:W-:Y:S01]  /*2bfe0*/  IADD3 R50, P4, R50, R5, RZ ;  /* 0x0000000532327210 */ /* 0x000fe20007f9e0ff */
[----:B------:R-:W-:Y:S01]  /*2bff0*/  STL [R1+0x804], R52 ;  /* 0x0008043401007387 */ /* 0x000fe20000100800 */
[----:B------:R-:W-:Y:S02]  /*2c000*/  SEL R12, R12, RZ, !P0 ;  /* 0x000000ff0c0c7207 */ /* 0x000fe40004000000 */
[----:B------:R-:W-:Y:S01]  /*2c010*/  IADD3.X R51, R51, R4, RZ, P4, !PT ;  /* 0x0000000433337210 */ /* 0x000fe200027fe4ff */
[----:B------:R1:W-:Y:S01]  /*2c020*/  STL [R1+0x800], R55 ;  /* 0x0008003701007387 */ /* 0x0003e20000100800 */
[----:B------:R-:W-:-:S03]  /*2c030*/  ISETP.NE.U32.AND P2, PT, R12, RZ, PT ;  /* 0x000000ff0c00720c */ /* 0x000fc60003f45070 */
[----:B------:R-:W-:Y:S01]  /*2c040*/  STL [R1+0x86c], R50 ;  /* 0x00086c3201007387 */ /* 0x000fe20000100800 */
[----:B------:R-:W-:Y:S01]  /*2c050*/  IMAD.MOV.U32 R12, RZ, RZ, R52 ;  /* 0x000000ffff0c7224 */ /* 0x000fe200078e0034 */
[----:B------:R-:W-:Y:S02]  /*2c060*/  MOV R13, R55 ;  /* 0x00000037000d7202 */ /* 0x000fe40000000f00 */
[----:B------:R-:W-:Y:S04]  /*2c070*/  STL [R1+0x868], R51 ;  /* 0x0008683301007387 */ /* 0x000fe80000100800 */
[----:B------:R-:W3:Y:S04]  /*2c080*/  LDL.LU R57, [R1+0x8f0] ;  /* 0x0008f00001397983 */ /* 0x000ee80000300800 */
[----:B------:R-:W3:Y:S04]  /*2c090*/  LDL.LU R56, [R1+0x8f4] ;  /* 0x0008f40001387983 */ /* 0x000ee80000300800 */
[----:B------:R1:W-:Y:S04]  /*2c0a0*/  LDGSTS.E [R7+0x6580], desc[UR8][R12.64], P1 ;  /* 0x065800000c077fae */ /* 0x0003e80008921848 */
[----:B-1----:R-:W3:Y:S04]  /*2c0b0*/  LDL.LU R55, [R1+0x8f8] ;  /* 0x0008f80001377983 */ /* 0x002ee80000300800 */
[----:B------:R-:W3:Y:S01]  /*2c0c0*/  LDL.LU R52, [R1+0x8fc] ;  /* 0x0008fc0001347983 */ /* 0x000ee20000300800 */
[----:B------:R-:W-:Y:S01]  /*2c0d0*/  IMAD.MOV.U32 R12, RZ, RZ, R50 ;  /* 0x000000ffff0c7224 */ /* 0x000fe200078e0032 */
[----:B------:R-:W-:-:S05]  /*2c0e0*/  MOV R13, R51 ;  /* 0x00000033000d7202 */ /* 0x000fca0000000f00 */
[----:B------:R1:W-:Y:S01]  /*2c0f0*/  LDGSTS.E [R7+0x6c00], desc[UR8][R12.64], P2 ;  /* 0x06c000000c077fae */ /* 0x0003e20009121848 */
[----:B----4-:R-:W-:-:S05]  /*2c100*/  IADD3 R47, P1, R47, R5, RZ ;  /* 0x000000052f2f7210 */ /* 0x010fca0007f3e0ff */
[----:B------:R-:W-:Y:S01]  /*2c110*/  IMAD.X R48, R48, 0x1, R4, P1 ;  /* 0x0000000130307824 */ /* 0x000fe200008e0604 */
[----:B------:R-:W-:Y:S01]  /*2c120*/  IADD3 R43, P3, R43, R5, RZ ;  /* 0x000000052b2b7210 */ /* 0x000fe20007f7e0ff */
[----:B------:R-:W-:Y:S03]  /*2c130*/  STL [R1+0x874], R47 ;  /* 0x0008742f01007387 */ /* 0x000fe60000100800 */
[----:B------:R-:W-:Y:S01]  /*2c140*/  IADD3.X R45, R45, R4, RZ, P3, !PT ;  /* 0x000000042d2d7210 */ /* 0x000fe20001ffe4ff */
[----:B------:R4:W-:Y:S01]  /*2c150*/  STL [R1+0x870], R48 ;  /* 0x0008703001007387 */ /* 0x0009e20000100800 */
[----:B-1----:R-:W-:Y:S01]  /*2c160*/  MOV R13, R48 ;  /* 0x00000030000d7202 */ /* 0x002fe20000000f00 */
[----:B------:R-:W-:Y:S02]  /*2c170*/  IMAD.MOV.U32 R12, RZ, RZ, R47 ;  /* 0x000000ffff0c7224 */ /* 0x000fe400078e002f */
[----:B------:R1:W-:Y:S04]  /*2c180*/  STL [R1+0x87c], R43 ;  /* 0x00087c2b01007387 */ /* 0x0003e80000100800 */
[----:B------:R1:W-:Y:S04]  /*2c190*/  STL [R1+0x878], R45 ;  /* 0x0008782d01007387 */ /* 0x0003e80000100800 */
[----:B----4-:R-:W4:Y:S04]  /*2c1a0*/  LDL.LU R48, [R1+0x900] ;  /* 0x0009000001307983 */ /* 0x010f280000300800 */
[----:B------:R-:W4:Y:S01]  /*2c1b0*/  LDL.LU R47, [R1+0x904] ;  /* 0x00090400012f7983 */ /* 0x000f220000300800 */
[----:B------:R-:W-:-:S03]  /*2c1c0*/  ISETP.GT.AND P1, PT, R6, 0x3a, PT ;  /* 0x0000003a0600780c */ /* 0x000fc60003f24270 */
[----:B------:R1:W-:Y:S04]  /*2c1d0*/  LDGSTS.E [R7+0x6c80], desc[UR8][R12.64], P2 ;  /* 0x06c800000c077fae */ /* 0x0003e80009121848 */
[----:B------:R-:W4:Y:S01]  /*2c1e0*/  LDL.LU R51, [R1+0x968] ;  /* 0x0009680001337983 */ /* 0x000f220000300800 */
[----:B-1----:R-:W-:Y:S01]  /*2c1f0*/  IMAD.MOV.U32 R12, RZ, RZ, R43 ;  /* 0x000000ffff0c7224 */ /* 0x002fe200078e002b */
[----:B------:R-:W-:Y:S02]  /*2c200*/  MOV R13, R45 ;  /* 0x0000002d000d7202 */ /* 0x000fe40000000f00 */
[----:B------:R-:W4:Y:S04]  /*2c210*/  LDL.LU R43, [R1+0x96c] ;  /* 0x00096c00012b7983 */ /* 0x000f280000300800 */
[----:B------:R-:W4:Y:S04]  /*2c220*/  LDL.LU R50, [R1+0x970] ;  /* 0x0009700001327983 */ /* 0x000f280000300800 */
[----:B------:R1:W-:Y:S04]  /*2c230*/  LDGSTS.E [R7+0x6d00], desc[UR8][R12.64], P2 ;  /* 0x06d000000c077fae */ /* 0x0003e80009121848 */
[----:B------:R-:W4:Y:S01]  /*2c240*/  LDL.LU R45, [R1+0x974] ;  /* 0x00097400012d7983 */ /* 0x000f220000300800 */
[----:B--2---:R-:W-:-:S02]  /*2c250*/  IADD3 R46, P3, R46, R5, RZ ;  /* 0x000000052e2e7210 */ /* 0x004fc40007f7e0ff */
        /* <DEDUP_REMOVED lines=13> */
[----:B--2---:R-:W-:Y:S01]  /*2c330*/  MOV R13, R44 ;  /* 0x0000002c000d7202 */ /* 0x004fe20000000f00 */
[----:B------:R-:W-:Y:S02]  /*2c340*/  IMAD.MOV.U32 R12, RZ, RZ, R14 ;  /* 0x000000ffff0c7224 */ /* 0x000fe400078e000e */
[----:B-1----:R-:W2:Y:S04]  /*2c350*/  LDL.LU R49, [R1+0x978] ;  /* 0x0009780001317983 */ /* 0x002ea80000300800 */
[----:B------:R-:W2:Y:S04]  /*2c360*/  LDL.LU R46, [R1+0x97c] ;  /* 0x00097c00012e7983 */ /* 0x000ea80000300800 */
[----:B------:R-:W2:Y:S04]  /*2c370*/  LDL.LU R44, [R1+0x980] ;  /* 0x00098000012c7983 */ /* 0x000ea80000300800 */
[----:B------:R-:W2:Y:S04]  /*2c380*/  LDL.LU R14, [R1+0x984] ;  /* 0x00098400010e7983 */ /* 0x000ea80000300800 */
[----:B------:R1:W-:Y:S01]  /*2c390*/  LDGSTS.E [R7+0x7400], desc[UR8][R12.64], P1 ;  /* 0x074000000c077fae */ /* 0x0003e20008921848 */
[----:B---3--:R-:W-:-:S05]  /*2c3a0*/  IADD3 R56, P2, R56, R5, RZ ;  /* 0x0000000538387210 */ /* 0x008fca0007f5e0ff */
[----:B------:R-:W-:Y:S02]  /*2c3b0*/  IMAD.X R57, R57, 0x1, R4, P2 ;  /* 0x0000000139397824 */ /* 0x000fe400010e0604 */
[----:B-1----:R-:W-:-:S03]  /*2c3c0*/  IMAD.MOV.U32 R12, RZ, RZ, R56 ;  /* 0x000000ffff0c7224 */ /* 0x002fc600078e0038 */
[----:B------:R-:W-:Y:S02]  /*2c3d0*/  MOV R13, R57 ;  /* 0x00000039000d7202 */ /* 0x000fe40000000f00 */
[----:B------:R-:W-:-:S03]  /*2c3e0*/  IADD3 R52, P3, R52, R5, RZ ;  /* 0x0000000534347210 */ /* 0x000fc60007f7e0ff */
[----:B------:R1:W-:Y:S01]  /*2c3f0*/  LDGSTS.E [R7+0x7480], desc[UR8][R12.64], P1 ;  /* 0x074800000c077fae */ /* 0x0003e20008921848 */
[----:B------:R-:W-:Y:S02]  /*2c400*/  IADD3.X R55, R55, R4, RZ, P3, !PT ;  /* 0x0000000437377210 */ /* 0x000fe40001ffe4ff */
[----:B------:R-:W-:Y:S01]  /*2c410*/  ISETP.GT.AND P2, PT, R6, 0x3e, PT ;  /* 0x0000003e0600780c */ /* 0x000fe20003f44270 */
[----:B-1----:R-:W-:Y:S01]  /*2c420*/  IMAD.MOV.U32 R12, RZ, RZ, R52 ;  /* 0x000000ffff0c7224 */ /* 0x002fe200078e0034 */
[----:B------:R-:W-:Y:S01]  /*2c430*/  MOV R13, R55 ;  /* 0x00000037000d7202 */ /* 0x000fe20000000f00 */
        /* <DEDUP_REMOVED lines=8> */
[----:B----4-:R-:W-:-:S05]  /*2c4c0*/  IADD3 R47, P3, R47, R5, RZ ;  /* 0x000000052f2f7210 */ /* 0x010fca0007f7e0ff */
[----:B------:R-:W-:Y:S01]  /*2c4d0*/  IMAD.X R48, R48, 0x1, R4, P3 ;  /* 0x0000000130307824 */ /* 0x000fe200018e0604 */
[----:B------:R-:W-:Y:S01]  /*2c4e0*/  STL [R1+0x904], R47 ;  /* 0x0009042f01007387 */ /* 0x000fe20000100800 */
[----:B------:R-:W-:Y:S02]  /*2c4f0*/  MOV R12, R47 ;  /* 0x0000002f000c7202 */ /* 0x000fe40000000f00 */
[----:B------:R-:W-:Y:S01]  /*2c500*/  IMAD.MOV.U32 R13, RZ, RZ, R48 ;  /* 0x000000ffff0d7224 */ /* 0x000fe200078e0030 */
[----:B------:R1:W-:Y:S04]  /*2c510*/  STL [R1+0x900], R48 ;  /* 0x0009003001007387 */ /* 0x0003e80000100800 */
[----:B------:R3:W-:Y:S04]  /*2c520*/  LDGSTS.E [R7+0x7580], desc[UR8][R12.64], P1 ;  /* 0x075800000c077fae */ /* 0x0007e80008921848 */
[----:B-1----:R-:W4:Y:S04]  /*2c530*/  LDL.LU R48, [R1+0xfb0] ;  /* 0x000fb00001307983 */ /* 0x002f280000300800 */
[----:B------:R-:W4:Y:S01]  /*2c540*/  LDL.LU R47, [R1+0xfbc] ;  /* 0x000fbc00012f7983 */ /* 0x000f220000300800 */
[----:B------:R-:W-:-:S04]  /*2c550*/  IADD3 R43, P1, R43, R5, RZ ;  /* 0x000000052b2b7210 */ /* 0x000fc80007f3e0ff */
[----:B------:R-:W-:Y:S02]  /*2c560*/  IADD3.X R51, R51, R4, RZ, P1, !PT ;  /* 0x0000000433337210 */ /* 0x000fe40000ffe4ff */
[----:B------:R-:W-:Y:S01]  /*2c570*/  IADD3 R45, P3, R45, R5, RZ ;  /* 0x000000052d2d7210 */ /* 0x000fe20007f7e0ff */
[----:B------:R1:W-:Y:S04]  /*2c580*/  STL [R1+0x96c], R43 ;  /* 0x00096c2b01007387 */ /* 0x0003e80000100800 */
[----:B------:R-:W-:Y:S01]  /*2c590*/  IMAD.X R50, R50, 0x1, R4, P3 ;  /* 0x0000000132327824 */ /* 0x000fe200018e0604 */
[----:B------:R-:W-:Y:S01]  /*2c5a0*/  STL [R1+0x968], R51 ;  /* 0x0009683301007387 */ /* 0x000fe20000100800 */
[----:B---3--:R-:W-:Y:S01]  /*2c5b0*/  MOV R12, R43 ;  /* 0x0000002b000c7202 */ /* 0x008fe20000000f00 */
[----:B------:R-:W-:-:S02]  /*2c5c0*/  IMAD.MOV.U32 R13, RZ, RZ, R51 ;  /* 0x000000ffff0d7224 */ /* 0x000fc400078e0033 */
[----:B------:R3:W-:Y:S04]  /*2c5d0*/  STL [R1+0x974], R45 ;  /* 0x0009742d01007387 */ /* 0x0007e80000100800 */
[----:B------:R-:W4:Y:S04]  /*2c5e0*/  LDL.LU R55, [R1+0xfb4] ;  /* 0x000fb40001377983 */ /* 0x000f280000300800 */
[----:B------:R-:W-:Y:S04]  /*2c5f0*/  STL [R1+0x970], R50 ;  /* 0x0009703201007387 */ /* 0x000fe80000100800 */
[----:B-1----:R-:W4:Y:S04]  /*2c600*/  LDL.LU R43, [R1+0xfac] ;  /* 0x000fac00012b7983 */ /* 0x002f280000300800 */
[----:B------:R-:W4:Y:S04]  /*2c610*/  LDL.LU R56, [R1+0xfa8] ;  /* 0x000fa80001387983 */ /* 0x000f280000300800 */
[----:B------:R1:W-:Y:S02]  /*2c620*/  LDGSTS.E [R7+0x7c00], desc[UR8][R12.64], P2 ;  /* 0x07c000000c077fae */ /* 0x0003e40009121848 */
[----:B-1----:R-:W-:-:S02]  /*2c630*/  MOV R12, R45 ;  /* 0x0000002d000c7202 */ /* 0x002fc40000000f00 */
[----:B---3--:R-:W3:Y:S01]  /*2c640*/  LDL.LU R45, [R1+0xfa0] ;  /* 0x000fa000012d7983 */ /* 0x008ee20000300800 */
[----:B--2---:R-:W-:Y:S01]  /*2c650*/  IADD3 R46, P1, R46, R5, RZ ;  /* 0x000000052e2e7210 */ /* 0x004fe20007f3e0ff */
[----:B------:R-:W-:-:S03]  /*2c660*/  IMAD.MOV.U32 R13, RZ, RZ, R50 ;  /* 0x000000ffff0d7224 */ /* 0x000fc600078e0032 */
[----:B------:R-:W-:Y:S02]  /*2c670*/  IADD3.X R49, R49, R4, RZ, P1, !PT ;  /* 0x0000000431317210 */ /* 0x000fe40000ffe4ff */
[----:B------:R-:W-:Y:S01]  /*2c680*/  IADD3 R14, P3, R14, R5, RZ ;  /* 0x000000050e0e7210 */ /* 0x000fe20007f7e0ff */
[----:B------:R1:W-:Y:S04]  /*2c690*/  LDGSTS.E [R7+0x7c80], desc[UR8][R12.64], P2 ;  /* 0x07c800000c077fae */ /* 0x0003e80009121848 */
[----:B------:R-:W-:Y:S01]  /*2c6a0*/  IMAD.X R44, R44, 0x1, R4, P3 ;  /* 0x000000012c2c7824 */ /* 0x000fe200018e0604 */
[----:B------:R2:W-:Y:S04]  /*2c6b0*/  STL [R1+0x97c], R46 ;  /* 0x00097c2e01007387 */ /* 0x0005e80000100800 */
[----:B------:R-:W-:Y:S01]  /*2c6c0*/  STL [R1+0x978], R49 ;  /* 0x0009783101007387 */ /* 0x000fe20000100800 */
[----:B-1----:R-:W-:Y:S01]  /*2c6d0*/  MOV R12, R46 ;  /* 0x0000002e000c7202 */ /* 0x002fe20000000f00 */
[----:B------:R-:W-:-:S02]  /*2c6e0*/  IMAD.MOV.U32 R13, RZ, RZ, R49 ;  /* 0x000000ffff0d7224 */ /* 0x000fc400078e0031 */
[----:B------:R-:W-:Y:S04]  /*2c6f0*/  STL [R1+0x984], R14 ;  /* 0x0009840e01007387 */ /* 0x000fe80000100800 */
[----:B------:R1:W-:Y:S04]  /*2c700*/  STL [R1+0x980], R44 ;  /* 0x0009802c01007387 */ /* 0x0003e80000100800 */
[----:B------:R-:W3:Y:S04]  /*2c710*/  LDL.LU R52, [R1+0xf58] ;  /* 0x000f580001347983 */ /* 0x000ee80000300800 */
[----:B------:R1:W-:Y:S04]  /*2c720*/  LDGSTS.E [R7+0x7d00], desc[UR8][R12.64], P2 ;  /* 0x07d000000c077fae */ /* 0x0003e80009121848 */
[----:B------:R-:W3:Y:S04]  /*2c730*/  LDL.LU R51, [R1+0xfa4] ;  /* 0x000fa40001337983 */ /* 0x000ee80000300800 */
[----:B--2---:R-:W2:Y:S01]  /*2c740*/  LDL.LU R46, [R1+0xf30] ;  /* 0x000f3000012e7983 */ /* 0x004ea20000300800 */
[----:B-1----:R-:W-:-:S03]  /*2c750*/  IMAD.MOV.U32 R13, RZ, RZ, R44 ;  /* 0x000000ffff0d7224 */ /* 0x002fc600078e002c */
[----:B------:R-:W2:Y:S01]  /*2c760*/  LDL.LU R44, [R1+0xf3c] ;  /* 0x000f3c00012c7983 */ /* 0x000ea20000300800 */
[----:B------:R-:W-:-:S05]  /*2c770*/  MOV R12, R14 ;  /* 0x0000000e000c7202 */ /* 0x000fca0000000f00 */
[----:B------:R1:W-:Y:S01]  /*2c780*/  LDGSTS.E [R7+0x7d80], desc[UR8][R12.64], P2 ;  /* 0x07d800000c077fae */ /* 0x0003e20009121848 */
[----:B------:R-:W-:-:S04]  /*2c790*/  ISETP.GT.AND P1, PT, R6, 0x3, PT ;  /* 0x000000030600780c */ /* 0x000fc80003f24270 */
[----:B-1----:R-:W-:-:S04]  /*2c7a0*/  SEL R7, RZ, 0x4, !P1 ;  /* 0x00000004ff077807 */ /* 0x002fc80004800000 */
[----:B------:R-:W-:-:S04]  /*2c7b0*/  SEL R7, R7, RZ, !P0 ;  /* 0x000000ff07077207 */ /* 0x000fc80004000000 */
[----:B------:R-:W-:Y:S02]  /*2c7c0*/  ISETP.NE.U32.AND P1, PT, R7, RZ, PT ;  /* 0x000000ff0700720c */ /* 0x000fe40003f25070 */
[----:B------:R-:W-:-:S05]  /*2c7d0*/  LOP3.LUT R14, R41, 0x60, RZ, 0x3c, !PT ;  /* 0x00000060290e7812 */ /* 0x000fca00078e3cff */
[----:B------:R-:W-:Y:S01]  /*2c7e0*/  VIADD R7, R14, UR7 ;  /* 0x000000070e077c36 */ /* 0x000fe20008000000 */
[----:B----4-:R-:W-:-:S04]  /*2c7f0*/  IADD3 R47, P2, R47, R5, RZ ;  /* 0x000000052f2f7210 */ /* 0x010fc80007f5e0ff */
[----:B------:R-:W-:Y:S01]  /*2c800*/  IADD3.X R48, R48, R4, RZ, P2, !PT ;  /* 0x0000000430307210 */ /* 0x000fe200017fe4ff */
[----:B------:R-:W-:Y:S04]  /*2c810*/  STL [R1+0xfbc], R47 ;  /* 0x000fbc2f01007387 */ /* 0x000fe80000100800 */
[----:B------:R1:W-:Y:S01]  /*2c820*/  STL [R1+0xfb0], R48 ;  /* 0x000fb03001007387 */ /* 0x0003e20000100800 */
[----:B------:R-:W-:-:S03]  /*2c830*/  IMAD.MOV.U32 R13, RZ, RZ, R48 ;  /* 0x000000ffff0d7224 */ /* 0x000fc600078e0030 */
[----:B------:R-:W4:Y:S01]  /*2c840*/  LDL.LU R50, [R1+0xf28] ;  /* 0x000f280001327983 */ /* 0x000f220000300800 */
[----:B------:R-:W-:-:S03]  /*2c850*/  MOV R12, R47 ;  /* 0x0000002f000c7202 */ /* 0x000fc60000000f00 */
[----:B------:R-:W4:Y:S04]  /*2c860*/  LDL.LU R49, [R1+0xf34] ;  /* 0x000f340001317983 */ /* 0x000f280000300800 */
[----:B-1----:R-:W4:Y:S04]  /*2c870*/  LDL.LU R48, [R1+0xf20] ;  /* 0x000f200001307983 */ /* 0x002f280000300800 */
[----:B------:R-:W4:Y:S01]  /*2c880*/  LDL.LU R47, [R1+0xf2c] ;  /* 0x000f2c00012f7983 */ /* 0x000f220000300800 */
[-C--:B------:R-:W-:Y:S02]  /*2c890*/  IADD3 R55, P2, R55, R5.reuse, RZ ;  /* 0x0000000537377210 */ /* 0x080fe40007f5e0ff */
[----:B------:R-:W-:Y:S01]  /*2c8a0*/  IADD3 R43, P3, R43, R5, RZ ;  /* 0x000000052b2b7210 */ /* 0x000fe20007f7e0ff */
[----:B------:R1:W-:Y:S01]  /*2c8b0*/  LDGSTS.E [R7+0x600], desc[UR8][R12.64], P1 ;  /* 0x006000000c077fae */ /* 0x0003e20008921848 */
[----:B------:R-:W-:-:S03]  /*2c8c0*/  IADD3.X R56, R56, R4, RZ, P2, !PT ;  /* 0x0000000438387210 */ /* 0x000fc600017fe4ff */
[----:B------:R-:W-:Y:S04]  /*2c8d0*/  STL [R1+0xfb4], R55 ;  /* 0x000fb43701007387 */ /* 0x000fe80000100800 */
[----:B------:R3:W-:Y:S01]  /*2c8e0*/  STL [R1+0xfa8], R56 ;  /* 0x000fa83801007387 */ /* 0x0007e20000100800 */
[----:B-1----:R-:W-:Y:S01]  /*2c8f0*/  MOV R12, R55 ;  /* 0x00000037000c7202 */ /* 0x002fe20000000f00 */
[----:B------:R-:W-:Y:S02]  /*2c900*/  IMAD.MOV.U32 R13, RZ, RZ, R56 ;  /* 0x000000ffff0d7224 */ /* 0x000fe400078e0038 */
[----:B------:R-:W-:Y:S01]  /*2c910*/  STL [R1+0xfac], R43 ;  /* 0x000fac2b01007387 */ /* 0x000fe20000100800 */
[----:B---3--:R-:W-:-:S03]  /*2c920*/  IMAD.X R45, R45, 0x1, R4, P3 ;  /* 0x000000012d2d7824 */ /* 0x008fc600018e0604 */
[----:B------:R1:W-:Y:S04]  /*2c930*/  LDGSTS.E [R7+0x680], desc[UR8][R12.64], P1 ;  /* 0x006800000c077fae */ /* 0x0003e80008921848 */
[----:B------:R3:W-:Y:S01]  /*2c940*/  STL [R1+0xfa0], R45 ;  /* 0x000fa02d01007387 */ /* 0x0007e20000100800 */
[----:B------:R-:W-:-:S03]  /*2c950*/  ISETP.GT.AND P2, PT, R6, 0x7, PT ;  /* 0x000000070600780c */ /* 0x000fc60003f44270 */
[----:B------:R-:W4:Y:S01]  /*2c960*/  LDL.LU R56, [R1+0xed8] ;  /* 0x000ed80001387983 */ /* 0x000f220000300800 */
[----:B-1----:R-:W-:Y:S01]  /*2c970*/  MOV R12, R43 ;  /* 0x0000002b000c7202 */ /* 0x002fe20000000f00 */
[----:B------:R-:W-:Y:S02]  /*2c980*/  IMAD.MOV.U32 R13, RZ, RZ, R45 ;  /* 0x000000ffff0d7224 */ /* 0x000fe400078e002d */
[----:B------:R-:W4:Y:S04]  /*2c990*/  LDL.LU R55, [R1+0xf24] ;  /* 0x000f240001377983 */ /* 0x000f280000300800 */
[----:B---3--:R-:W3:Y:S04]  /*2c9a0*/  LDL.LU R45, [R1+0xeb0] ;  /* 0x000eb000012d7983 */ /* 0x008ee80000300800 */
[----:B------:R-:W3:Y:S04]  /*2c9b0*/  LDL.LU R43, [R1+0xebc] ;  /* 0x000ebc00012b7983 */ /* 0x000ee80000300800 */
[----:B------:R1:W-:Y:S02]  /*2c9c0*/  LDGSTS.E [R7+0x700], desc[UR8][R12.64], P1 ;  /* 0x007000000c077fae */ /* 0x0003e40008921848 */
[----:B-1----:R-:W-:-:S02]  /*2c9d0*/  SEL R12, RZ, 0x4, !P2 ;  /* 0x00000004ff0c7807 */ /* 0x002fc40005000000 */
[-C--:B------:R-:W-:Y:S02]  /*2c9e0*/  IADD3 R51, P3, R51, R5.reuse, RZ ;  /* 0x0000000533337210 */ /* 0x080fe40007f7e0ff */
[----:B------:R-:W-:Y:S02]  /*2c9f0*/  SEL R12, R12, RZ, !P0 ;  /* 0x000000ff0c0c7207 */ /* 0x000fe40004000000 */
[----:B------:R-:W-:Y:S02]  /*2ca00*/  IADD3.X R52, R52, R4, RZ, P3, !PT ;  /* 0x0000000434347210 */ /* 0x000fe40001ffe4ff */
[----:B--2---:R-:W-:Y:S01]  /*2ca10*/  IADD3 R44, P4, R44, R5, RZ ;  /* 0x000000052c2c7210 */ /* 0x004fe20007f9e0ff */
        /* <DEDUP_REMOVED lines=8> */
[----:B-1----:R-:W3:Y:S04]  /*2caa0*/  LDL.LU R52, [R1+0xea8] ;  /* 0x000ea80001347983 */ /* 0x002ee80000300800 */
[----:B------:R1:W-:Y:S04]  /*2cab0*/  LDGSTS.E [R7+0x780], desc[UR8][R12.64], P1 ;  /* 0x007800000c077fae */ /* 0x0003e80008921848 */
[----:B------:R-:W3:Y:S01]  /*2cac0*/  LDL.LU R51, [R1+0xeb4] ;  /* 0x000eb40001337983 */ /* 0x000ee20000300800 */
[----:B-1----:R-:W-:Y:S01]  /*2cad0*/  IMAD.MOV.U32 R13, RZ, RZ, R46 ;  /* 0x000000ffff0d7224 */ /* 0x002fe200078e002e */
[----:B------:R-:W-:-:S02]  /*2cae0*/  MOV R12, R44 ;  /* 0x0000002c000c7202 */ /* 0x000fc40000000f00 */
[----:B--2---:R-:W2:Y:S04]  /*2caf0*/  LDL.LU R46, [R1+0xea0] ;  /* 0x000ea000012e7983 */ /* 0x004ea80000300800 */
[----:B------:R-:W2:Y:S04]  /*2cb00*/  LDL.LU R44, [R1+0xeac] ;  /* 0x000eac00012c7983 */ /* 0x000ea80000300800 */
[----:B------:R1:W-:Y:S01]  /*2cb10*/  LDGSTS.E [R7+0xe00], desc[UR8][R12.64], P2 ;  /* 0x00e000000c077fae */ /* 0x0003e20009121848 */
[----:B----4-:R-:W-:-:S04]  /*2cb20*/  IADD3 R49, P1, R49, R5, RZ ;  /* 0x0000000531317210 */ /* 0x010fc80007f3e0ff */
        /* <DEDUP_REMOVED lines=12> */
[----:B----4-:R-:W-:Y:S01]  /*2cbf0*/  IMAD.MOV.U32 R13, RZ, RZ, R48 ;  /* 0x000000ffff0d7224 */ /* 0x010fe200078e0030 */
[----:B------:R-:W-:-:S02]  /*2cc00*/  MOV R12, R47 ;  /* 0x0000002f000c7202 */ /* 0x000fc40000000f00 */
[----:B------:R-:W4:Y:S04]  /*2cc10*/  LDL.LU R48, [R1+0xe30] ;  /* 0x000e300001307983 */ /* 0x000f280000300800 */
[----:B------:R-:W4:Y:S01]  /*2cc20*/  LDL.LU R47, [R1+0xe9c] ;  /* 0x000e9c00012f7983 */ /* 0x000f220000300800 */
[----:B------:R-:W-:-:S03]  /*2cc30*/  ISETP.GT.AND P1, PT, R6, 0xb, PT ;  /* 0x0000000b0600780c */ /* 0x000fc60003f24270 */
[----:B------:R1:W-:Y:S01]  /*2cc40*/  LDGSTS.E [R7+0xf00], desc[UR8][R12.64], P2 ;  /* 0x00f000000c077fae */ /* 0x0003e20009121848 */
[----:B------:R-:W-:-:S04]  /*2cc50*/  IADD3 R55, P3, R55, R5, RZ ;  /* 0x0000000537377210 */ /* 0x000fc80007f7e0ff */
[----:B------:R-:W-:Y:S02]  /*2cc60*/  IADD3.X R56, R56, R4, RZ, P3, !PT ;  /* 0x0000000438387210 */ /* 0x000fe40001ffe4ff */
[----:B---3--:R-:W-:Y:S02]  /*2cc70*/  IADD3 R43, P4, R43, R5, RZ ;  /* 0x000000052b2b7210 */ /* 0x008fe40007f9e0ff */
[----:B-1----:R-:W-:-:S03]  /*2cc80*/  SEL R12, RZ, 0x4, !P1 ;  /* 0x00000004ff0c7807 */ /* 0x002fc60004800000 */
[----:B------:R-:W-:Y:S01]  /*2cc90*/  IMAD.X R45, R45, 0x1, R4, P4 ;  /* 0x000000012d2d7824 */ /* 0x000fe200020e0604 */
        /* <DEDUP_REMOVED lines=13> */
[----:B---3--:R-:W3:Y:S04]  /*2cd70*/  LDL.LU R45, [R1+0xe20] ;  /* 0x000e2000012d7983 */ /* 0x008ee80000300800 */
[----:B------:R-:W3:Y:S04]  /*2cd80*/  LDL.LU R43, [R1+0xe2c] ;  /* 0x000e2c00012b7983 */ /* 0x000ee80000300800 */
[----:B------:R1:W-:Y:S01]  /*2cd90*/  LDGSTS.E [R7+0x1600], desc[UR8][R12.64], P1 ;  /* 0x016000000c077fae */ /* 0x0003e20008921848 */
[----:B------:R-:W-:-:S04]  /*2cda0*/  IADD3 R51, P2, R51, R5, RZ ;  /* 0x0000000533337210 */ /* 0x000fc80007f5e0ff */
        /* <DEDUP_REMOVED lines=8> */
[----:B------:R2:W-:Y:S04]  /*2ce30*/  STL [R1+0xea0], R46 ;  /* 0x000ea02e01007387 */ /* 0x0005e80000100800 */
[----:B------:R2:W-:Y:S04]  /*2ce40*/  LDGSTS.E [R7+0x1680], desc[UR8][R12.64], P1 ;  /* 0x016800000c077fae */ /* 0x0005e80008921848 */
[----:B-1----:R-:W3:Y:S04]  /*2ce50*/  LDL.LU R52, [R1+0xdb8] ;  /* 0x000db80001347983 */ /* 0x002ee80000300800 */
[----:B------:R-:W3:Y:S01]  /*2ce60*/  LDL.LU R51, [R1+0xe24] ;  /* 0x000e240001337983 */ /* 0x000ee20000300800 */
[----:B--2---:R-:W-:Y:S01]  /*2ce70*/  IMAD.MOV.U32 R13, RZ, RZ, R46 ;  /* 0x000000ffff0d7224 */ /* 0x004fe200078e002e */
[----:B------:R-:W-:-:S02]  /*2ce80*/  MOV R12, R44 ;  /* 0x0000002c000c7202 */ /* 0x000fc40000000f00 */
[----:B------:R-:W2:Y:S04]  /*2ce90*/  LDL.LU R46, [R1+0xdb0] ;  /* 0x000db000012e7983 */ /* 0x000ea80000300800 */
[----:B------:R-:W2:Y:S01]  /*2cea0*/  LDL.LU R44, [R1+0xe1c] ;  /* 0x000e1c00012c7983 */ /* 0x000ea20000300800 */
[----:B------:R-:W-:-:S03]  /*2ceb0*/  ISETP.GT.AND P2, PT, R6, 0xf, PT ;  /* 0x0000000f0600780c */ /* 0x000fc60003f44270 */
        /* <DEDUP_REMOVED lines=19> */
[----:B----4-:R-:W4:Y:S04]  /*2cff0*/  LDL.LU R48, [R1+0x41c] ;  /* 0x00041c0001307983 */ /* 0x010f280000300800 */
[----:B------:R-:W4:Y:S04]  /*2d000*/  LDL.LU R47, [R1+0xdac] ;  /* 0x000dac00012f7983 */ /* 0x000f280000300800 */
[----:B------:R1:W-:Y:S01]  /*2d010*/  LDGSTS.E [R7+0x1e00], desc[UR8][R12.64], P2 ;  /* 0x01e000000c077fae */ /* 0x0003e20009121848 */
[----:B------:R-:W-:-:S04]  /*2d020*/  IADD3 R55, P1, R55, R5, RZ ;  /* 0x0000000537377210 */ /* 0x000fc80007f3e0ff */
[----:B------:R-:W-:Y:S01]  /*2d030*/  IADD3.X R56, R56, R4, RZ, P1, !PT ;  /* 0x0000000438387210 */ /* 0x000fe20000ffe4ff */
[----:B------:R-:W-:Y:S01]  /*2d040*/  STL [R1+0xe34], R55 ;  /* 0x000e343701007387 */ /* 0x000fe20000100800 */
[----:B---3--:R-:W-:-:S03]  /*2d050*/  IADD3 R43, P3, R43, R5, RZ ;  /* 0x000000052b2b7210 */ /* 0x008fc60007f7e0ff */
[----:B-1----:R-:W-:Y:S01]  /*2d060*/  IMAD.MOV.U32 R13, RZ, RZ, R56 ;  /* 0x000000ffff0d7224 */ /* 0x002fe200078e0038 */
[----:B------:R-:W-:Y:S01]  /*2d070*/  MOV R12, R55 ;  /* 0x00000037000c7202 */ /* 0x000fe20000000f00 */
[----:B------:R-:W-:Y:S01]  /*2d080*/  IMAD.X R45, R45, 0x1, R4, P3 ;  /* 0x000000012d2d7824 */ /* 0x000fe200018e0604 */
[----:B------:R1:W-:Y:S04]  /*2d090*/  STL [R1+0xe28], R56 ;  /* 0x000e283801007387 */ /* 0x0003e80000100800 */
[----:B------:R-:W-:Y:S04]  /*2d0a0*/  STL [R1+0xe2c], R43 ;  /* 0x000e2c2b01007387 */ /* 0x000fe80000100800 */
[----:B------:R3:W-:Y:S01]  /*2d0b0*/  STL [R1+0xe20], R45 ;  /* 0x000e202d01007387 */ /* 0x0007e20000100800 */
[----:B------:R-:W-:-:S03]  /*2d0c0*/  ISETP.GT.AND P1, PT, R6, 0x13, PT ;  /* 0x000000130600780c */ /* 0x000fc60003f24270 */
[----:B------:R3:W-:Y:S04]  /*2d0d0*/  LDGSTS.E [R7+0x1e80], desc[UR8][R12.64], P2 ;  /* 0x01e800000c077fae */ /* 0x0007e80009121848 */
[----:B-1----:R-:W4:Y:S04]  /*2d0e0*/  LDL.LU R56, [R1+0x420] ;  /* 0x0004200001387983 */ /* 0x002f280000300800 */
[----:B------:R-:W4:Y:S01]  /*2d0f0*/  LDL.LU R55, [R1+0x424] ;  /* 0x0004240001377983 */ /* 0x000f220000300800 */
[----:B---3--:R-:W-:Y:S01]  /*2d100*/  MOV R12, R43 ;  /* 0x0000002b000c7202 */ /* 0x008fe20000000f00 */
[----:B------:R-:W-:-:S02]  /*2d110*/  IMAD.MOV.U32 R13, RZ, RZ, R45 ;  /* 0x000000ffff0d7224 */ /* 0x000fc400078e002d */
[----:B------:R-:W3:Y:S04]  /*2d120*/  LDL.LU R45, [R1+0x488] ;  /* 0x00048800012d7983 */ /* 0x000ee80000300800 */
[----:B------:R-:W3:Y:S04]  /*2d130*/  LDL.LU R43, [R1+0x48c] ;  /* 0x00048c00012b7983 */ /* 0x000ee80000300800 */
[----:B------:R1:W-:Y:S01]  /*2d140*/  LDGSTS.E [R7+0x1f00], desc[UR8][R12.64], P2 ;  /* 0x01f000000c077fae */ /* 0x0003e20009121848 */
[----:B------:R-:W-:-:S04]  /*2d150*/  IADD3 R51, P3, R51, R5, RZ ;  /* 0x0000000533337210 */ /* 0x000fc80007f7e0ff */
[----:B------:R-:W-:Y:S02]  /*2d160*/  IADD3.X R52, R52, R4, RZ, P3, !PT ;  /* 0x0000000434347210 */ /* 0x000fe40001ffe4ff */
[----:B-1----:R-:W-:Y:S02]  /*2d170*/  SEL R12, RZ, 0x4, !P1 ;  /* 0x00000004ff0c7807 */ /* 0x002fe40004800000 */
[----:B--2---:R-:W-:Y:S02]  /*2d180*/  IADD3 R44, P4, R44, R5, RZ ;  /* 0x000000052c2c7210 */ /* 0x004fe40007f9e0ff */
[----:B------:R-:W-:Y:S01]  /*2d190*/  SEL R12, R12, RZ, !P0 ;  /* 0x000000ff0c0c7207 */ /* 0x000fe20004000000 */
[----:B------:R-:W-:Y:S02]  /*2d1a0*/  STL [R1+0xe24], R51 ;  /* 0x000e243301007387 */ /* 0x000fe40000100800 */
[----:B------:R-:W-:Y:S01]  /*2d1b0*/  IMAD.X R46, R46, 0x1, R4, P4 ;  /* 0x000000012e2e7824 */ /* 0x000fe200020e0604 */
[----:B------:R-:W-:Y:S01]  /*2d1c0*/  ISETP.NE.U32.AND P1, PT, R12, RZ, PT ;  /* 0x000000ff0c00720c */ /* 0x000fe20003f25070 */
[----:B------:R-:W-:Y:S01]  /*2d1d0*/  IMAD.MOV.U32 R13, RZ, RZ, R52 ;  /* 0x000000ffff0d7224 */ /* 0x000fe200078e0034 */
        /* <DEDUP_REMOVED lines=16> */
[----:B----4-:R-:W-:Y:S01]  /*2d2e0*/  IADD3 R47, P3, R47, R5, RZ ;  /* 0x000000052f2f7210 */ /* 0x010fe20007f7e0ff */
        /* <DEDUP_REMOVED lines=14> */
[-C--:B------:R-:W-:Y:S02]  /*2d3d0*/  IADD3 R55, P3, R55, R5.reuse, RZ ;  /* 0x0000000537377210 */ /* 0x080fe40007f7e0ff */
[----:B-1----:R-:W-:Y:S02]  /*2d3e0*/  SEL R12, RZ, 0x4, !P2 ;  /* 0x00000004ff0c7807 */ /* 0x002fe40005000000 */
[----:B------:R-:W-:Y:S02]  /*2d3f0*/  IADD3.X R56, R56, R4, RZ, P3, !PT ;  /* 0x0000000438387210 */ /* 0x000fe40001ffe4ff */
[----:B------:R-:W-:Y:S02]  /*2d400*/  SEL R12, R12, RZ, !P0 ;  /* 0x000000ff0c0c7207 */ /* 0x000fe40004000000 */
[----:B---3--:R-:W-:Y:S01]  /*2d410*/  IADD3 R43, P4, R43, R5, RZ ;  /* 0x000000052b2b7210 */ /* 0x008fe20007f9e0ff */
        /* <DEDUP_REMOVED lines=13> */
[----:B---3--:R-:W3:Y:S04]  /*2d4f0*/  LDL.LU R45, [R1+0x518] ;  /* 0x00051800012d7983 */ /* 0x008ee80000300800 */
[----:B------:R-:W3:Y:S01]  /*2d500*/  LDL.LU R43, [R1+0x51c] ;  /* 0x00051c00012b7983 */ /* 0x000ee20000300800 */
[----:B------:R-:W-:-:S03]  /*2d510*/  IADD3 R51, P1, R51, R5, RZ ;  /* 0x0000000533337210 */ /* 0x000fc60007f3e0ff */
[----:B------:R1:W-:Y:S01]  /*2d520*/  LDGSTS.E [R7+0x2e00], desc[UR8][R12.64], P2 ;  /* 0x02e000000c077fae */ /* 0x0003e20009121848 */
[----:B------:R-:W-:-:S03]  /*2d530*/  IADD3.X R52, R52, R4, RZ, P1, !PT ;  /* 0x0000000434347210 */ /* 0x000fc60000ffe4ff */
[----:B------:R-:W-:Y:S01]  /*2d540*/  STL [R1+0x494], R51 ;  /* 0x0004943301007387 */ /* 0x000fe20000100800 */
[----:B--2---:R-:W-:Y:S01]  /*2d550*/  IADD3 R44, P3, R44, R5, RZ ;  /* 0x000000052c2c7210 */ /* 0x004fe20007f7e0ff */
[----:B-1----:R-:W-:Y:S01]  /*2d560*/  IMAD.MOV.U32 R13, RZ, RZ, R52 ;  /* 0x000000ffff0d7224 */ /* 0x002fe200078e0034 */
[----:B------:R-:W-:-:S03]  /*2d570*/  MOV R12, R51 ;  /* 0x00000033000c7202 */ /* 0x000fc60000000f00 */
[----:B------:R-:W-:Y:S01]  /*2d580*/  IMAD.X R46, R46, 0x1, R4, P3 ;  /* 0x000000012e2e7824 */ /* 0x000fe200018e0604 */
[----:B------:R1:W-:Y:S04]  /*2d590*/  STL [R1+0x490], R52 ;  /* 0x0004903401007387 */ /* 0x0003e80000100800 */
        /* <DEDUP_REMOVED lines=91> */
[-C--:B---3--:R-:W-:Y:S02]  /*2db50*/  IADD3 R55, P3, R55, R5.reuse, RZ ;  /* 0x0000000537377210 */ /* 0x088fe40007f7e0ff */
[----:B-1----:R-:W-:Y:S02]  /*2db60*/  SEL R12, RZ, 0x4, !P1 ;  /* 0x00000004ff0c7807 */ /* 0x002fe40004800000 */
[----:B------:R-:W-:Y:S02]  /*2db70*/  IADD3.X R56, R56, R4, RZ, P3, !PT ;  /* 0x0000000438387210 */ /* 0x000fe40001ffe4ff */
[----:B------:R-:W-:Y:S02]  /*2db80*/  SEL R12, R12, RZ, !P0 ;  /* 0x000000ff0c0c7207 */ /* 0x000fe40004000000 */
[----:B------:R-:W-:Y:S01]  /*2db90*/  IADD3 R43, P4, R43, R5, RZ ;  /* 0x000000052b2b7210 */ /* 0x000fe20007f9e0ff */
[----:B------:R-:W-:Y:S01]  /*2dba0*/  STL [R1+0x5a4], R55 ;  /* 0x0005a43701007387 */ /* 0x000fe20000100800 */
[----:B------:R-:W-:Y:S01]  /*2dbb0*/  ISETP.NE.U32.AND P1, PT, R12, RZ, PT ;  /* 0x000000ff0c00720c */ /* 0x000fe20003f25070 */
[----:B------:R-:W-:-:S02]  /*2dbc0*/  IMAD.MOV.U32 R13, RZ, RZ, R56 ;  /* 0x000000ffff0d7224 */ /* 0x000fc400078e0038 */
        /* <DEDUP_REMOVED lines=45> */
[----:B-1----:R-:W2:Y:S04]  /*2dea0*/  LDL.LU R50, [R1+0x710] ;  /* 0x0007100001327983 */ /* 0x002ea80000300800 */
[----:B------:R-:W2:Y:S04]  /*2deb0*/  LDL.LU R49, [R1+0x714] ;  /* 0x0007140001317983 */ /* 0x000ea80000300800 */
[----:B------:R1:W-:Y:S02]  /*2dec0*/  LDGSTS.E [R7+0x4780], desc[UR8][R12.64], P1 ;  /* 0x047800000c077fae */ /* 0x0003e40008921848 */
[----:B-1----:R-:W-:Y:S01]  /*2ded0*/  IMAD.MOV.U32 R13, RZ, RZ, R48 ;  /* 0x000000ffff0d7224 */ /* 0x002fe200078e0030 */
[----:B------:R-:W-:Y:S01]  /*2dee0*/  MOV R12, R47 ;  /* 0x0000002f000c7202 */ /* 0x000fe20000000f00 */
        /* <DEDUP_REMOVED lines=22> */
[----:B------:R-:W-:Y:S02]  /*2e050*/  IADD3 R51, P3, R51, R5, RZ ;  /* 0x0000000533337210 */ /* 0x000fe40007f7e0ff */
[----:B-1----:R-:W-:-:S02]  /*2e060*/  SEL R12, RZ, 0x4, !P1 ;  /* 0x00000004ff0c7807 */ /* 0x002fc40004800000 */
[----:B------:R-:W-:Y:S02]  /*2e070*/  IADD3.X R52, R52, R4, RZ, P3, !PT ;  /* 0x0000000434347210 */ /* 0x000fe40001ffe4ff */
[----:B--2---:R-:W-:Y:S02]  /*2e080*/  IADD3 R44, P4, R44, R5, RZ ;  /* 0x000000052c2c7210 */ /* 0x004fe40007f9e0ff */
[----:B------:R-:W-:Y:S01]  /*2e090*/  SEL R12, R12, RZ, !P0 ;  /* 0x000000ff0c0c7207 */ /* 0x000fe20004000000 */
        /* <DEDUP_REMOVED lines=8> */
[----:B-1----:R-:W3:Y:S04]  /*2e120*/  LDL.LU R52, [R1+0x790] ;  /* 0x0007900001347983 */ /* 0x002ee80000300800 */
[----:B------:R-:W3:Y:S04]  /*2e130*/  LDL.LU R51, [R1+0x794] ;  /* 0x0007940001337983 */ /* 0x000ee80000300800 */
[----:B------:R1:W-:Y:S02]  /*2e140*/  LDGSTS.E [R7+0x4f80], desc[UR8][R12.64], P2 ;  /* 0x04f800000c077fae */ /* 0x0003e40009121848 */
[----:B-1----:R-:W-:Y:S01]  /*2e150*/  IMAD.MOV.U32 R13, RZ, RZ, R46 ;  /* 0x000000ffff0d7224 */ /* 0x002fe200078e002e */
[----:B------:R-:W-:Y:S01]  /*2e160*/  MOV R12, R44 ;  /* 0x0000002c000c7202 */ /* 0x000fe20000000f00 */
[----:B--2---:R-:W2:Y:S04]  /*2e170*/  LDL.LU R46, [R1+0x798] ;  /* 0x00079800012e7983 */ /* 0x004ea80000300800 */
[----:B------:R-:W2:Y:S04]  /*2e180*/  LDL.LU R44, [R1+0x79c] ;  /* 0x00079c00012c7983 */ /* 0x000ea80000300800 */
[----:B------:R1:W-:Y:S01]  /*2e190*/  LDGSTS.E [R7+0x5600], desc[UR8][R12.64], P1 ;  /* 0x056000000c077fae */ /* 0x0003e20008921848 */
[----:B------:R-:W-:-:S04]  /*2e1a0*/  IADD3 R49, P2, R49, R5, RZ ;  /* 0x0000000531317210 */ /* 0x000fc80007f5e0ff */
[----:B------:R-:W-:Y:S02]  /*2e1b0*/  IADD3.X R50, R50, R4, RZ, P2, !PT ;  /* 0x0000000432327210 */ /* 0x000fe400017fe4ff */
[----:B-1----:R-:W-:Y:S01]  /*2e1c0*/  MOV R12, R49 ;  /* 0x00000031000c7202 */ /* 0x002fe20000000f00 */
[----:B------:R1:W-:Y:S02]  /*2e1d0*/  STL [R1+0x714], R49 ;  /* 0x0007143101007387 */ /* 0x0003e40000100800 */
[----:B------:R-:W-:Y:S02]  /*2e1e0*/  IMAD.MOV.U32 R13, RZ, RZ, R50 ;  /* 0x000000ffff0d7224 */ /* 0x000fe400078e0032 */
[----:B------:R-:W-:Y:S04]  /*2e1f0*/  STL [R1+0x710], R50 ;  /* 0x0007103201007387 */ /* 0x000fe80000100800 */
[----:B------:R1:W-:Y:S01]  /*2e200*/  LDGSTS.E [R7+0x5680], desc[UR8][R12.64], P1 ;  /* 0x056800000c077fae */ /* 0x0003e20008921848 */
[----:B----4-:R-:W-:-:S05]  /*2e210*/  IADD3 R47, P3, R47, R5, RZ ;  /* 0x000000052f2f7210 */ /* 0x010fca0007f7e0ff */
[----:B------:R-:W-:Y:S01]  /*2e220*/  IMAD.X R48, R48, 0x1, R4, P3 ;  /* 0x0000000130307824 */ /* 0x000fe200018e0604 */
[----:B------:R4:W-:Y:S01]  /*2e230*/  STL [R1+0x71c], R47 ;  /* 0x00071c2f01007387 */ /* 0x0009e20000100800 */
[----:B-1----:R-:W-:-:S03]  /*2e240*/  MOV R12, R47 ;  /* 0x0000002f000c7202 */ /* 0x002fc60000000f00 */
[----:B------:R1:W-:Y:S01]  /*2e250*/  STL [R1+0x718], R48 ;  /* 0x0007183001007387 */ /* 0x0003e20000100800 */
[----:B------:R-:W-:-:S03]  /*2e260*/  IMAD.MOV.U32 R13, RZ, RZ, R48 ;  /* 0x000000ffff0d7224 */ /* 0x000fc600078e0030 */
[----:B------:R-:W2:Y:S04]  /*2e270*/  LDL.LU R49, [R1+0x7a0] ;  /* 0x0007a00001317983 */ /* 0x000ea80000300800 */
[----:B----4-:R-:W4:Y:S04]  /*2e280*/  LDL.LU R47, [R1+0x7a4] ;  /* 0x0007a400012f7983 */ /* 0x010f280000300800 */
[----:B------:R-:W4:Y:S04]  /*2e290*/  LDL.LU R50, [R1+0x808] ;  /* 0x0008080001327983 */ /* 0x000f280000300800 */
[----:B-1----:R-:W4:Y:S01]  /*2e2a0*/  LDL.LU R48, [R1+0x80c] ;  /* 0x00080c0001307983 */ /* 0x002f220000300800 */
[----:B------:R-:W-:-:S03]  /*2e2b0*/  ISETP.GT.AND P2, PT, R6, 0x2f, PT ;  /* 0x0000002f0600780c */ /* 0x000fc60003f44270 */
[----:B------:R1:W-:Y:S02]  /*2e2c0*/  LDGSTS.E [R7+0x5700], desc[UR8][R12.64], P1 ;  /* 0x057000000c077fae */ /* 0x0003e40008921848 */
[----:B-1----:R-:W-:Y:S02]  /*2e2d0*/  SEL R12, RZ, 0x4, !P2 ;  /* 0x00000004ff0c7807 */ /* 0x002fe40005000000 */
[-C--:B------:R-:W-:Y:S02]  /*2e2e0*/  IADD3 R55, P3, R55, R5.reuse, RZ ;  /* 0x0000000537377210 */ /* 0x080fe40007f7e0ff */
[----:B------:R-:W-:Y:S02]  /*2e2f0*/  SEL R12, R12, RZ, !P0 ;  /* 0x000000ff0c0c7207 */ /* 0x000fe40004000000 */
[----:B------:R-:W-:Y:S02]  /*2e300*/  IADD3.X R56, R56, R4, RZ, P3, !PT ;  /* 0x0000000438387210 */ /* 0x000fe40001ffe4ff */
[----:B---3--:R-:W-:Y:S01]  /*2e310*/  IADD3 R43, P4, R43, R5, RZ ;  /* 0x000000052b2b7210 */ /* 0x008fe20007f9e0ff */
        /* <DEDUP_REMOVED lines=8> */
[----:B-1----:R-:W4:Y:S04]  /*2e3a0*/  LDL.LU R56, [R1+0x810] ;  /* 0x0008100001387983 */ /* 0x002f280000300800 */
[----:B------:R-:W4:Y:S04]  /*2e3b0*/  LDL.LU R55, [R1+0x814] ;  /* 0x0008140001377983 */ /* 0x000f280000300800 */
[----:B------:R1:W-:Y:S02]  /*2e3c0*/  LDGSTS.E [R7+0x5780], desc[UR8][R12.64], P1 ;  /* 0x057800000c077fae */ /* 0x0003e40008921848 */
[----:B-1----:R-:W-:Y:S01]  /*2e3d0*/  IMAD.MOV.U32 R13, RZ, RZ, R45 ;  /* 0x000000ffff0d7224 */ /* 0x002fe200078e002d */
[----:B------:R-:W-:Y:S01]  /*2e3e0*/  MOV R12, R43 ;  /* 0x0000002b000c7202 */ /* 0x000fe20000000f00 */
[----:B---3--:R-:W3:Y:S01]  /*2e3f0*/  LDL.LU R45, [R1+0x818] ;  /* 0x00081800012d7983 */ /* 0x008ee20000300800 */
[----:B------:R-:W-:-:S03]  /*2e400*/  IADD3 R51, P1, R51, R5, RZ ;  /* 0x0000000533337210 */ /* 0x000fc60007f3e0ff */
[----:B------:R-:W3:Y:S01]  /*2e410*/  LDL.LU R43, [R1+0x81c] ;  /* 0x00081c00012b7983 */ /* 0x000ee20000300800 */
[----:B------:R-:W-:-:S03]  /*2e420*/  IADD3.X R52, R52, R4, RZ, P1, !PT ;  /* 0x0000000434347210 */ /* 0x000fc60000ffe4ff */
[----:B------:R1:W-:Y:S04]  /*2e430*/  LDGSTS.E [R7+0x5e00], desc[UR8][R12.64], P2 ;  /* 0x05e000000c077fae */ /* 0x0003e80009121848 */
[----:B------:R-:W-:Y:S04]  /*2e440*/  STL [R1+0x794], R51 ;  /* 0x0007943301007387 */ /* 0x000fe80000100800 */
[----:B------:R2:W-:Y:S01]  /*2e450*/  STL [R1+0x790], R52 ;  /* 0x0007903401007387 */ /* 0x0005e20000100800 */
[----:B-1----:R-:W-:Y:S02]  /*2e460*/  MOV R12, R51 ;  /* 0x00000033000c7202 */ /* 0x002fe40000000f00 */
[----:B--2---:R-:W-:Y:S01]  /*2e470*/  IADD3 R44, P3, R44, R5, RZ ;  /* 0x000000052c2c7210 */ /* 0x004fe20007f7e0ff */
[----:B------:R-:W-:-:S04]  /*2e480*/  IMAD.MOV.U32 R13, RZ, RZ, R52 ;  /* 0x000000ffff0d7224 */ /* 0x000fc800078e0034 */
[----:B------:R-:W-:Y:S01]  /*2e490*/  IMAD.X R46, R46, 0x1, R4, P3 ;  /* 0x000000012e2e7824 */ /* 0x000fe200018e0604 */
[----:B------:R1:W-:Y:S04]  /*2e4a0*/  STL [R1+0x79c], R44 ;  /* 0x00079c2c01007387 */ /* 0x0003e80000100800 */
[----:B------:R2:W-:Y:S04]  /*2e4b0*/  LDGSTS.E [R7+0x5e80], desc[UR8][R12.64], P2 ;  /* 0x05e800000c077fae */ /* 0x0005e80009121848 */
[----:B------:R1:W-:Y:S04]  /*2e4c0*/  STL [R1+0x798], R46 ;  /* 0x0007982e01007387 */ /* 0x0003e80000100800 */
[----:B------:R-:W3:Y:S01]  /*2e4d0*/  LDL.LU R52, [R1+0x820] ;  /* 0x0008200001347983 */ /* 0x000ee20000300800 */
[----:B--2---:R-:W-:-:S03]  /*2e4e0*/  MOV R12, R44 ;  /* 0x0000002c000c7202 */ /* 0x004fc60000000f00 */
[----:B-1----:R-:W2:Y:S01]  /*2e4f0*/  LDL.LU R44, [R1+0x824] ;  /* 0x00082400012c7983 */ /* 0x002ea20000300800 */
[----:B------:R-:W-:-:S03]  /*2e500*/  IMAD.MOV.U32 R13, RZ, RZ, R46 ;  /* 0x000000ffff0d7224 */ /* 0x000fc600078e002e */
[----:B------:R-:W2:Y:S04]  /*2e510*/  LDL.LU R51, [R1+0x888] ;  /* 0x0008880001337983 */ /* 0x000ea80000300800 */
[----:B------:R-:W2:Y:S01]  /*2e520*/  LDL.LU R46, [R1+0x88c] ;  /* 0x00088c00012e7983 */ /* 0x000ea20000300800 */
[----:B------:R-:W-:-:S03]  /*2e530*/  ISETP.GT.AND P1, PT, R6, 0x33, PT ;  /* 0x000000330600780c */ /* 0x000fc60003f24270 */
[----:B------:R1:W-:Y:S02]  /*2e540*/  LDGSTS.E [R7+0x5f00], desc[UR8][R12.64], P2 ;  /* 0x05f000000c077fae */ /* 0x0003e40009121848 */
[----:B-1----:R-:W-:-:S04]  /*2e550*/  SEL R12, RZ, 0x4, !P1 ;  /* 0x00000004ff0c7807 */ /* 0x002fc80004800000 */
[----:B------:R-:W-:-:S04]  /*2e560*/  SEL R12, R12, RZ, !P0 ;  /* 0x000000ff0c0c7207 */ /* 0x000fc80004000000 */
[----:B------:R-:W-:Y:S02]  /*2e570*/  ISETP.NE.U32.AND P1, PT, R12, RZ, PT ;  /* 0x000000ff0c00720c */ /* 0x000fe40003f25070 */
[----:B----4-:R-:W-:-:S04]  /*2e580*/  IADD3 R47, P3, R47, R5, RZ ;  /* 0x000000052f2f7210 */ /* 0x010fc80007f7e0ff */
        /* <DEDUP_REMOVED lines=8> */
[----:B------:R4:W-:Y:S04]  /*2e610*/  LDGSTS.E [R7+0x5f80], desc[UR8][R12.64], P2 ;  /* 0x05f800000c077fae */ /* 0x0009e80009121848 */
[----:B-1----:R-:W2:Y:S04]  /*2e620*/  LDL.LU R49, [R1+0x894] ;  /* 0x0008940001317983 */ /* 0x002ea80000300800 */
[----:B------:R1:W-:Y:S04]  /*2e630*/  STL [R1+0x808], R50 ;  /* 0x0008083201007387 */ /* 0x0003e80000100800 */
[----:B------:R-:W2:Y:S01]  /*2e640*/  LDL.LU R47, [R1+0x89c] ;  /* 0x00089c00012f7983 */ /* 0x000ea20000300800 */
[----:B----4-:R-:W-:Y:S01]  /*2e650*/  IMAD.MOV.U32 R13, RZ, RZ, R50 ;  /* 0x000000ffff0d7224 */ /* 0x010fe200078e0032 */
[----:B------:R-:W-:-:S02]  /*2e660*/  MOV R12, R48 ;  /* 0x00000030000c7202 */ /* 0x000fc40000000f00 */
[----:B-1----:R-:W4:Y:S04]  /*2e670*/  LDL.LU R50, [R1+0x890] ;  /* 0x0008900001327983 */ /* 0x002f280000300800 */
        /* <DEDUP_REMOVED lines=8> */
[----:B------:R-:W-:Y:S04]  /*2e700*/  STL [R1+0x810], R56 ;  /* 0x0008103801007387 */ /* 0x000fe80000100800 */
[----:B------:R1:W-:Y:S01]  /*2e710*/  LDGSTS.E [R7+0x6680], desc[UR8][R12.64], P1 ;  /* 0x066800000c077fae */ /* 0x0003e20008921848 */
[----:B---3--:R-:W-:-:S05]  /*2e720*/  IADD3 R43, P3, R43, R5, RZ ;  /* 0x000000052b2b7210 */ /* 0x008fca0007f7e0ff */
[----:B------:R-:W-:Y:S01]  /*2e730*/  IMAD.X R45, R45, 0x1, R4, P3 ;  /* 0x000000012d2d7824 */ /* 0x000fe200018e0604 */
[----:B------:R-:W-:Y:S01]  /*2e740*/  STL [R1+0x81c], R43 ;  /* 0x00081c2b01007387 */ /* 0x000fe20000100800 */
[----:B-1----:R-:W-:Y:S02]  /*2e750*/  MOV R12, R43 ;  /* 0x0000002b000c7202 */ /* 0x002fe40000000f00 */
[----:B------:R-:W-:Y:S01]  /*2e760*/  IMAD.MOV.U32 R13, RZ, RZ, R45 ;  /* 0x000000ffff0d7224 */ /* 0x000fe200078e002d */
[----:B------:R1:W-:Y:S04]  /*2e770*/  STL [R1+0x818], R45 ;  /* 0x0008182d01007387 */ /* 0x0003e80000100800 */
[----:B------:R3:W-:Y:S04]  /*2e780*/  LDGSTS.E [R7+0x6700], desc[UR8][R12.64], P1 ;  /* 0x067000000c077fae */ /* 0x0007e80008921848 */
[----:B-1----:R-:W4:Y:S04]  /*2e790*/  LDL.LU R45, [R1+0x8a0] ;  /* 0x0008a000012d7983 */ /* 0x002f280000300800 */
[----:B------:R-:W4:Y:S01]  /*2e7a0*/  LDL.LU R43, [R1+0x8a4] ;  /* 0x0008a400012b7983 */ /* 0x000f220000300800 */
[----:B---3--:R-:W-:-:S04]  /*2e7b0*/  SEL R12, RZ, 0x4, !P2 ;  /* 0x00000004ff0c7807 */ /* 0x008fc80005000000 */
[----:B------:R-:W-:-:S04]  /*2e7c0*/  SEL R12, R12, RZ, !P0 ;  /* 0x000000ff0c0c7207 */ /* 0x000fc80004000000 */
[----:B------:R-:W-:Y:S02]  /*2e7d0*/  ISETP.NE.U32.AND P2, PT, R12, RZ, PT ;  /* 0x000000ff0c00720c */ /* 0x000fe40003f45070 */
[----:B--2---:R-:W-:-:S04]  /*2e7e0*/  IADD3 R44, P3, R44, R5, RZ ;  /* 0x000000052c2c7210 */ /* 0x004fc80007f7e0ff */
[----:B------:R-:W-:Y:S02]  /*2e7f0*/  IADD3.X R52, R52, R4, RZ, P3, !PT ;  /* 0x0000000434347210 */ /* 0x000fe40001ffe4ff */
[----:B------:R-:W-:Y:S01]  /*2e800*/  IADD3 R46, P4, R46, R5, RZ ;  /* 0x000000052e2e7210 */ /* 0x000fe20007f9e0ff */
[----:B------:R1:W-:Y:S01]  /*2e810*/  STL [R1+0x824], R44 ;  /* 0x0008242c01007387 */ /* 0x0003e20000100800 */
[----:B------:R-:W-:Y:S01]  /*2e820*/  MOV R12, R44 ;  /* 0x0000002c000c7202 */ /* 0x000fe20000000f00 */
[----:B------:R-:W-:Y:S02]  /*2e830*/  IMAD.MOV.U32 R13, RZ, RZ, R52 ;  /* 0x000000ffff0d7224 */ /* 0x000fe400078e0034 */
[----:B------:R-:W-:Y:S01]  /*2e840*/  IMAD.X R51, R51, 0x1, R4, P4 ;  /* 0x0000000133337824 */ /* 0x000fe200020e0604 */
[----:B------:R-:W-:Y:S04]  /*2e850*/  STL [R1+0x820], R52 ;  /* 0x0008203401007387 */ /* 0x000fe80000100800 */
[----:B------:R2:W-:Y:S04]  /*2e860*/  STL [R1+0x88c], R46 ;  /* 0x00088c2e01007387 */ /* 0x0005e80000100800 */
[----:B-1----:R-:W3:Y:S04]  /*2e870*/  LDL.LU R44, [R1+0x90c] ;  /* 0x00090c00012c7983 */ /* 0x002ee80000300800 */
[----:B------:R1:W-:Y:S04]  /*2e880*/  STL [R1+0x888], R51 ;  /* 0x0008883301007387 */ /* 0x0003e80000100800 */
[----:B------:R1:W-:Y:S04]  /*2e890*/  LDGSTS.E [R7+0x6780], desc[UR8][R12.64], P1 ;  /* 0x067800000c077fae */ /* 0x0003e80008921848 */
[----:B------:R-:W3:Y:S01]  /*2e8a0*/  LDL.LU R57, [R1+0x914] ;  /* 0x0009140001397983 */ /* 0x000ee20000300800 */
[----:B-1----:R-:W-:-:S03]  /*2e8b0*/  MOV R12, R46 ;  /* 0x0000002e000c7202 */ /* 0x002fc60000000f00 */
[----:B--2---:R-:W2:Y:S04]  /*2e8c0*/  LDL.LU R46, [R1+0x908] ;  /* 0x00090800012e7983 */ /* 0x004ea80000300800 */
[----:B------:R-:W2:Y:S01]  /*2e8d0*/  LDL.LU R58, [R1+0x910] ;  /* 0x00091000013a7983 */ /* 0x000ea20000300800 */
[----:B------:R-:W-:-:S05]  /*2e8e0*/  IMAD.MOV.U32 R13, RZ, RZ, R51 ;  /* 0x000000ffff0d7224 */ /* 0x000fca00078e0033 */
[----:B------:R1:W-:Y:S01]  /*2e8f0*/  LDGSTS.E [R7+0x6e00], desc[UR8][R12.64], P2 ;  /* 0x06e000000c077fae */ /* 0x0003e20009121848 */
[-C--:B------:R-:W-:Y:S02]  /*2e900*/  IADD3 R49, P1, R49, R5.reuse, RZ ;  /* 0x0000000531317210 */ /* 0x080fe40007f3e0ff */
[----:B------:R-:W-:-:S03]  /*2e910*/  IADD3 R47, P3, R47, R5, RZ ;  /* 0x000000052f2f7210 */ /* 0x000fc60007f7e0ff */
[----:B------:R-:W-:Y:S01]  /*2e920*/  STL [R1+0x894], R49 ;  /* 0x0008943101007387 */ /* 0x000fe20000100800 */
[----:B----4-:R-:W-:Y:S01]  /*2e930*/  IADD3.X R50, R50, R4, RZ, P1, !PT ;  /* 0x0000000432327210 */ /* 0x010fe20000ffe4ff */
[----:B------:R-:W-:-:S04]  /*2e940*/  IMAD.X R48, R48, 0x1, R4, P3 ;  /* 0x0000000130307824 */ /* 0x000fc800018e0604 */
[----:B------:R4:W-:Y:S04]  /*2e950*/  STL [R1+0x890], R50 ;  /* 0x0008903201007387 */ /* 0x0009e80000100800 */
[----:B------:R-:W-:Y:S04]  /*2e960*/  STL [R1+0x89c], R47 ;  /* 0x00089c2f01007387 */ /* 0x000fe80000100800 */
[----:B------:R-:W2:Y:S04]  /*2e970*/  LDL.LU R56, [R1+0x918] ;  /* 0x0009180001387983 */ /* 0x000ea80000300800 */
[----:B------:R4:W-:Y:S04]  /*2e980*/  STL [R1+0x898], R48 ;  /* 0x0008983001007387 */ /* 0x0009e80000100800 */
[----:B------:R-:W2:Y:S01]  /*2e990*/  LDL.LU R55, [R1+0x91c] ;  /* 0x00091c0001377983 */ /* 0x000ea20000300800 */
[----:B-1----:R-:W-:Y:S01]  /*2e9a0*/  MOV R12, R49 ;  /* 0x00000031000c7202 */ /* 0x002fe20000000f00 */
[----:B------:R-:W-:-:S02]  /*2e9b0*/  IMAD.MOV.U32 R13, RZ, RZ, R50 ;  /* 0x000000ffff0d7224 */ /* 0x000fc400078e0032 */
[----:B------:R-:W2:Y:S04]  /*2e9c0*/  LDL.LU R52, [R1+0x920] ;  /* 0x0009200001347983 */ /* 0x000ea80000300800 */
[----:B------:R-:W2:Y:S01]  /*2e9d0*/  LDL.LU R51, [R1+0x924] ;  /* 0x0009240001337983 */ /* 0x000ea20000300800 */
[----:B------:R-:W-:-:S03]  /*2e9e0*/  ISETP.GT.AND P1, PT, R6, 0x3b, PT ;  /* 0x0000003b0600780c */ /* 0x000fc60003f24270 */
[----:B------:R1:W-:Y:S04]  /*2e9f0*/  LDGSTS.E [R7+0x6e80], desc[UR8][R12.64], P2 ;  /* 0x06e800000c077fae */ /* 0x0003e80009121848 */
[----:B----4-:R-:W4:Y:S04]  /*2ea00*/  LDL.LU R50, [R1+0x988] ;  /* 0x0009880001327983 */ /* 0x010f280000300800 */
[----:B------:R-:W4:Y:S01]  /*2ea10*/  LDL.LU R49, [R1+0x98c] ;  /* 0x00098c0001317983 */ /* 0x000f220000300800 */
[----:B-1----:R-:W-:Y:S01]  /*2ea20*/  MOV R12, R47 ;  /* 0x0000002f000c7202 */ /* 0x002fe20000000f00 */
[----:B------:R-:W-:-:S02]  /*2ea30*/  IMAD.MOV.U32 R13, RZ, RZ, R48 ;  /* 0x000000ffff0d7224 */ /* 0x000fc400078e0030 */
[----:B------:R-:W4:Y:S04]  /*2ea40*/  LDL.LU R48, [R1+0x990] ;  /* 0x0009900001307983 */ /* 0x000f280000300800 */
[----:B------:R1:W-:Y:S04]  /*2ea50*/  LDGSTS.E [R7+0x6f00], desc[UR8][R12.64], P2 ;  /* 0x06f000000c077fae */ /* 0x0003e80009121848 */
[----:B------:R-:W4:Y:S01]  /*2ea60*/  LDL.LU R47, [R1+0x994] ;  /* 0x00099400012f7983 */ /* 0x000f220000300800 */
[----:B-1----:R-:W-:Y:S02]  /*2ea70*/  SEL R12, RZ, 0x4, !P1 ;  /* 0x00000004ff0c7807 */ /* 0x002fe40004800000 */
[----:B------:R-:W-:-:S02]  /*2ea80*/  IADD3 R43, P3, R43, R5, RZ ;  /* 0x000000052b2b7210 */ /* 0x000fc40007f7e0ff */
[----:B------:R-:W-:Y:S02]  /*2ea90*/  SEL R12, R12, RZ, !P0 ;  /* 0x000000ff0c0c7207 */ /* 0x000fe40004000000 */
[----:B------:R-:W-:Y:S02]  /*2eaa0*/  IADD3.X R45, R45, R4, RZ, P3, !PT ;  /* 0x000000042d2d7210 */ /* 0x000fe40001ffe4ff */
[----:B------:R-:W-:Y:S01]  /*2eab0*/  ISETP.NE.U32.AND P1, PT, R12, RZ, PT ;  /* 0x000000ff0c00720c */ /* 0x000fe20003f25070 */
[----:B------:R-:W-:Y:S01]  /*2eac0*/  IMAD.MOV.U32 R12, RZ, RZ, R43 ;  /* 0x000000ffff0c7224 */ /* 0x000fe200078e002b */
[----:B------:R-:W-:-:S05]  /*2ead0*/  MOV R13, R45 ;  /* 0x0000002d000d7202 */ /* 0x000fca0000000f00 */
[----:B------:R1:W-:Y:S04]  /*2eae0*/  LDGSTS.E [R7+0x6f80], desc[UR8][R12.64], P2 ;  /* 0x06f800000c077fae */ /* 0x0003e80009121848 */
[----:B------:R-:W-:Y:S04]  /*2eaf0*/  STL [R1+0x8a4], R43 ;  /* 0x0008a42b01007387 */ /* 0x000fe80000100800 */
[----:B------:R1:W-:Y:S04]  /*2eb00*/  STL [R1+0x8a0], R45 ;  /* 0x0008a02d01007387 */ /* 0x0003e80000100800 */
[----:B-1----:R-:W4:Y:S04]  /*2eb10*/  LDL.LU R45, [R1+0x99c] ;  /* 0x00099c00012d7983 */ /* 0x002f280000300800 */
[----:B------:R-:W4:Y:S01]  /*2eb20*/  LDL.LU R43, [R1+0x9a4] ;  /* 0x0009a400012b7983 */ /* 0x000f220000300800 */
[----:B---3--:R-:W-:-:S05]  /*2eb30*/  IADD3 R44, P2, R44, R5, RZ ;  /* 0x000000052c2c7210 */ /* 0x008fca0007f5e0ff */
[----:B------:R-:W-:Y:S01]  /*2eb40*/  STL [R1+0x90c], R44 ;  /* 0x00090c2c01007387 */ /* 0x000fe20000100800 */
[----:B------:R-:W-:Y:S01]  /*2eb50*/  IADD3 R57, P3, R57, R5, RZ ;  /* 0x0000000539397210 */ /* 0x000fe20007f7e0ff */
[----:B------:R-:W-:Y:S02]  /*2eb60*/  IMAD.MOV.U32 R12, RZ, RZ, R44 ;  /* 0x000000ffff0c7224 */ /* 0x000fe400078e002c */
[----:B--2---:R-:W-:Y:S01]  /*2eb70*/  IMAD.X R46, R46, 0x1, R4, P2 ;  /* 0x000000012e2e7824 */ /* 0x004fe200010e0604 */
[----:B------:R-:W-:-:S04]  /*2eb80*/  IADD3.X R58, R58, R4, RZ, P3, !PT ;  /* 0x000000043a3a7210 */ /* 0x000fc80001ffe4ff */
[----:B------:R1:W-:Y:S01]  /*2eb90*/  STL [R1+0x908], R46 ;  /* 0x0009082e01007387 */ /* 0x0003e20000100800 */
[----:B------:R-:W-:-:S03]  /*2eba0*/  MOV R13, R46 ;  /* 0x0000002e000d7202 */ /* 0x000fc60000000f00 */
[----:B------:R-:W-:Y:S04]  /*2ebb0*/  STL [R1+0x914], R57 ;  /* 0x0009143901007387 */ /* 0x000fe80000100800 */
[----:B------:R2:W-:Y:S04]  /*2ebc0*/  LDGSTS.E [R7+0x7600], desc[UR8][R12.64], P1 ;  /* 0x076000000c077fae */ /* 0x0005e80008921848 */
[----:B-1----:R-:W3:Y:S04]  /*2ebd0*/  LDL.LU R46, [R1+0x998] ;  /* 0x00099800012e7983 */ /* 0x002ee80000300800 */
[----:B------:R-:W-:Y:S04]  /*2ebe0*/  STL [R1+0x910], R58 ;  /* 0x0009103a01007387 */ /* 0x000fe80000100800 */
[----:B------:R-:W3:Y:S01]  /*2ebf0*/  LDL.LU R44, [R1+0x9a0] ;  /* 0x0009a000012c7983 */ /* 0x000ee20000300800 */
[----:B--2---:R-:W-:Y:S01]  /*2ec00*/  IMAD.MOV.U32 R12, RZ, RZ, R57 ;  /* 0x000000ffff0c7224 */ /* 0x004fe200078e0039 */
[----:B------:R-:W-:-:S05]  /*2ec10*/  MOV R13, R58 ;  /* 0x0000003a000d7202 */ /* 0x000fca0000000f00 */
[----:B------:R1:W-:Y:S01]  /*2ec20*/  LDGSTS.E [R7+0x7680], desc[UR8][R12.64], P1 ;  /* 0x076800000c077fae */ /* 0x0003e20008921848 */
[----:B------:R-:W2:Y:S01]  /*2ec30*/  S2R R133, SR_TID.X ;  /* 0x0000000000857919 */ /* 0x000ea20000002100 */
[----:B------:R-:W-:-:S05]  /*2ec40*/  IADD3 R55, P2, R55, R5, RZ ;  /* 0x0000000537377210 */ /* 0x000fca0007f5e0ff */
[----:B------:R-:W-:Y:S01]  /*2ec50*/  IMAD.X R56, R56, 0x1, R4, P2 ;  /* 0x0000000138387824 */ /* 0x000fe200010e0604 */
[----:B-1----:R-:W-:Y:S02]  /*2ec60*/  MOV R12, R55 ;  /* 0x00000037000c7202 */ /* 0x002fe40000000f00 */
[----:B------:R-:W-:Y:S01]  /*2ec70*/  IADD3 R51, P3, R51, R5, RZ ;  /* 0x0000000533337210 */ /* 0x000fe20007f7e0ff */
[----:B------:R-:W-:Y:S01]  /*2ec80*/  IMAD.MOV.U32 R13, RZ, RZ, R56 ;  /* 0x000000ffff0d7224 */ /* 0x000fe200078e0038 */
[----:B------:R-:W-:Y:S02]  /*2ec90*/  ISETP.GT.AND P2, PT, R6, 0x3f, PT ;  /* 0x0000003f0600780c */ /* 0x000fe40003f44270 */
[----:B------:R-:W-:Y:S02]  /*2eca0*/  IADD3.X R52, R52, R4, RZ, P3, !PT ;  /* 0x0000000434347210 */ /* 0x000fe40001ffe4ff */
[----:B------:R1:W-:Y:S01]  /*2ecb0*/  LDGSTS.E [R7+0x7700], desc[UR8][R12.64], P1 ;  /* 0x077000000c077fae */ /* 0x0003e20008921848 */
[----:B------:R-:W-:-:S04]  /*2ecc0*/  SEL R6, RZ, 0x4, !P2 ;  /* 0x00000004ff067807 */ /* 0x000fc80005000000 */
[----:B------:R-:W-:Y:S01]  /*2ecd0*/  SEL R6, R6, RZ, !P0 ;  /* 0x000000ff06067207 */ /* 0x000fe20004000000 */
[----:B-1----:R-:W-:Y:S01]  /*2ece0*/  IMAD.MOV.U32 R12, RZ, RZ, R51 ;  /* 0x000000ffff0c7224 */ /* 0x002fe200078e0033 */
[----:B------:R-:W-:Y:S02]  /*2ecf0*/  MOV R13, R52 ;  /* 0x00000034000d7202 */ /* 0x000fe40000000f00 */
[----:B------:R-:W-:-:S03]  /*2ed00*/  ISETP.NE.U32.AND P2, PT, R6, RZ, PT ;  /* 0x000000ff0600720c */ /* 0x000fc60003f45070 */
[----:B------:R1:W-:Y:S01]  /*2ed10*/  LDGSTS.E [R7+0x7780], desc[UR8][R12.64], P1 ;  /* 0x077800000c077fae */ /* 0x0003e20008921848 */
[-C--:B----4-:R-:W-:Y:S02]  /*2ed20*/  IADD3 R49, P1, R49, R5.reuse, RZ ;  /* 0x0000000531317210 */ /* 0x090fe40007f3e0ff */
[----:B------:R-:W-:Y:S01]  /*2ed30*/  IADD3 R47, P3, R47, R5, RZ ;  /* 0x000000052f2f7210 */ /* 0x000fe20007f7e0ff */
[----:B------:R4:W-:Y:S02]  /*2ed40*/  STL [R1+0x91c], R55 ;  /* 0x00091c3701007387 */ /* 0x0009e40000100800 */
[----:B------:R-:W-:Y:S01]  /*2ed50*/  IMAD.X R50, R50, 0x1, R4, P1 ;  /* 0x0000000132327824 */ /* 0x000fe200008e0604 */
[----:B------:R-:W-:Y:S01]  /*2ed60*/  IADD3.X R48, R48, R4, RZ, P3, !PT ;  /* 0x0000000430307210 */ /* 0x000fe20001ffe4ff */
[----:B------:R-:W-:Y:S04]  /*2ed70*/  STL [R1+0x918], R56 ;  /* 0x0009183801007387 */ /* 0x000fe80000100800 */
[----:B------:R-:W-:Y:S01]  /*2ed80*/  STL [R1+0x924], R51 ;  /* 0x0009243301007387 */ /* 0x000fe20000100800 */
[----:B-1----:R-:W-:Y:S01]  /*2ed90*/  IMAD.MOV.U32 R12, RZ, RZ, R49 ;  /* 0x000000ffff0c7224 */ /* 0x002fe200078e0031 */
[----:B------:R-:W-:-:S02]  /*2eda0*/  MOV R13, R50 ;  /* 0x00000032000d7202 */ /* 0x000fc40000000f00 */
[----:B------:R-:W-:Y:S04]  /*2edb0*/  STL [R1+0x920], R52 ;  /* 0x0009203401007387 */ /* 0x000fe80000100800 */
[----:B------:R1:W-:Y:S04]  /*2edc0*/  STL [R1+0x98c], R49 ;  /* 0x00098c3101007387 */ /* 0x0003e80000100800 */
[----:B------:R-:W-:Y:S04]  /*2edd0*/  STL [R1+0x988], R50 ;  /* 0x0009883201007387 */ /* 0x000fe80000100800 */
[----:B------:R2:W-:Y:S04]  /*2ede0*/  STL [R1+0x994], R47 ;  /* 0x0009942f01007387 */ /* 0x0005e80000100800 */
[----:B------:R3:W-:Y:S04]  /*2edf0*/  STL [R1+0x990], R48 ;  /* 0x0009903001007387 */ /* 0x0007e80000100800 */
[----:B----4-:R-:W4:Y:S04]  /*2ee00*/  LDL.LU R55, [R1+0x9a8] ;  /* 0x0009a80001377983 */ /* 0x010f280000300800 */
[----:B------:R2:W-:Y:S04]  /*2ee10*/  LDGSTS.E [R7+0x7e00], desc[UR8][R12.64], P2 ;  /* 0x07e000000c077fae */ /* 0x0005e80009121848 */
[----:B-1----:R-:W4:Y:S04]  /*2ee20*/  LDL.LU R49, [R1+0x9ac] ;  /* 0x0009ac0001317983 */ /* 0x002f280000300800 */
[----:B------:R-:W4:Y:S01]  /*2ee30*/  LDL.LU R51, [R1+0x9b0] ;  /* 0x0009b00001337983 */ /* 0x000f220000300800 */
[----:B------:R-:W-:Y:S01]  /*2ee40*/  IADD3 R45, P1, R45, R5, RZ ;  /* 0x000000052d2d7210 */ /* 0x000fe20007f3e0ff */
[----:B--2---:R-:W-:-:S02]  /*2ee50*/  IMAD.MOV.U32 R12, RZ, RZ, R47 ;  /* 0x000000ffff0c7224 */ /* 0x004fc400078e002f */
[----:B------:R-:W2:Y:S01]  /*2ee60*/  LDL.LU R47, [R1+0x9b4] ;  /* 0x0009b400012f7983 */ /* 0x000ea20000300800 */
[----:B------:R-:W-:Y:S02]  /*2ee70*/  MOV R13, R48 ;  /* 0x00000030000d7202 */ /* 0x000fe40000000f00 */
[----:B------:R-:W-:Y:S01]  /*2ee80*/  IADD3 R43, P3, R43, R5, RZ ;  /* 0x000000052b2b7210 */ /* 0x000fe20007f7e0ff */
[----:B------:R-:W-:Y:S04]  /*2ee90*/  STL [R1+0x99c], R45 ;  /* 0x00099c2d01007387 */ /* 0x000fe80000100800 */
[----:B------:R1:W-:Y:S02]  /*2eea0*/  LDGSTS.E [R7+0x7e80], desc[UR8][R12.64], P2 ;  /* 0x07e800000c077fae */ /* 0x0003e40009121848 */
[----:B-1----:R-:W-:-:S02]  /*2eeb0*/  IMAD.MOV.U32 R12, RZ, RZ, R45 ;  /* 0x000000ffff0c7224 */ /* 0x002fc400078e002d */
[----:B---3--:R-:W-:-:S05]  /*2eec0*/  IMAD.X R46, R46, 0x1, R4, P1 ;  /* 0x000000012e2e7824 */ /* 0x008fca00008e0604 */
[----:B------:R-:W-:Y:S02]  /*2eed0*/  MOV R13, R46 ;  /* 0x0000002e000d7202 */ /* 0x000fe40000000f00 */
[----:B------:R-:W-:Y:S01]  /*2eee0*/  IADD3.X R44, R44, R4, RZ, P3, !PT ;  /* 0x000000042c2c7210 */ /* 0x000fe20001ffe4ff */
[----:B------:R-:W-:Y:S04]  /*2eef0*/  STL [R1+0x998], R46 ;  /* 0x0009982e01007387 */ /* 0x000fe80000100800 */
[----:B------:R-:W-:Y:S04]  /*2ef00*/  STL [R1+0x9a4], R43 ;  /* 0x0009a42b01007387 */ /* 0x000fe80000100800 */
[----:B------:R1:W-:Y:S04]  /*2ef10*/  STL [R1+0x9a0], R44 ;  /* 0x0009a02c01007387 */ /* 0x0003e80000100800 */
[----:B------:R-:W3:Y:S04]  /*2ef20*/  LDL.LU R52, [R1+0xa28] ;  /* 0x000a280001347983 */ /* 0x000ee80000300800 */
[----:B------:R1:W-:Y:S04]  /*2ef30*/  LDGSTS.E [R7+0x7f00], desc[UR8][R12.64], P2 ;  /* 0x07f000000c077fae */ /* 0x0003e80009121848 */
[----:B------:R-:W3:Y:S01]  /*2ef40*/  LDL.LU R48, [R1+0xa2c] ;  /* 0x000a2c0001307983 */ /* 0x000ee20000300800 */
[----:B-1----:R-:W-:Y:S01]  /*2ef50*/  MOV R13, R44 ;  /* 0x0000002c000d7202 */ /* 0x002fe20000000f00 */
[----:B------:R-:W-:-:S02]  /*2ef60*/  IMAD.MOV.U32 R12, RZ, RZ, R43 ;  /* 0x000000ffff0c7224 */ /* 0x000fc400078e002b */
[----:B------:R-:W3:Y:S04]  /*2ef70*/  LDL.LU R44, [R1+0xa30] ;  /* 0x000a3000012c7983 */ /* 0x000ee80000300800 */
[----:B------:R-:W3:Y:S01]  /*2ef80*/  LDL.LU R43, [R1+0xa34] ;  /* 0x000a3400012b7983 */ /* 0x000ee20000300800 */
[----:B------:R-:W-:Y:S01]  /*2ef90*/  IMAD R6, R40, -0x40, R42 ;  /* 0xffffffc028067824 */ /* 0x000fe200078e022a */
[----:B------:R-:W-:Y:S02]  /*2efa0*/  LOP3.LUT R42, R133, 0x1f, RZ, 0xc0, !PT ;  /* 0x0000001f852a7812 */ /* 0x000fe400078ec0ff */
[----:B------:R-:W3:Y:S04]  /*2efb0*/  LDL.LU R50, [R1+0xaa8] ;  /* 0x000aa80001327983 */ /* 0x000ee80000300800 */
[----:B------:R-:W3:Y:S01]  /*2efc0*/  LDL.LU R46, [R1+0xaac] ;  /* 0x000aac00012e7983 */ /* 0x000ee20000300800 */
[----:B------:R-:W-:-:S03]  /*2efd0*/  ISETP.GE.AND P1, PT, R42, R6, PT ;  /* 0x000000062a00720c */ /* 0x000fc60003f26270 */
[----:B------:R1:W-:Y:S04]  /*2efe0*/  LDGSTS.E [R7+0x7f80], desc[UR8][R12.64], P2 ;  /* 0x07f800000c077fae */ /* 0x0003e80009121848 */
[----:B------:R-:W3:Y:S01]  /*2eff0*/  LDL.LU R45, [R1+0xab0] ;  /* 0x000ab000012d7983 */ /* 0x000ee20000300800 */
[----:B------:R-:W-:-:S03]  /*2f000*/  ULEA UR7, UR5, UR4, 0xe ;  /* 0x0000000405077291 */ /* 0x000fc6000f8e703f */
[----:B------:R-:W0:Y:S01]  /*2f010*/  LDGDEPBAR ;  /* 0x00000000000079af */ /* 0x000e220000000000 */
[----:B-1----:R-:W-:-:S03]  /*2f020*/  LOP3.LUT R7, R42, 0x20, RZ, 0xfc, !PT ;  /* 0x000000202a077812 */ /* 0x002fc600078efcff */
[----:B------:R-:W3:Y:S01]  /*2f030*/  LDL.LU R42, [R1+0xab4] ;  /* 0x000ab400012a7983 */ /* 0x000ee20000300800 */
[----:B------:R-:W-:Y:S02]  /*2f040*/  ISETP.GE.AND P2, PT, R7, R6, PT ;  /* 0x000000060700720c */ /* 0x000fe40003f46270 */
[----:B------:R-:W-:Y:S02]  /*2f050*/  SEL R7, RZ, 0x4, P1 ;  /* 0x00000004ff077807 */ /* 0x000fe40000800000 */
[----:B------:R-:W-:Y:S02]  /*2f060*/  SEL R6, RZ, 0x4, P2 ;  /* 0x00000004ff067807 */ /* 0x000fe40001000000 */
[----:B------:R-:W-:-:S04]  /*2f070*/  SEL R7, R7, RZ, !P0 ;  /* 0x000000ff07077207 */ /* 0x000fc80004000000 */
[----:B------:R-:W-:Y:S02]  /*2f080*/  ISETP.NE.U32.AND P1, PT, R7, RZ, PT ;  /* 0x000000ff0700720c */ /* 0x000fe40003f25070 */
[----:B------:R-:W-:-:S04]  /*2f090*/  SEL R6, R6, RZ, !P0 ;  /* 0x000000ff06067207 */ /* 0x000fc80004000000 */
[----:B------:R-:W-:Y:S02]  /*2f0a0*/  ISETP.NE.U32.AND P0, PT, R6, RZ, PT ;  /* 0x000000ff0600720c */ /* 0x000fe40003f05070 */
[----:B------:R-:W-:Y:S02]  /*2f0b0*/  IADD3 R6, R41, UR7, RZ ;  /* 0x0000000729067c10 */ /* 0x000fe4000fffe0ff */
[----:B----4-:R-:W-:-:S05]  /*2f0c0*/  IADD3 R49, P2, R49, R0, RZ ;  /* 0x0000000031317210 */ /* 0x010fca0007f5e0ff */
[----:B------:R-:W-:Y:S01]  /*2f0d0*/  IMAD.X R55, R55, 0x1, R2, P2 ;  /* 0x0000000137377824 */ /* 0x000fe200010e0602 */
[----:B--2---:R-:W-:Y:S01]  /*2f0e0*/  IADD3 R47, P3, R47, R0, RZ ;  /* 0x000000002f2f7210 */ /* 0x004fe20007f7e0ff */
[----:B------:R1:W-:Y:S01]  /*2f0f0*/  STL [R1+0x9ac], R49 ;  /* 0x0009ac3101007387 */ /* 0x0003e20000100800 */
[----:B------:R-:W-:-:S03]  /*2f100*/  MOV R12, R49 ;  /* 0x00000031000c7202 */ /* 0x000fc60000000f00 */
[----:B------:R-:W-:Y:S01]  /*2f110*/  IMAD.X R51, R51, 0x1, R2, P3 ;  /* 0x0000000133337824 */ /* 0x000fe200018e0602 */
[----:B------:R-:W-:Y:S01]  /*2f120*/  STL [R1+0x9a8], R55 ;  /* 0x0009a83701007387 */ /* 0x000fe20000100800 */
[----:B------:R-:W-:-:S03]  /*2f130*/  IMAD.MOV.U32 R13, RZ, RZ, R55 ;  /* 0x000000ffff0d7224 */ /* 0x000fc600078e0037 */
[----:B------:R-:W-:Y:S04]  /*2f140*/  STL [R1+0x9b4], R47 ;  /* 0x0009b42f01007387 */ /* 0x000fe80000100800 */
[----:B------:R2:W-:Y:S04]  /*2f150*/  STL [R1+0x9b0], R51 ;  /* 0x0009b03301007387 */ /* 0x0005e80000100800 */
[----:B-1----:R-:W4:Y:S04]  /*2f160*/  LDL.LU R49, [R1+0xb2c] ;  /* 0x000b2c0001317983 */ /* 0x002f280000300800 */
[----:B------:R1:W-:Y:S04]  /*2f170*/  LDGSTS.E [R6+0x10000], desc[UR8][R12.64], P1 ;  /* 0x100000000c067fae */ /* 0x0003e80008921848 */
[----:B------:R-:W4:Y:S01]  /*2f180*/  LDL.LU R7, [R1+0xb34] ;  /* 0x000b340001077983 */ /* 0x000f220000300800 */
[----:B-1----:R-:W-:-:S03]  /*2f190*/  IMAD.MOV.U32 R13, RZ, RZ, R51 ;  /* 0x000000ffff0d7224 */ /* 0x002fc600078e0033 */
[----:B--2---:R-:W2:Y:S01]  /*2f1a0*/  LDL.LU R51, [R1+0xb28] ;  /* 0x000b280001337983 */ /* 0x004ea20000300800 */
[----:B------:R-:W-:-:S03]  /*2f1b0*/  MOV R12, R47 ;  /* 0x0000002f000c7202 */ /* 0x000fc60000000f00 */
[----:B------:R-:W2:Y:S04]  /*2f1c0*/  LDL.LU R47, [R1+0xb30] ;  /* 0x000b3000012f7983 */ /* 0x000ea80000300800 */
[----:B------:R1:W-:Y:S01]  /*2f1d0*/  LDGSTS.E [R6+0x10080], desc[UR8][R12.64], P0 ;  /* 0x100800000c067fae */ /* 0x0003e20008121848 */
[----:B---3--:R-:W-:-:S04]  /*2f1e0*/  IADD3 R48, P2, R48, R0, RZ ;  /* 0x0000000030307210 */ /* 0x008fc80007f5e0ff */
[----:B------:R-:W-:Y:S01]  /*2f1f0*/  IADD3.X R52, R52, R2, RZ, P2, !PT ;  /* 0x0000000234347210 */ /* 0x000fe200017fe4ff */
[----:B------:R3:W-:Y:S01]  /*2f200*/  STL [R1+0xa2c], R48 ;  /* 0x000a2c3001007387 */ /* 0x0007e20000100800 */
[----:B-1----:R-:W-:Y:S02]  /*2f210*/  MOV R12, R48 ;  /* 0x00000030000c7202 */ /* 0x002fe40000000f00 */
[----:B------:R-:W-:Y:S01]  /*2f220*/  IADD3 R43, P3, R43, R0, RZ ;  /* 0x000000002b2b7210 */ /* 0x000fe20007f7e0ff */
[----:B------:R1:W-:Y:S04]  /*2f230*/  STL [R1+0xa28], R52 ;  /* 0x000a283401007387 */ /* 0x0003e80000100800 */
[----:B------:R-:W-:Y:S01]  /*2f240*/  IMAD.X R44, R44, 0x1, R2, P3 ;  /* 0x000000012c2c7824 */ /* 0x000fe200018e0602 */
[----:B------:R1:W-:Y:S01]  /*2f250*/  STL [R1+0xa34], R43 ;  /* 0x000a342b01007387 */ /* 0x0003e20000100800 */
[----:B------:R-:W-:-:S03]  /*2f260*/  IMAD.MOV.U32 R13, RZ, RZ, R52 ;  /* 0x000000ffff0d7224 */ /* 0x000fc600078e0034 */
[----:B---3--:R-:W3:Y:S04]  /*2f270*/  LDL.LU R48, [R1+0xbac] ;  /* 0x000bac0001307983 */ /* 0x008ee80000300800 */
[----:B------:R1:W-:Y:S04]  /*2f280*/  STL [R1+0xa30], R44 ;  /* 0x000a302c01007387 */ /* 0x0003e80000100800 */
[----:B------:R-:W3:Y:S04]  /*2f290*/  LDL.LU R55, [R1+0xbb4] ;  /* 0x000bb40001377983 */ /* 0x000ee80000300800 */
[----:B-1----:R-:W3:Y:S01]  /*2f2a0*/  LDL.LU R52, [R1+0xba8] ;  /* 0x000ba80001347983 */ /* 0x002ee20000300800 */
[----:B------:R-:W-:-:S03]  /*2f2b0*/  IADD3 R46, P2, R46, R0, RZ ;  /* 0x000000002e2e7210 */ /* 0x000fc60007f5e0ff */
[----:B------:R-:W3:Y:S01]  /*2f2c0*/  LDL.LU R56, [R1+0xbb0] ;  /* 0x000bb00001387983 */ /* 0x000ee20000300800 */
[----:B------:R-:W-:-:S03]  /*2f2d0*/  IADD3.X R50, R50, R2, RZ, P2, !PT ;  /* 0x0000000232327210 */ /* 0x000fc600017fe4ff */
[----:B------:R1:W-:Y:S01]  /*2f2e0*/  LDGSTS.E [R6+0x10800], desc[UR8][R12.64], P1 ;  /* 0x108000000c067fae */ /* 0x0003e20008921848 */
[----:B------:R-:W-:-:S05]  /*2f2f0*/  IADD3 R42, P3, R42, R0, RZ ;  /* 0x000000002a2a7210 */ /* 0x000fca0007f7e0ff */
[----:B------:R-:W-:Y:S01]  /*2f300*/  IMAD.X R45, R45, 0x1, R2, P3 ;  /* 0x000000012d2d7824 */ /* 0x000fe200018e0602 */
[----:B-1----:R-:W-:Y:S01]  /*2f310*/  MOV R12, R43 ;  /* 0x0000002b000c7202 */ /* 0x002fe20000000f00 */
[----:B------:R-:W-:Y:S01]  /*2f320*/  IMAD.MOV.U32 R13, RZ, RZ, R44 ;  /* 0x000000ffff0d7224 */ /* 0x000fe200078e002c */
[----:B------:R-:W3:Y:S04]  /*2f330*/  LDL.LU R43, [R1+0xc2c] ;  /* 0x000c2c00012b7983 */ /* 0x000ee80000300800 */
[----:B------:R-:W3:Y:S04]  /*2f340*/  LDL.LU R44, [R1+0xc34] ;  /* 0x000c3400012c7983 */ /* 0x000ee80000300800 */
[----:B------:R1:W-:Y:S04]  /*2f350*/  STL [R1+0xaac], R46 ;  /* 0x000aac2e01007387 */ /* 0x0003e80000100800 */
[----:B------:R1:W-:Y:S04]  /*2f360*/  LDGSTS.E [R6+0x10880], desc[UR8][R12.64], P0 ;  /* 0x108800000c067fae */ /* 0x0003e80008121848 */
[----:B------:R1:W-:Y:S04]  /*2f370*/  STL [R1+0xaa8], R50 ;  /* 0x000aa83201007387 */ /* 0x0003e80000100800 */
[----:B------:R1:W-:Y:S02]  /*2f380*/  STL [R1+0xab4], R42 ;  /* 0x000ab42a01007387 */ /* 0x0003e40000100800 */
[----:B-1----:R-:W-:-:S02]  /*2f390*/  MOV R12, R46 ;  /* 0x0000002e000c7202 */ /* 0x002fc40000000f00 */
[----:B------:R-:W3:Y:S01]  /*2f3a0*/  LDL.LU R46, [R1+0xc28] ;  /* 0x000c2800012e7983 */ /* 0x000ee20000300800 */
[----:B------:R-:W-:-:S03]  /*2f3b0*/  IMAD.MOV.U32 R13, RZ, RZ, R50 ;  /* 0x000000ffff0d7224 */ /* 0x000fc600078e0032 */
[----:B------:R1:W-:Y:S04]  /*2f3c0*/  STL [R1+0xab0], R45 ;  /* 0x000ab02d01007387 */ /* 0x0003e80000100800 */
[----:B------:R-:W3:Y:S04]  /*2f3d0*/  LDL.LU R50, [R1+0xc30] ;  /* 0x000c300001327983 */ /* 0x000ee80000300800 */
[----:B------:R1:W-:Y:S02]  /*2f3e0*/  LDGSTS.E [R6+0x11000], desc[UR8][R12.64], P1 ;  /* 0x110000000c067fae */ /* 0x0003e40008921848 */
[----:B-1----:R-:W-:Y:S01]  /*2f3f0*/  MOV R12, R42 ;  /* 0x0000002a000c7202 */ /* 0x002fe20000000f00 */
[----:B------:R-:W-:Y:S01]  /*2f400*/  IMAD.MOV.U32 R13, RZ, RZ, R45 ;  /* 0x000000ffff0d7224 */ /* 0x000fe200078e002d */
[----:B------:R-:W3:Y:S04]  /*2f410*/  LDL.LU R42, [R1+0xcac] ;  /* 0x000cac00012a7983 */ /* 0x000ee80000300800 */
[----:B------:R-:W3:Y:S04]  /*2f420*/  LDL.LU R45, [R1+0xcb4] ;  /* 0x000cb400012d7983 */ /* 0x000ee80000300800 */
[----:B------:R1:W-:Y:S01]  /*2f430*/  LDGSTS.E [R6+0x11080], desc[UR8][R12.64], P0 ;  /* 0x110800000c067fae */ /* 0x0003e20008121848 */
[----:B----4-:R-:W-:-:S05]  /*2f440*/  IADD3 R49, P2, R49, R0, RZ ;  /* 0x0000000031317210 */ /* 0x010fca0007f5e0ff */
[----:B------:R4:W-:Y:S01]  /*2f450*/  STL [R1+0xb2c], R49 ;  /* 0x000b2c3101007387 */ /* 0x0009e20000100800 */
[----:B------:R-:W-:Y:S02]  /*2f460*/  IADD3 R7, P3, R7, R0, RZ ;  /* 0x0000000007077210 */ /* 0x000fe40007f7e0ff */
[----:B-1----:R-:W-:Y:S02]  /*2f470*/  MOV R12, R49 ;  /* 0x00000031000c7202 */ /* 0x002fe40000000f00 */
[----:B--2---:R-:W-:Y:S01]  /*2f480*/  IADD3.X R51, R51, R2, RZ, P2, !PT ;  /* 0x0000000233337210 */ /* 0x004fe200017fe4ff */
[----:B------:R-:W-:-:S04]  /*2f490*/  IMAD.X R47, R47, 0x1, R2, P3 ;  /* 0x000000012f2f7824 */ /* 0x000fc800018e0602 */
[----:B------:R1:W-:Y:S04]  /*2f4a0*/  STL [R1+0xb28], R51 ;  /* 0x000b283301007387 */ /* 0x0003e80000100800 */
[----:B------:R2:W-:Y:S04]  /*2f4b0*/  STL [R1+0xb34], R7 ;  /* 0x000b340701007387 */ /* 0x0005e80000100800 */
[----:B----4-:R-:W4:Y:S01]  /*2f4c0*/  LDL.LU R49, [R1+0xca8] ;  /* 0x000ca80001317983 */ /* 0x010f220000300800 */
[----:B------:R-:W-:-:S03]  /*2f4d0*/  IMAD.MOV.U32 R13, RZ, RZ, R51 ;  /* 0x000000ffff0d7224 */ /* 0x000fc600078e0033 */
[----:B------:R2:W-:Y:S04]  /*2f4e0*/  STL [R1+0xb30], R47 ;  /* 0x000b302f01007387 */ /* 0x0005e80000100800 */
[----:B-1----:R-:W4:Y:S04]  /*2f4f0*/  LDL.LU R51, [R1+0xcb0] ;  /* 0x000cb00001337983 */ /* 0x002f280000300800 */
[----:B------:R1:W-:Y:S02]  /*2f500*/  LDGSTS.E [R6+0x11800], desc[UR8][R12.64], P1 ;  /* 0x118000000c067fae */ /* 0x0003e40008921848 */
[----:B-1----:R-:W-:Y:S01]  /*2f510*/  MOV R12, R7 ;  /* 0x00000007000c7202 */ /* 0x002fe20000000f00 */
[----:B------:R-:W-:Y:S01]  /*2f520*/  IMAD.MOV.U32 R13, RZ, RZ, R47 ;  /* 0x000000ffff0d7224 */ /* 0x000fe200078e002f */
[----:B--2---:R-:W2:Y:S04]  /*2f530*/  LDL.LU R7, [R1+0xd2c] ;  /* 0x000d2c0001077983 */ /* 0x004ea80000300800 */
[----:B------:R-:W2:Y:S04]  /*2f540*/  LDL.LU R47, [R1+0xd34] ;  /* 0x000d3400012f7983 */ /* 0x000ea80000300800 */
[----:B------:R1:W-:Y:S01]  /*2f550*/  LDGSTS.E [R6+0x11880], desc[UR8][R12.64], P0 ;  /* 0x118800000c067fae */ /* 0x0003e20008121848 */
[----:B---3--:R-:W-:-:S05]  /*2f560*/  IADD3 R48, P2, R48, R0, RZ ;  /* 0x0000000030307210 */ /* 0x008fca0007f5e0ff */
[----:B------:R3:W-:Y:S01]  /*2f570*/  STL [R1+0xbac], R48 ;  /* 0x000bac3001007387 */ /* 0x0007e20000100800 */
[----:B------:R-:W-:Y:S02]  /*2f580*/  IADD3 R55, P3, R55, R0, RZ ;  /* 0x0000000037377210 */ /* 0x000fe40007f7e0ff */
[----:B------:R-:W-:Y:S02]  /*2f590*/  IADD3.X R52, R52, R2, RZ, P2, !PT ;  /* 0x0000000234347210 */ /* 0x000fe400017fe4ff */
[----:B-1----:R-:W-:Y:S01]  /*2f5a0*/  MOV R12, R48 ;  /* 0x00000030000c7202 */ /* 0x002fe20000000f00 */
[----:B------:R-:W-:Y:S02]  /*2f5b0*/  IMAD.X R56, R56, 0x1, R2, P3 ;  /* 0x0000000138387824 */ /* 0x000fe400018e0602 */
[----:B------:R1:W-:Y:S04]  /*2f5c0*/  STL [R1+0xba8], R52 ;  /* 0x000ba83401007387 */ /* 0x0003e80000100800 */
[----:B------:R-:W-:Y:S01]  /*2f5d0*/  STL [R1+0xbb4], R55 ;  /* 0x000bb43701007387 */ /* 0x000fe20000100800 */
[----:B------:R-:W-:-:S03]  /*2f5e0*/  IMAD.MOV.U32 R13, RZ, RZ, R52 ;  /* 0x000000ffff0d7224 */ /* 0x000fc600078e0034 */
[----:B---3--:R-:W3:Y:S04]  /*2f5f0*/  LDL.LU R48, [R1+0xd28] ;  /* 0x000d280001307983 */ /* 0x008ee80000300800 */
[----:B------:R-:W-:Y:S04]  /*2f600*/  STL [R1+0xbb0], R56 ;  /* 0x000bb03801007387 */ /* 0x000fe80000100800 */
[----:B-1----:R-:W3:Y:S01]  /*2f610*/  LDL.LU R52, [R1+0xd30] ;  /* 0x000d300001347983 */ /* 0x002ee20000300800 */
[----:B------:R-:W-:-:S03]  /*2f620*/  IADD3 R43, P2, R43, R0, RZ ;  /* 0x000000002b2b7210 */ /* 0x000fc60007f5e0ff */
[----:B------:R1:W-:Y:S01]  /*2f630*/  LDGSTS.E [R6+0x12000], desc[UR8][R12.64], P1 ;  /* 0x120000000c067fae */ /* 0x0003e20008921848 */
[----:B------:R-:W-:-:S03]  /*2f640*/  IADD3 R44, P3, R44, R0, RZ ;  /* 0x000000002c2c7210 */ /* 0x000fc60007f7e0ff */
[----:B------:R1:W-:Y:S02]  /*2f650*/  STL [R1+0xc2c], R43 ;  /* 0x000c2c2b01007387 */ /* 0x0003e40000100800 */
[----:B-1----:R-:W-:Y:S01]  /*2f660*/  MOV R12, R55 ;  /* 0x00000037000c7202 */ /* 0x002fe20000000f00 */
[----:B------:R-:W-:-:S05]  /*2f670*/  IMAD.MOV.U32 R13, RZ, RZ, R56 ;  /* 0x000000ffff0d7224 */ /* 0x000fca00078e0038 */
[----:B------:R1:W-:Y:S01]  /*2f680*/  LDGSTS.E [R6+0x12080], desc[UR8][R12.64], P0 ;  /* 0x120800000c067fae */ /* 0x0003e20008121848 */
[----:B------:R-:W-:-:S05]  /*2f690*/  IADD3.X R46, R46, R2, RZ, P2, !PT ;  /* 0x000000022e2e7210 */ /* 0x000fca00017fe4ff */
[----:B------:R1:W-:Y:S02]  /*2f6a0*/  STL [R1+0xc28], R46 ;  /* 0x000c282e01007387 */ /* 0x0003e40000100800 */
[----:B-1----:R-:W-:Y:S01]  /*2f6b0*/  MOV R12, R43 ;  /* 0x0000002b000c7202 */ /* 0x002fe20000000f00 */
[----:B------:R-:W-:Y:S02]  /*2f6c0*/  IMAD.X R50, R50, 0x1, R2, P3 ;  /* 0x0000000132327824 */ /* 0x000fe400018e0602 */
[----:B------:R-:W-:Y:S01]  /*2f6d0*/  IMAD.MOV.U32 R13, RZ, RZ, R46 ;  /* 0x000000ffff0d7224 */ /* 0x000fe200078e002e */
[----:B------:R1:W-:Y:S04]  /*2f6e0*/  STL [R1+0xc34], R44 ;  /* 0x000c342c01007387 */ /* 0x0003e80000100800 */
[----:B------:R-:W3:Y:S04]  /*2f6f0*/  LDL.LU R43, [R1+0x9bc] ;  /* 0x0009bc00012b7983 */ /* 0x000ee80000300800 */
[----:B------:R1:W-:Y:S04]  /*2f700*/  STL [R1+0xc30], R50 ;  /* 0x000c303201007387 */ /* 0x0003e80000100800 */
[----:B------:R1:W-:Y:S04]  /*2f710*/  LDGSTS.E [R6+0x12800], desc[UR8][R12.64], P1 ;  /* 0x128000000c067fae */ /* 0x0003e80008921848 */
[----:B------:R-:W3:Y:S01]  /*2f720*/  LDL.LU R46, [R1+0x9c4] ;  /* 0x0009c400012e7983 */ /* 0x000ee20000300800 */
[----:B-1----:R-:W-:-:S03]  /*2f730*/  MOV R12, R44 ;  /* 0x0000002c000c7202 */ /* 0x002fc60000000f00 */
[----:B------:R-:W3:Y:S01]  /*2f740*/  LDL.LU R44, [R1+0x9b8] ;  /* 0x0009b800012c7983 */ /* 0x000ee20000300800 */
[----:B------:R-:W-:-:S03]  /*2f750*/  IMAD.MOV.U32 R13, RZ, RZ, R50 ;  /* 0x000000ffff0d7224 */ /* 0x000fc600078e0032 */
[----:B------:R-:W3:Y:S01]  /*2f760*/  LDL.LU R50, [R1+0x9c0] ;  /* 0x0009c00001327983 */ /* 0x000ee20000300800 */
[-C--:B------:R-:W-:Y:S02]  /*2f770*/  IADD3 R42, P2, R42, R0.reuse, RZ ;  /* 0x000000002a2a7210 */ /* 0x080fe40007f5e0ff */
[----:B------:R-:W-:Y:S01]  /*2f780*/  IADD3 R45, P3, R45, R0, RZ ;  /* 0x000000002d2d7210 */ /* 0x000fe20007f7e0ff */
[----:B------:R1:W-:Y:S04]  /*2f790*/  LDGSTS.E [R6+0x12880], desc[UR8][R12.64], P0 ;  /* 0x128800000c067fae */ /* 0x0003e80008121848 */
[----:B------:R4:W-:Y:S01]  /*2f7a0*/  STL [R1+0xcac], R42 ;  /* 0x000cac2a01007387 */ /* 0x0009e20000100800 */
[----:B-1----:R-:W-:Y:S02]  /*2f7b0*/  MOV R12, R42 ;  /* 0x0000002a000c7202 */ /* 0x002fe40000000f00 */
[----:B----4-:R-:W-:-:S05]  /*2f7c0*/  IADD3.X R49, R49, R2, RZ, P2, !PT ;  /* 0x0000000231317210 */ /* 0x010fca00017fe4ff */
[----:B------:R1:W-:Y:S01]  /*2f7d0*/  STL [R1+0xca8], R49 ;  /* 0x000ca83101007387 */ /* 0x0003e20000100800 */
[----:B------:R-:W-:Y:S02]  /*2f7e0*/  IMAD.MOV.U32 R13, RZ, RZ, R49 ;  /* 0x000000ffff0d7224 */ /* 0x000fe400078e0031 */
[----:B------:R-:W-:Y:S01]  /*2f7f0*/  IMAD.X R51, R51, 0x1, R2, P3 ;  /* 0x0000000133337824 */ /* 0x000fe200018e0602 */
[----:B------:R4:W-:Y:S04]  /*2f800*/  STL [R1+0xcb4], R45 ;  /* 0x000cb42d01007387 */ /* 0x0009e80000100800 */
[----:B------:R-:W3:Y:S04]  /*2f810*/  LDL.LU R42, [R1+0xa3c] ;  /* 0x000a3c00012a7983 */ /* 0x000ee80000300800 */
[----:B------:R4:W-:Y:S04]  /*2f820*/  STL [R1+0xcb0], R51 ;  /* 0x000cb03301007387 */ /* 0x0009e80000100800 */
[----:B------:R4:W-:Y:S04]  /*2f830*/  LDGSTS.E [R6+0x13000], desc[UR8][R12.64], P1 ;  /* 0x130000000c067fae */ /* 0x0009e80008921848 */
[----:B-1----:R-:W3:Y:S01]  /*2f840*/  LDL.LU R49, [R1+0xa44] ;  /* 0x000a440001317983 */ /* 0x002ee20000300800 */
[----:B--2---:R-:W-:-:S02]  /*2f850*/  IADD3 R7, P2, R7, R0, RZ ;  /* 0x0000000007077210 */ /* 0x004fc40007f5e0ff */
[----:B----4-:R-:W-:Y:S02]  /*2f860*/  MOV R12, R45 ;  /* 0x0000002d000c7202 */ /* 0x010fe40000000f00 */
[----:B------:R-:W2:Y:S01]  /*2f870*/  LDL.LU R45, [R1+0xa38] ;  /* 0x000a3800012d7983 */ /* 0x000ea20000300800 */
[----:B------:R-:W-:Y:S01]  /*2f880*/  IMAD.MOV.U32 R13, RZ, RZ, R51 ;  /* 0x000000ffff0d7224 */ /* 0x000fe200078e0033 */
[----:B------:R-:W-:Y:S02]  /*2f890*/  IADD3 R47, P3, R47, R0, RZ ;  /* 0x000000002f2f7210 */ /* 0x000fe40007f7e0ff */
[----:B------:R-:W4:Y:S04]  /*2f8a0*/  LDL.LU R51, [R1+0xa40] ;  /* 0x000a400001337983 */ /* 0x000f280000300800 */
[----:B------:R1:W-:Y:S04]  /*2f8b0*/  LDGSTS.E [R6+0x13080], desc[UR8][R12.64], P0 ;  /* 0x130800000c067fae */ /* 0x0003e80008121848 */
[----:B------:R-:W-:Y:S01]  /*2f8c0*/  STL [R1+0xd2c], R7 ;  /* 0x000d2c0701007387 */ /* 0x000fe20000100800 */
[----:B-1----:R-:W-:-:S02]  /*2f8d0*/  MOV R12, R7 ;  /* 0x00000007000c7202 */ /* 0x002fc40000000f00 */
[----:B---3--:R-:W-:-:S05]  /*2f8e0*/  IADD3.X R48, R48, R2, RZ, P2, !PT ;  /* 0x0000000230307210 */ /* 0x008fca00017fe4ff */
[----:B------:R1:W-:Y:S01]  /*2f8f0*/  STL [R1+0xd28], R48 ;  /* 0x000d283001007387 */ /* 0x0003e20000100800 */
[----:B------:R-:W-:Y:S02]  /*2f900*/  IMAD.MOV.U32 R13, RZ, RZ, R48 ;  /* 0x000000ffff0d7224 */ /* 0x000fe400078e0030 */
[----:B------:R-:W-:Y:S01]  /*2f910*/  IMAD.X R52, R52, 0x1, R2, P3 ;  /* 0x0000000134347824 */ /* 0x000fe200018e0602 */
[----:B------:R-:W-:Y:S04]  /*2f920*/  STL [R1+0xd34], R47 ;  /* 0x000d342f01007387 */ /* 0x000fe80000100800 */
[----:B------:R3:W-:Y:S04]  /*2f930*/  LDGSTS.E [R6+0x13800], desc[UR8][R12.64], P1 ;  /* 0x138000000c067fae */ /* 0x0007e80008921848 */
[----:B-1----:R-:W4:Y:S04]  /*2f940*/  LDL.LU R48, [R1+0xabc] ;  /* 0x000abc0001307983 */ /* 0x002f280000300800 */
[----:B------:R1:W-:Y:S04]  /*2f950*/  STL [R1+0xd30], R52 ;  /* 0x000d303401007387 */ /* 0x0003e80000100800 */
[----:B------:R-:W4:Y:S01]  /*2f960*/  LDL.LU R7, [R1+0xac4] ;  /* 0x000ac40001077983 */ /* 0x000f220000300800 */
[----:B---3--:R-:W-:Y:S01]  /*2f970*/  IMAD.MOV.U32 R13, RZ, RZ, R52 ;  /* 0x000000ffff0d7224 */ /* 0x008fe200078e0034 */
[----:B------:R-:W-:-:S02]  /*2f980*/  MOV R12, R47 ;  /* 0x0000002f000c7202 */ /* 0x000fc40000000f00 */
[----:B-1----:R-:W3:Y:S04]  /*2f990*/  LDL.LU R52, [R1+0xab8] ;  /* 0x000ab80001347983 */ /* 0x002ee80000300800 */
[----:B------:R-:W3:Y:S04]  /*2f9a0*/  LDL.LU R47, [R1+0xac0] ;  /* 0x000ac000012f7983 */ /* 0x000ee80000300800 */
[----:B------:R1:W-:Y:S01]  /*2f9b0*/  LDGSTS.E [R6+0x13880], desc[UR8][R12.64], P0 ;  /* 0x138800000c067fae */ /* 0x0003e20008121848 */
[----:B------:R-:W-:Y:S02]  /*2f9c0*/  IADD3 R43, P2, R43, R0, RZ ;  /* 0x000000002b2b7210 */ /* 0x000fe40007f5e0ff */
[----:B-1----:R-:W-:-:S03]  /*2f9d0*/  LOP3.LUT R6, R41, 0x10, RZ, 0x3c, !PT ;  /* 0x0000001029067812 */ /* 0x002fc600078e3cff */
[----:B------:R-:W-:Y:S01]  /*2f9e0*/  STL [R1+0x9bc], R43 ;  /* 0x0009bc2b01007387 */ /* 0x000fe20000100800 */
[----:B------:R-:W-:Y:S02]  /*2f9f0*/  IMAD.MOV.U32 R12, RZ, RZ, R43 ;  /* 0x000000ffff0c7224 */ /* 0x000fe400078e002b */
[----:B------:R-:W-:Y:S01]  /*2fa00*/  VIADD R6, R6, UR7 ;  /* 0x0000000706067c36 */ /* 0x000fe20008000000 */
[----:B------:R-:W-:Y:S02]  /*2fa10*/  IADD3 R46, P3, R46, R0, RZ ;  /* 0x000000002e2e7210 */ /* 0x000fe40007f7e0ff */
[-C--:B------:R-:W-:Y:S02]  /*2fa20*/  IADD3.X R44, R44, R2.reuse, RZ, P2, !PT ;  /* 0x000000022c2c7210 */ /* 0x080fe400017fe4ff */
[----:B------:R-:W-:-:S03]  /*2fa30*/  IADD3.X R50, R50, R2, RZ, P3, !PT ;  /* 0x0000000232327210 */ /* 0x000fc60001ffe4ff */
[----:B------:R1:W-:Y:S01]  /*2fa40*/  STL [R1+0x9b8], R44 ;  /* 0x0009b82c01007387 */ /* 0x0003e20000100800 */
[----:B------:R-:W-:-:S03]  /*2fa50*/  MOV R13, R44 ;  /* 0x0000002c000d7202 */ /* 0x000fc60000000f00 */
[----:B------:R-:W-:Y:S04]  /*2fa60*/  STL [R1+0x9c4], R46 ;  /* 0x0009c42e01007387 */ /* 0x000fe80000100800 */
[----:B------:R1:W-:Y:S04]  /*2fa70*/  LDGSTS.E [R6+0x10100], desc[UR8][R12.64], P1 ;  /* 0x101000000c067fae */ /* 0x0003e80008921848 */
[----:B-1----:R-:W3:Y:S04]  /*2fa80*/  LDL.LU R44, [R1+0xb3c] ;  /* 0x000b3c00012c7983 */ /* 0x002ee80000300800 */
[----:B------:R1:W-:Y:S04]  /*2fa90*/  STL [R1+0x9c0], R50 ;  /* 0x0009c03201007387 */ /* 0x0003e80000100800 */
[----:B------:R-:W3:Y:S01]  /*2faa0*/  LDL.LU R43, [R1+0xb44] ;  /* 0x000b4400012b7983 */ /* 0x000ee20000300800 */
[----:B------:R-:W-:-:S03]  /*2fab0*/  MOV R13, R50 ;  /* 0x00000032000d7202 */ /* 0x000fc60000000f00 */
[----:B-1----:R-:W3:Y:S01]  /*2fac0*/  LDL.LU R50, [R1+0xb38] ;  /* 0x000b380001327983 */ /* 0x002ee20000300800 */
[----:B------:R-:W-:-:S03]  /*2fad0*/  IMAD.MOV.U32 R12, RZ, RZ, R46 ;  /* 0x000000ffff0c7224 */ /* 0x000fc600078e002e */
[----:B------:R-:W3:Y:S04]  /*2fae0*/  LDL.LU R46, [R1+0xb40] ;  /* 0x000b4000012e7983 */ /* 0x000ee80000300800 */
[----:B------:R1:W-:Y:S01]  /*2faf0*/  LDGSTS.E [R6+0x10180], desc[UR8][R12.64], P0 ;  /* 0x101800000c067fae */ /* 0x0003e20008121848 */
[----:B------:R-:W-:-:S05]  /*2fb00*/  IADD3 R42, P2, R42, R0, RZ ;  /* 0x000000002a2a7210 */ /* 0x000fca0007f5e0ff */
[----:B------:R-:W-:Y:S01]  /*2fb10*/  STL [R1+0xa3c], R42 ;  /* 0x000a3c2a01007387 */ /* 0x000fe20000100800 */
[----:B-1----:R-:W-:Y:S01]  /*2fb20*/  IMAD.MOV.U32 R12, RZ, RZ, R42 ;  /* 0x000000ffff0c7224 */ /* 0x002fe200078e002a */
[----:B------:R-:W-:Y:S01]  /*2fb30*/  IADD3 R49, P3, R49, R0, RZ ;  /* 0x0000000031317210 */ /* 0x000fe20007f7e0ff */
[----:B--2---:R-:W-:-:S03]  /*2fb40*/  IMAD.X R45, R45, 0x1, R2, P2 ;  /* 0x000000012d2d7824 */ /* 0x004fc600010e0602 */
[----:B----4-:R-:W-:Y:S02]  /*2fb50*/  IADD3.X R51, R51, R2, RZ, P3, !PT ;  /* 0x0000000233337210 */ /* 0x010fe40001ffe4ff */
[----:B------:R1:W-:Y:S01]  /*2fb60*/  STL [R1+0xa38], R45 ;  /* 0x000a382d01007387 */ /* 0x0003e20000100800 */
[----:B------:R-:W-:-:S03]  /*2fb70*/  MOV R13, R45 ;  /* 0x0000002d000d7202 */ /* 0x000fc60000000f00 */
        /* <DEDUP_REMOVED lines=10> */
[----:B------:R-:W-:-:S05]  /*2fc20*/  IADD3 R48, P2, R48, R0, RZ ;  /* 0x0000000030307210 */ /* 0x000fca0007f5e0ff */
[----:B------:R1:W-:Y:S01]  /*2fc30*/  STL [R1+0xabc], R48 ;  /* 0x000abc3001007387 */ /* 0x0003e20000100800 */
[----:B------:R-:W-:Y:S01]  /*2fc40*/  IADD3 R7, P3, R7, R0, RZ ;  /* 0x0000000007077210 */ /* 0x000fe20007f7e0ff */
[----:B---3--:R-:W-:Y:S02]  /*2fc50*/  IMAD.X R52, R52, 0x1, R2, P2 ;  /* 0x0000000134347824 */ /* 0x008fe400010e0602 */
[----:B-1----:R-:W-:Y:S01]  /*2fc60*/  IMAD.MOV.U32 R12, RZ, RZ, R48 ;  /* 0x000000ffff0c7224 */ /* 0x002fe200078e0030 */
[----:B------:R-:W-:Y:S02]  /*2fc70*/  IADD3.X R47, R47, R2, RZ, P3, !PT ;  /* 0x000000022f2f7210 */ /* 0x000fe40001ffe4ff */
[----:B------:R1:W-:Y:S04]  /*2fc80*/  STL [R1+0xab8], R52 ;  /* 0x000ab83401007387 */ /* 0x0003e80000100800 */
[----:B------:R3:W-:Y:S01]  /*2fc90*/  STL [R1+0xac4], R7 ;  /* 0x000ac40701007387 */ /* 0x0007e20000100800 */
[----:B------:R-:W-:-:S03]  /*2fca0*/  MOV R13, R52 ;  /* 0x00000034000d7202 */ /* 0x000fc60000000f00 */
[----:B------:R-:W2:Y:S04]  /*2fcb0*/  LDL.LU R48, [R1+0xc3c] ;  /* 0x000c3c0001307983 */ /* 0x000ea80000300800 */
[----:B------:R3:W-:Y:S04]  /*2fcc0*/  STL [R1+0xac0], R47 ;  /* 0x000ac02f01007387 */ /* 0x0007e80000100800 */
[----:B-1----:R-:W2:Y:S04]  /*2fcd0*/  LDL.LU R52, [R1+0xc44] ;  /* 0x000c440001347983 */ /* 0x002ea80000300800 */
[----:B------:R-:W2:Y:S04]  /*2fce0*/  LDL.LU R56, [R1+0xc38] ;  /* 0x000c380001387983 */ /* 0x000ea80000300800 */
[----:B------:R-:W2:Y:S04]  /*2fcf0*/  LDL.LU R55, [R1+0xc40] ;  /* 0x000c400001377983 */ /* 0x000ea80000300800 */
[----:B------:R1:W-:Y:S02]  /*2fd00*/  LDGSTS.E [R6+0x11100], desc[UR8][R12.64], P1 ;  /* 0x111000000c067fae */ /* 0x0003e40008921848 */
[----:B-1----:R-:W-:Y:S01]  /*2fd10*/  IMAD.MOV.U32 R12, RZ, RZ, R7 ;  /* 0x000000ffff0c7224 */ /* 0x002fe200078e0007 */
[----:B------:R-:W-:Y:S01]  /*2fd20*/  MOV R13, R47 ;  /* 0x0000002f000d7202 */ /* 0x000fe20000000f00 */
[----:B---3--:R-:W3:Y:S04]  /*2fd30*/  LDL.LU R7, [R1+0xcbc] ;  /* 0x000cbc0001077983 */ /* 0x008ee80000300800 */
[----:B------:R-:W3:Y:S04]  /*2fd40*/  LDL.LU R47, [R1+0xcc4] ;  /* 0x000cc400012f7983 */ /* 0x000ee80000300800 */
[----:B------:R1:W-:Y:S01]  /*2fd50*/  LDGSTS.E [R6+0x11180], desc[UR8][R12.64], P0 ;  /* 0x111800000c067fae */ /* 0x0003e20008121848 */
[----:B------:R-:W-:-:S05]  /*2fd60*/  IADD3 R44, P2, R44, R0, RZ ;  /* 0x000000002c2c7210 */ /* 0x000fca0007f5e0ff */
[----:B------:R1:W-:Y:S01]  /*2fd70*/  STL [R1+0xb3c], R44 ;  /* 0x000b3c2c01007387 */ /* 0x0003e20000100800 */
[----:B------:R-:W-:Y:S01]  /*2fd80*/  IADD3 R43, P3, R43, R0, RZ ;  /* 0x000000002b2b7210 */ /* 0x000fe20007f7e0ff */
[----:B------:R-:W-:Y:S02]  /*2fd90*/  IMAD.X R50, R50, 0x1, R2, P2 ;  /* 0x0000000132327824 */ /* 0x000fe400010e0602 */
[----:B-1----:R-:W-:Y:S01]  /*2fda0*/  IMAD.MOV.U32 R12, RZ, RZ, R44 ;  /* 0x000000ffff0c7224 */ /* 0x002fe200078e002c */
[----:B------:R-:W-:Y:S02]  /*2fdb0*/  IADD3.X R46, R46, R2, RZ, P3, !PT ;  /* 0x000000022e2e7210 */ /* 0x000fe40001ffe4ff */
[----:B------:R1:W-:Y:S04]  /*2fdc0*/  STL [R1+0xb38], R50 ;  /* 0x000b383201007387 */ /* 0x0003e80000100800 */
[----:B------:R-:W-:Y:S04]  /*2fdd0*/  STL [R1+0xb44], R43 ;  /* 0x000b442b01007387 */ /* 0x000fe80000100800 */
[----:B------:R-:W3:Y:S01]  /*2fde0*/  LDL.LU R44, [R1+0xcb8] ;  /* 0x000cb800012c7983 */ /* 0x000ee20000300800 */
[----:B------:R-:W-:-:S03]  /*2fdf0*/  MOV R13, R50 ;  /* 0x00000032000d7202 */ /* 0x000fc60000000f00 */
[----:B------:R1:W-:Y:S04]  /*2fe00*/  STL [R1+0xb40], R46 ;  /* 0x000b402e01007387 */ /* 0x0003e80000100800 */
[----:B-1----:R-:W3:Y:S04]  /*2fe10*/  LDL.LU R50, [R1+0xcc0] ;  /* 0x000cc00001327983 */ /* 0x002ee80000300800 */
[----:B------:R1:W-:Y:S02]  /*2fe20*/  LDGSTS.E [R6+0x11900], desc[UR8][R12.64], P1 ;  /* 0x119000000c067fae */ /* 0x0003e40008921848 */
[----:B-1----:R-:W-:Y:S01]  /*2fe30*/  IMAD.MOV.U32 R12, RZ, RZ, R43 ;  /* 0x000000ffff0c7224 */ /* 0x002fe200078e002b */
[----:B------:R-:W-:-:S02]  /*2fe40*/  MOV R13, R46 ;  /* 0x0000002e000d7202 */ /* 0x000fc40000000f00 */
[----:B------:R-:W3:Y:S04]  /*2fe50*/  LDL.LU R46, [R1+0xd3c] ;  /* 0x000d3c00012e7983 */ /* 0x000ee80000300800 */
[----:B------:R-:W3:Y:S04]  /*2fe60*/  LDL.LU R43, [R1+0xd44] ;  /* 0x000d4400012b7983 */ /* 0x000ee80000300800 */
[----:B------:R1:W-:Y:S01]  /*2fe70*/  LDGSTS.E [R6+0x11980], desc[UR8][R12.64], P0 ;  /* 0x119800000c067fae */ /* 0x0003e20008121848 */
[-C--:B----4-:R-:W-:Y:S02]  /*2fe80*/  IADD3 R45, P2, R45, R0.reuse, RZ ;  /* 0x000000002d2d7210 */ /* 0x090fe40007f5e0ff */
[----:B------:R-:W-:-:S03]  /*2fe90*/  IADD3 R42, P3, R42, R0, RZ ;  /* 0x000000002a2a7210 */ /* 0x000fc60007f7e0ff */
[----:B------:R-:W-:Y:S01]  /*2fea0*/  STL [R1+0xbbc], R45 ;  /* 0x000bbc2d01007387 */ /* 0x000fe20000100800 */
[----:B--2---:R-:W-:Y:S01]  /*2feb0*/  IMAD.X R51, R51, 0x1, R2, P2 ;  /* 0x0000000133337824 */ /* 0x004fe200010e0602 */
[----:B------:R-:W-:-:S04]  /*2fec0*/  IADD3.X R49, R49, R2, RZ, P3, !PT ;  /* 0x0000000231317210 */ /* 0x000fc80001ffe4ff */
[----:B------:R2:W-:Y:S01]  /*2fed0*/  STL [R1+0xbb8], R51 ;  /* 0x000bb83301007387 */ /* 0x0005e20000100800 */
[----:B-1----:R-:W-:Y:S01]  /*2fee0*/  MOV R13, R51 ;  /* 0x00000033000d7202 */ /* 0x002fe20000000f00 */
[----:B------:R-:W-:Y:S02]  /*2fef0*/  IMAD.MOV.U32 R12, RZ, RZ, R45 ;  /* 0x000000ffff0c7224 */ /* 0x000fe400078e002d */
[----:B------:R1:W-:Y:S04]  /*2ff00*/  STL [R1+0xbc4], R42 ;  /* 0x000bc42a01007387 */ /* 0x0003e80000100800 */
[----:B------:R4:W-:Y:S04]  /*2ff10*/  LDGSTS.E [R6+0x12100], desc[UR8][R12.64], P1 ;  /* 0x121000000c067fae */ /* 0x0009e80008921848 */
[----:B--2---:R-:W2:Y:S04]  /*2ff20*/  LDL.LU R51, [R1+0xd38] ;  /* 0x000d380001337983 */ /* 0x004ea80000300800 */
[----:B------:R1:W-:Y:S04]  /*2ff30*/  STL [R1+0xbc0], R49 ;  /* 0x000bc03101007387 */ /* 0x0003e80000100800 */
[----:B------:R-:W2:Y:S01]  /*2ff40*/  LDL.LU R45, [R1+0xd40] ;  /* 0x000d4000012d7983 */ /* 0x000ea20000300800 */
[----:B----4-:R-:W-:Y:S01]  /*2ff50*/  IMAD.MOV.U32 R12, RZ, RZ, R42 ;  /* 0x000000ffff0c7224 */ /* 0x010fe200078e002a */
[----:B------:R-:W-:-:S02]  /*2ff60*/  MOV R13, R49 ;  /* 0x00000031000d7202 */ /* 0x000fc40000000f00 */
[----:B-1----:R-:W4:Y:S04]  /*2ff70*/  LDL.LU R42, [R1+0x9cc] ;  /* 0x0009cc00012a7983 */ /* 0x002f280000300800 */
[----:B------:R-:W4:Y:S04]  /*2ff80*/  LDL.LU R49, [R1+0x9d4] ;  /* 0x0009d40001317983 */ /* 0x000f280000300800 */
[----:B------:R1:W-:Y:S01]  /*2ff90*/  LDGSTS.E [R6+0x12180], desc[UR8][R12.64], P0 ;  /* 0x121800000c067fae */ /* 0x0003e20008121848 */
[----:B------:R-:W-:-:S05]  /*2ffa0*/  IADD3 R48, P2, R48, R0, RZ ;  /* 0x0000000030307210 */ /* 0x000fca0007f5e0ff */
[----:B------:R1:W-:Y:S01]  /*2ffb0*/  STL [R1+0xc3c], R48 ;  /* 0x000c3c3001007387 */ /* 0x0003e20000100800 */
[----:B------:R-:W-:Y:S01]  /*2ffc0*/  IADD3 R52, P3, R52, R0, RZ ;  /* 0x0000000034347210 */ /* 0x000fe20007f7e0ff */
[----:B------:R-:W-:Y:S02]  /*2ffd0*/  IMAD.X R56, R56, 0x1, R2, P2 ;  /* 0x0000000138387824 */ /* 0x000fe400010e0602 */
[----:B-1----:R-:W-:Y:S01]  /*2ffe0*/  IMAD.MOV.U32 R12, RZ, RZ, R48 ;  /* 0x000000ffff0c7224 */ /* 0x002fe200078e0030 */
[----:B------:R-:W-:Y:S02]  /*2fff0*/  IADD3.X R55, R55, R2, RZ, P3, !PT ;  /* 0x0000000237377210 */ /* 0x000fe40001ffe4ff */
[----:B------:R-:W-:Y:S01]  /*30000*/  STL [R1+0xc38], R56 ;  /* 0x000c383801007387 */ /* 0x000fe20000100800 */
[----:B------:R-:W-:-:S03]  /*30010*/  MOV R13, R56 ;  /* 0x00000038000d7202 */ /* 0x000fc60000000f00 */
[----:B------:R1:W-:Y:S04]  /*30020*/  STL [R1+0xc44], R52 ;  /* 0x000c443401007387 */ /* 0x0003e80000100800 */
[----:B------:R-:W4:Y:S04]  /*30030*/  LDL.LU R48, [R1+0x9c8] ;  /* 0x0009c80001307983 */ /* 0x000f280000300800 */
[----:B------:R1:W-:Y:S04]  /*30040*/  LDGSTS.E [R6+0x12900], desc[UR8][R12.64], P1 ;  /* 0x129000000c067fae */ /* 0x0003e80008921848 */
[----:B------:R-:W-:Y:S01]  /*30050*/  STL [R1+0xc40], R55 ;  /* 0x000c403701007387 */ /* 0x000fe20000100800 */
[----:B---3--:R-:W-:Y:S01]  /*30060*/  IADD3 R7, P2, R7, R0, RZ ;  /* 0x0000000007077210 */ /* 0x008fe20007f5e0ff */
[----:B-1----:R-:W-:-:S02]  /*30070*/  IMAD.MOV.U32 R12, RZ, RZ, R52 ;  /* 0x000000ffff0c7224 */ /* 0x002fc400078e0034 */
[----:B------:R-:W3:Y:S01]  /*30080*/  LDL.LU R52, [R1+0x9d0] ;  /* 0x0009d00001347983 */ /* 0x000ee20000300800 */
[----:B------:R-:W-:Y:S02]  /*30090*/  MOV R13, R55 ;  /* 0x00000037000d7202 */ /* 0x000fe40000000f00 */
[----:B------:R-:W-:Y:S01]  /*300a0*/  IADD3 R47, P3, R47, R0, RZ ;  /* 0x000000002f2f7210 */ /* 0x000fe20007f7e0ff */
[----:B------:R-:W-:Y:S04]  /*300b0*/  STL [R1+0xcbc], R7 ;  /* 0x000cbc0701007387 */ /* 0x000fe80000100800 */
[----:B------:R1:W-:Y:S02]  /*300c0*/  LDGSTS.E [R6+0x12980], desc[UR8][R12.64], P0 ;  /* 0x129800000c067fae */ /* 0x0003e40008121848 */
[----:B-1----:R-:W-:-:S02]  /*300d0*/  IMAD.MOV.U32 R12, RZ, RZ, R7 ;  /* 0x000000ffff0c7224 */ /* 0x002fc400078e0007 */
[----:B------:R-:W-:-:S05]  /*300e0*/  IMAD.X R44, R44, 0x1, R2, P2 ;  /* 0x000000012c2c7824 */ /* 0x000fca00010e0602 */
[----:B------:R-:W-:Y:S01]  /*300f0*/  MOV R13, R44 ;  /* 0x0000002c000d7202 */ /* 0x000fe20000000f00 */
[----:B------:R1:W-:Y:S01]  /*30100*/  STL [R1+0xcb8], R44 ;  /* 0x000cb82c01007387 */ /* 0x0003e20000100800 */
[----:B------:R-:W-:-:S03]  /*30110*/  IADD3.X R50, R50, R2, RZ, P3, !PT ;  /* 0x0000000232327210 */ /* 0x000fc60001ffe4ff */
[----:B------:R-:W-:Y:S04]  /*30120*/  STL [R1+0xcc4], R47 ;  /* 0x000cc42f01007387 */ /* 0x000fe80000100800 */
[----:B------:R1:W-:Y:S04]  /*30130*/  LDGSTS.E [R6+0x13100], desc[UR8][R12.64], P1 ;  /* 0x131000000c067fae */ /* 0x0003e80008921848 */
[----:B-1----:R-:W3:Y:S04]  /*30140*/  LDL.LU R44, [R1+0xa4c] ;  /* 0x000a4c00012c7983 */ /* 0x002ee80000300800 */
[----:B------:R1:W-:Y:S04]  /*30150*/  STL [R1+0xcc0], R50 ;  /* 0x000cc03201007387 */ /* 0x0003e80000100800 */
[----:B------:R-:W3:Y:S01]  /*30160*/  LDL.LU R7, [R1+0xa54] ;  /* 0x000a540001077983 */ /* 0x000ee20000300800 */
[----:B------:R-:W-:Y:S01]  /*30170*/  MOV R13, R50 ;  /* 0x00000032000d7202 */ /* 0x000fe20000000f00 */
[----:B------:R-:W-:-:S02]  /*30180*/  IMAD.MOV.U32 R12, RZ, RZ, R47 ;  /* 0x000000ffff0c7224 */ /* 0x000fc400078e002f */
[----:B-1----:R-:W3:Y:S04]  /*30190*/  LDL.LU R50, [R1+0xa48] ;  /* 0x000a480001327983 */ /* 0x002ee80000300800 */
[----:B------:R-:W3:Y:S01]  /*301a0*/  LDL.LU R47, [R1+0xa50] ;  /* 0x000a5000012f7983 */ /* 0x000ee20000300800 */
[-C--:B------:R-:W-:Y:S02]  /*301b0*/  IADD3 R46, P2, R46, R0.reuse, RZ ;  /* 0x000000002e2e7210 */ /* 0x080fe40007f5e0ff */
[----:B------:R-:W-:Y:S01]  /*301c0*/  IADD3 R43, P3, R43, R0, RZ ;  /* 0x000000002b2b7210 */ /* 0x000fe20007f7e0ff */
[----:B------:R1:W-:Y:S04]  /*301d0*/  LDGSTS.E [R6+0x13180], desc[UR8][R12.64], P0 ;  /* 0x131800000c067fae */ /* 0x0003e80008121848 */
[----:B------:R-:W-:Y:S01]  /*301e0*/  STL [R1+0xd3c], R46 ;  /* 0x000d3c2e01007387 */ /* 0x000fe20000100800 */
[----:B-1----:R-:W-:-:S02]  /*301f0*/  IMAD.MOV.U32 R12, RZ, RZ, R46 ;  /* 0x000000ffff0c7224 */ /* 0x002fc400078e002e */
[----:B--2---:R-:W-:-:S05]  /*30200*/  IMAD.X R51, R51, 0x1, R2, P2 ;  /* 0x0000000133337824 */ /* 0x004fca00010e0602 */
[----:B------:R1:W-:Y:S01]  /*30210*/  STL [R1+0xd38], R51 ;  /* 0x000d383301007387 */ /* 0x0003e20000100800 */
[----:B------:R-:W-:-:S03]  /*30220*/  IADD3.X R45, R45, R2, RZ, P3, !PT ;  /* 0x000000022d2d7210 */ /* 0x000fc60001ffe4ff */
[----:B------:R-:W-:Y:S01]  /*30230*/  STL [R1+0xd44], R43 ;  /* 0x000d442b01007387 */ /* 0x000fe20000100800 */
[----:B------:R-:W-:-:S03]  /*30240*/  MOV R13, R51 ;  /* 0x00000033000d7202 */ /* 0x000fc60000000f00 */
[----:B------:R2:W-:Y:S04]  /*30250*/  STL [R1+0xd40], R45 ;  /* 0x000d402d01007387 */ /* 0x0005e80000100800 */
[----:B-1----:R-:W3:Y:S04]  /*30260*/  LDL.LU R51, [R1+0xac8] ;  /* 0x000ac80001337983 */ /* 0x002ee80000300800 */
[----:B------:R-:W3:Y:S01]  /*30270*/  LDL.LU R46, [R1+0xacc] ;  /* 0x000acc00012e7983 */ /* 0x000ee20000300800 */
[----:B----4-:R-:W-:-:S03]  /*30280*/  IADD3 R42, P2, R42, R0, RZ ;  /* 0x000000002a2a7210 */ /* 0x010fc60007f5e0ff */
[----:B------:R1:W-:Y:S01]  /*30290*/  LDGSTS.E [R6+0x13900], desc[UR8][R12.64], P1 ;  /* 0x139000000c067fae */ /* 0x0003e20008921848 */
[----:B------:R-:W-:Y:S02]  /*302a0*/  IADD3 R49, P3, R49, R0, RZ ;  /* 0x0000000031317210 */ /* 0x000fe40007f7e0ff */
[----:B-1----:R-:W-:Y:S01]  /*302b0*/  MOV R13, R45 ;  /* 0x0000002d000d7202 */ /* 0x002fe20000000f00 */
[----:B------:R-:W-:Y:S01]  /*302c0*/  IMAD.MOV.U32 R12, RZ, RZ, R43 ;  /* 0x000000ffff0c7224 */ /* 0x000fe200078e002b */
[----:B--2---:R-:W2:Y:S04]  /*302d0*/  LDL.LU R45, [R1+0xad0] ;  /* 0x000ad000012d7983 */ /* 0x004ea80000300800 */
[----:B------:R-:W4:Y:S04]  /*302e0*/  LDL.LU R43, [R1+0xad4] ;  /* 0x000ad400012b7983 */ /* 0x000f280000300800 */
[----:B------:R1:W-:Y:S04]  /*302f0*/  LDGSTS.E [R6+0x13980], desc[UR8][R12.64], P0 ;  /* 0x139800000c067fae */ /* 0x0003e80008121848 */
[----:B------:R-:W-:Y:S01]  /*30300*/  STL [R1+0x9cc], R42 ;  /* 0x0009cc2a01007387 */ /* 0x000fe20000100800 */
[----:B------:R-:W-:Y:S01]  /*30310*/  IMAD.X R48, R48, 0x1, R2, P2 ;  /* 0x0000000130307824 */ /* 0x000fe200010e0602 */
[----:B-1----:R-:W-:-:S02]  /*30320*/  IADD3 R6, R54, UR7, RZ ;  /* 0x0000000736067c10 */ /* 0x002fc4000fffe0ff */
[----:B------:R-:W-:Y:S01]  /*30330*/  MOV R12, R42 ;  /* 0x0000002a000c7202 */ /* 0x000fe20000000f00 */
[----:B------:R-:W-:Y:S01]  /*30340*/  IMAD.MOV.U32 R13, RZ, RZ, R48 ;  /* 0x000000ffff0d7224 */ /* 0x000fe200078e0030 */
[----:B------:R1:W-:Y:S04]  /*30350*/  STL [R1+0x9c8], R48 ;  /* 0x0009c83001007387 */ /* 0x0003e80000100800 */
[----:B------:R-:W-:Y:S04]  /*30360*/  STL [R1+0x9d4], R49 ;  /* 0x0009d43101007387 */ /* 0x000fe80000100800 */
[----:B------:R3:W-:Y:S04]  /*30370*/  LDGSTS.E [R6+0x10200], desc[UR8][R12.64], P1 ;  /* 0x102000000c067fae */ /* 0x0007e80008921848 */
[----:B-1----:R-:W2:Y:S01]  /*30380*/  LDL.LU R48, [R1+0xb4c] ;  /* 0x000b4c0001307983 */ /* 0x002ea20000300800 */
[----:B---3--:R-:W-:-:S05]  /*30390*/  IMAD.X R52, R52, 0x1, R2, P3 ;  /* 0x0000000134347824 */ /* 0x008fca00018e0602 */
[----:B------:R1:W-:Y:S01]  /*303a0*/  STL [R1+0x9d0], R52 ;  /* 0x0009d03401007387 */ /* 0x0003e20000100800 */
[----:B------:R-:W-:-:S03]  /*303b0*/  IMAD.MOV.U32 R13, RZ, RZ, R52 ;  /* 0x000000ffff0d7224 */ /* 0x000fc600078e0034 */
[----:B------:R-:W3:Y:S01]  /*303c0*/  LDL.LU R42, [R1+0xb54] ;  /* 0x000b5400012a7983 */ /* 0x000ee20000300800 */
[----:B------:R-:W-:-:S03]  /*303d0*/  MOV R12, R49 ;  /* 0x00000031000c7202 */ /* 0x000fc60000000f00 */
[----:B-1----:R-:W3:Y:S04]  /*303e0*/  LDL.LU R52, [R1+0xb48] ;  /* 0x000b480001347983 */ /* 0x002ee80000300800 */
[----:B------:R-:W3:Y:S04]  /*303f0*/  LDL.LU R49, [R1+0xb50] ;  /* 0x000b500001317983 */ /* 0x000ee80000300800 */
[----:B------:R1:W-:Y:S01]  /*30400*/  LDGSTS.E [R6+0x10280], desc[UR8][R12.64], P0 ;  /* 0x102800000c067fae */ /* 0x0003e20008121848 */
[-C--:B------:R-:W-:Y:S02]  /*30410*/  IADD3 R44, P2, R44, R0.reuse, RZ ;  /* 0x000000002c2c7210 */ /* 0x080fe40007f5e0ff */
[----:B------:R-:W-:-:S03]  /*30420*/  IADD3 R7, P3, R7, R0, RZ ;  /* 0x0000000007077210 */ /* 0x000fc60007f7e0ff */
[----:B------:R1:W-:Y:S01]  /*30430*/  STL [R1+0xa4c], R44 ;  /* 0x000a4c2c01007387 */ /* 0x0003e20000100800 */
[----:B------:R-:W-:Y:S02]  /*30440*/  IADD3.X R50, R50, R2, RZ, P2, !PT ;  /* 0x0000000232327210 */ /* 0x000fe400017fe4ff */
[----:B-1----:R-:W-:Y:S01]  /*30450*/  MOV R12, R44 ;  /* 0x0000002c000c7202 */ /* 0x002fe20000000f00 */
[----:B------:R-:W-:Y:S02]  /*30460*/  IMAD.X R47, R47, 0x1, R2, P3 ;  /* 0x000000012f2f7824 */ /* 0x000fe400018e0602 */
[----:B------:R1:W-:Y:S04]  /*30470*/  STL [R1+0xa48], R50 ;  /* 0x000a483201007387 */ /* 0x0003e80000100800 */
[----:B------:R1:W-:Y:S01]  /*30480*/  STL [R1+0xa54], R7 ;  /* 0x000a540701007387 */ /* 0x0003e20000100800 */
[----:B------:R-:W-:-:S03]  /*30490*/  IMAD.MOV.U32 R13, RZ, RZ, R50 ;  /* 0x000000ffff0d7224 */ /* 0x000fc600078e0032 */
[----:B------:R-:W3:Y:S04]  /*304a0*/  LDL.LU R44, [R1+0xbcc] ;  /* 0x000bcc00012c7983 */ /* 0x000ee80000300800 */
[----:B------:R1:W-:Y:S04]  /*304b0*/  STL [R1+0xa50], R47 ;  /* 0x000a502f01007387 */ /* 0x0003e80000100800 */
[----:B------:R-:W3:Y:S04]  /*304c0*/  LDL.LU R54, [R1+0xbd4] ;  /* 0x000bd40001367983 */ /* 0x000ee80000300800 */
[----:B-1----:R-:W3:Y:S04]  /*304d0*/  LDL.LU R50, [R1+0xbc8] ;  /* 0x000bc80001327983 */ /* 0x002ee80000300800 */
[----:B------:R-:W3:Y:S04]  /*304e0*/  LDL.LU R55, [R1+0xbd0] ;  /* 0x000bd00001377983 */ /* 0x000ee80000300800 */
[----:B------:R1:W-:Y:S02]  /*304f0*/  LDGSTS.E [R6+0x10a00], desc[UR8][R12.64], P1 ;  /* 0x10a000000c067fae */ /* 0x0003e40008921848 */
[----:B-1----:R-:W-:Y:S01]  /*30500*/  MOV R12, R7 ;  /* 0x00000007000c7202 */ /* 0x002fe20000000f00 */
[----:B------:R-:W-:Y:S01]  /*30510*/  IMAD.MOV.U32 R13, RZ, RZ, R47 ;  /* 0x000000ffff0d7224 */ /* 0x000fe200078e002f */
[----:B------:R-:W3:Y:S04]  /*30520*/  LDL.LU R7, [R1+0xc4c] ;  /* 0x000c4c0001077983 */ /* 0x000ee80000300800 */
[----:B------:R-:W3:Y:S04]  /*30530*/  LDL.LU R47, [R1+0xc54] ;  /* 0x000c5400012f7983 */ /* 0x000ee80000300800 */
[----:B------:R1:W-:Y:S01]  /*30540*/  LDGSTS.E [R6+0x10a80], desc[UR8][R12.64], P0 ;  /* 0x10a800000c067fae */ /* 0x0003e20008121848 */
[----:B------:R-:W-:-:S04]  /*30550*/  IADD3 R46, P2, R46, R0, RZ ;  /* 0x000000002e2e7210 */ /* 0x000fc80007f5e0ff */
[----:B------:R-:W-:Y:S01]  /*30560*/  IADD3.X R51, R51, R2, RZ, P2, !PT ;  /* 0x0000000233337210 */ /* 0x000fe200017fe4ff */
[----:B------:R2:W-:Y:S01]  /*30570*/  STL [R1+0xacc], R46 ;  /* 0x000acc2e01007387 */ /* 0x0005e20000100800 */
[----:B-1----:R-:W-:-:S03]  /*30580*/  MOV R12, R46 ;  /* 0x0000002e000c7202 */ /* 0x002fc60000000f00 */
[----:B------:R1:W-:Y:S01]  /*30590*/  STL [R1+0xac8], R51 ;  /* 0x000ac83301007387 */ /* 0x0003e20000100800 */
[----:B------:R-:W-:-:S05]  /*305a0*/  IMAD.MOV.U32 R13, RZ, RZ, R51 ;  /* 0x000000ffff0d7224 */ /* 0x000fca00078e0033 */
[----:B------:R1:W-:Y:S01]  /*305b0*/  LDGSTS.E [R6+0x11200], desc[UR8][R12.64], P1 ;  /* 0x112000000c067fae */ /* 0x0003e20008921848 */
[----:B----4-:R-:W-:-:S05]  /*305c0*/  IADD3 R43, P3, R43, R0, RZ ;  /* 0x000000002b2b7210 */ /* 0x010fca0007f7e0ff */
[----:B--2---:R-:W-:Y:S01]  /*305d0*/  IMAD.X R45, R45, 0x1, R2, P3 ;  /* 0x000000012d2d7824 */ /* 0x004fe200018e0602 */
[----:B------:R2:W-:Y:S04]  /*305e0*/  STL [R1+0xad4], R43 ;  /* 0x000ad42b01007387 */ /* 0x0005e80000100800 */
[----:B------:R-:W4:Y:S04]  /*305f0*/  LDL.LU R46, [R1+0xc48] ;  /* 0x000c4800012e7983 */ /* 0x000f280000300800 */
[----:B------:R2:W-:Y:S04]  /*30600*/  STL [R1+0xad0], R45 ;  /* 0x000ad02d01007387 */ /* 0x0005e80000100800 */
[----:B-1----:R-:W4:Y:S01]  /*30610*/  LDL.LU R51, [R1+0xc50] ;  /* 0x000c500001337983 */ /* 0x002f220000300800 */
[----:B------:R-:W-:Y:S01]  /*30620*/  MOV R12, R43 ;  /* 0x0000002b000c7202 */ /* 0x000fe20000000f00 */
[----:B------:R-:W-:-:S02]  /*30630*/  IMAD.MOV.U32 R13, RZ, RZ, R45 ;  /* 0x000000ffff0d7224 */ /* 0x000fc400078e002d */
[----:B--2---:R-:W2:Y:S04]  /*30640*/  LDL.LU R43, [R1+0xccc] ;  /* 0x000ccc00012b7983 */ /* 0x004ea80000300800 */
[----:B------:R-:W2:Y:S04]  /*30650*/  LDL.LU R45, [R1+0xcd4] ;  /* 0x000cd400012d7983 */ /* 0x000ea80000300800 */
[----:B------:R1:W-:Y:S01]  /*30660*/  LDGSTS.E [R6+0x11280], desc[UR8][R12.64], P0 ;  /* 0x112800000c067fae */ /* 0x0003e20008121848 */
[----:B------:R-:W-:-:S05]  /*30670*/  IADD3 R48, P2, R48, R0, RZ ;  /* 0x0000000030307210 */ /* 0x000fca0007f5e0ff */
[----:B------:R1:W-:Y:S01]  /*30680*/  STL [R1+0xb4c], R48 ;  /* 0x000b4c3001007387 */ /* 0x0003e20000100800 */
[----:B---3--:R-:W-:Y:S02]  /*30690*/  IADD3 R42, P3, R42, R0, RZ ;  /* 0x000000002a2a7210 */ /* 0x008fe40007f7e0ff */
[----:B------:R-:W-:Y:S02]  /*306a0*/  IADD3.X R52, R52, R2, RZ, P2, !PT ;  /* 0x0000000234347210 */ /* 0x000fe400017fe4ff */
[----:B-1----:R-:W-:Y:S01]  /*306b0*/  MOV R12, R48 ;  /* 0x00000030000c7202 */ /* 0x002fe20000000f00 */
[----:B------:R-:W-:Y:S02]  /*306c0*/  IMAD.X R49, R49, 0x1, R2, P3 ;  /* 0x0000000131317824 */ /* 0x000fe400018e0602 */
[----:B------:R1:W-:Y:S04]  /*306d0*/  STL [R1+0xb48], R52 ;  /* 0x000b483401007387 */ /* 0x0003e80000100800 */
[----:B------:R3:W-:Y:S04]  /*306e0*/  STL [R1+0xb54], R42 ;  /* 0x000b542a01007387 */ /* 0x0007e80000100800 */
[----:B------:R-:W2:Y:S01]  /*306f0*/  LDL.LU R48, [R1+0xcc8] ;  /* 0x000cc80001307983 */ /* 0x000ea20000300800 */
[----:B------:R-:W-:-:S03]  /*30700*/  IMAD.MOV.U32 R13, RZ, RZ, R52 ;  /* 0x000000ffff0d7224 */ /* 0x000fc600078e0034 */
[----:B------:R3:W-:Y:S04]  /*30710*/  STL [R1+0xb50], R49 ;  /* 0x000b503101007387 */ /* 0x0007e80000100800 */
[----:B-1----:R-:W2:Y:S04]  /*30720*/  LDL.LU R52, [R1+0xcd0] ;  /* 0x000cd00001347983 */ /* 0x002ea80000300800 */
[----:B------:R1:W-:Y:S02]  /*30730*/  LDGSTS.E [R6+0x11a00], desc[UR8][R12.64], P1 ;  /* 0x11a000000c067fae */ /* 0x0003e40008921848 */
[----:B-1----:R-:W-:Y:S01]  /*30740*/  MOV R12, R42 ;  /* 0x0000002a000c7202 */ /* 0x002fe20000000f00 */
[----:B------:R-:W-:Y:S01]  /*30750*/  IMAD.MOV.U32 R13, RZ, RZ, R49 ;  /* 0x000000ffff0d7224 */ /* 0x000fe200078e0031 */
[----:B---3--:R-:W3:Y:S04]  /*30760*/  LDL.LU R42, [R1+0xd4c] ;  /* 0x000d4c00012a7983 */ /* 0x008ee80000300800 */
[----:B------:R-:W3:Y:S04]  /*30770*/  LDL.LU R49, [R1+0xd54] ;  /* 0x000d540001317983 */ /* 0x000ee80000300800 */
[----:B------:R1:W-:Y:S01]  /*30780*/  LDGSTS.E [R6+0x11a80], desc[UR8][R12.64], P0 ;  /* 0x11a800000c067fae */ /* 0x0003e20008121848 */
[----:B------:R-:W-:-:S05]  /*30790*/  IADD3 R44, P2, R44, R0, RZ ;  /* 0x000000002c2c7210 */ /* 0x000fca0007f5e0ff */
[----:B------:R1:W-:Y:S01]  /*307a0*/  STL [R1+0xbcc], R44 ;  /* 0x000bcc2c01007387 */ /* 0x0003e20000100800 */
[----:B------:R-:W-:Y:S02]  /*307b0*/  IADD3 R54, P3, R54, R0, RZ ;  /* 0x0000000036367210 */ /* 0x000fe40007f7e0ff */
[----:B------:R-:W-:Y:S02]  /*307c0*/  IADD3.X R50, R50, R2, RZ, P2, !PT ;  /* 0x0000000232327210 */ /* 0x000fe400017fe4ff */
[----:B-1----:R-:W-:Y:S01]  /*307d0*/  MOV R12, R44 ;  /* 0x0000002c000c7202 */ /* 0x002fe20000000f00 */
[----:B------:R-:W-:Y:S02]  /*307e0*/  IMAD.X R55, R55, 0x1, R2, P3 ;  /* 0x0000000137377824 */ /* 0x000fe400018e0602 */
[----:B------:R1:W-:Y:S04]  /*307f0*/  STL [R1+0xbc8], R50 ;  /* 0x000bc83201007387 */ /* 0x0003e80000100800 */
[----:B------:R-:W-:Y:S04]  /*30800*/  STL [R1+0xbd4], R54 ;  /* 0x000bd43601007387 */ /* 0x000fe80000100800 */
[----:B------:R-:W3:Y:S01]  /*30810*/  LDL.LU R44, [R1+0xd48] ;  /* 0x000d4800012c7983 */ /* 0x000ee20000300800 */
[----:B------:R-:W-:-:S03]  /*30820*/  IMAD.MOV.U32 R13, RZ, RZ, R50 ;  /* 0x000000ffff0d7224 */ /* 0x000fc600078e0032 */
[----:B------:R-:W-:Y:S04]  /*30830*/  STL [R1+0xbd0], R55 ;  /* 0x000bd03701007387 */ /* 0x000fe80000100800 */
[----:B-1----:R-:W3:Y:S01]  /*30840*/  LDL.LU R50, [R1+0xd50] ;  /* 0x000d500001327983 */ /* 0x002ee20000300800 */
[----:B------:R-:W-:-:S03]  /*30850*/  IADD3 R7, P2, R7, R0, RZ ;  /* 0x0000000007077210 */ /* 0x000fc60007f5e0ff */
[----:B------:R1:W-:Y:S01]  /*30860*/  LDGSTS.E [R6+0x12200], desc[UR8][R12.64], P1 ;  /* 0x122000000c067fae */ /* 0x0003e20008921848 */
[----:B------:R-:W-:-:S03]  /*30870*/  IADD3 R47, P3, R47, R0, RZ ;  /* 0x000000002f2f7210 */ /* 0x000fc60007f7e0ff */
[----:B------:R4:W-:Y:S01]  /*30880*/  STL [R1+0xc4c], R7 ;  /* 0x000c4c0701007387 */ /* 0x0009e20000100800 */
[----:B-1----:R-:W-:Y:S01]  /*30890*/  MOV R12, R54 ;  /* 0x00000036000c7202 */ /* 0x002fe20000000f00 */
[----:B------:R-:W-:-:S05]  /*308a0*/  IMAD.MOV.U32 R13, RZ, RZ, R55 ;  /* 0x000000ffff0d7224 */ /* 0x000fca00078e0037 */
[----:B------:R1:W-:Y:S02]  /*308b0*/  LDGSTS.E [R6+0x12280], desc[UR8][R12.64], P0 ;  /* 0x122800000c067fae */ /* 0x0003e40008121848 */
[----:B-1----:R-:W-:Y:S02]  /*308c0*/  MOV R12, R7 ;  /* 0x00000007000c7202 */ /* 0x002fe40000000f00 */
[----:B----4-:R-:W-:-:S05]  /*308d0*/  IADD3.X R46, R46, R2, RZ, P2, !PT ;  /* 0x000000022e2e7210 */ /* 0x010fca00017fe4ff */
[----:B------:R-:W-:Y:S01]  /*308e0*/  IMAD.MOV.U32 R13, RZ, RZ, R46 ;  /* 0x000000ffff0d7224 */ /* 0x000fe200078e002e */
[----:B------:R1:W-:Y:S01]  /*308f0*/  STL [R1+0xc48], R46 ;  /* 0x000c482e01007387 */ /* 0x0003e20000100800 */
[----:B------:R-:W-:-:S03]  /*30900*/  IMAD.X R51, R51, 0x1, R2, P3 ;  /* 0x0000000133337824 */ /* 0x000fc600018e0602 */
[----:B------:R4:W-:Y:S04]  /*30910*/  STL [R1+0xc54], R47 ;  /* 0x000c542f01007387 */ /* 0x0009e80000100800 */
[----:B------:R-:W3:Y:S01]  /*30920*/  LDL.LU R7, [R1+0x9dc] ;  /* 0x0009dc0001077983 */ /* 0x000ee20000300800 */
[----:B--2---:R-:W-:-:S03]  /*30930*/  IADD3 R43, P2, R43, R0, RZ ;  /* 0x000000002b2b7210 */ /* 0x004fc60007f5e0ff */
[----:B------:R2:W-:Y:S04]  /*30940*/  STL [R1+0xc50], R51 ;  /* 0x000c503301007387 */ /* 0x0005e80000100800 */
[----:B------:R4:W-:Y:S04]  /*30950*/  LDGSTS.E [R6+0x12a00], desc[UR8][R12.64], P1 ;  /* 0x12a000000c067fae */ /* 0x0009e80008921848 */
[----:B-1----:R-:W3:Y:S01]  /*30960*/  LDL.LU R46, [R1+0x9e4] ;  /* 0x0009e400012e7983 */ /* 0x002ee20000300800 */
[----:B------:R-:W-:Y:S02]  /*30970*/  IADD3 R45, P3, R45, R0, RZ ;  /* 0x000000002d2d7210 */ /* 0x000fe40007f7e0ff */
[----:B----4-:R-:W-:-:S02]  /*30980*/  MOV R12, R47 ;  /* 0x0000002f000c7202 */ /* 0x010fc40000000f00 */
[----:B------:R-:W4:Y:S01]  /*30990*/  LDL.LU R47, [R1+0x9d8] ;  /* 0x0009d800012f7983 */ /* 0x000f220000300800 */
[----:B------:R-:W-:-:S03]  /*309a0*/  IMAD.MOV.U32 R13, RZ, RZ, R51 ;  /* 0x000000ffff0d7224 */ /* 0x000fc600078e0033 */
[----:B--2---:R-:W2:Y:S04]  /*309b0*/  LDL.LU R51, [R1+0x9e0] ;  /* 0x0009e00001337983 */ /* 0x004ea80000300800 */
[----:B------:R1:W-:Y:S01]  /*309c0*/  LDGSTS.E [R6+0x12a80], desc[UR8][R12.64], P0 ;  /* 0x12a800000c067fae */ /* 0x0003e20008121848 */
[----:B------:R-:W-:-:S03]  /*309d0*/  IADD3.X R48, R48, R2, RZ, P2, !PT ;  /* 0x0000000230307210 */ /* 0x000fc600017fe4ff */
[----:B------:R1:W-:Y:S04]  /*309e0*/  STL [R1+0xccc], R43 ;  /* 0x000ccc2b01007387 */ /* 0x0003e80000100800 */
[----:B------:R3:W-:Y:S01]  /*309f0*/  STL [R1+0xcc8], R48 ;  /* 0x000cc83001007387 */ /* 0x0007e20000100800 */
[----:B-1----:R-:W-:Y:S01]  /*30a00*/  MOV R12, R43 ;  /* 0x0000002b000c7202 */ /* 0x002fe20000000f00 */
[----:B------:R-:W-:Y:S02]  /*30a10*/  IMAD.MOV.U32 R13, RZ, RZ, R48 ;  /* 0x000000ffff0d7224 */ /* 0x000fe400078e0030 */
[----:B------:R-:W-:Y:S01]  /*30a20*/  IMAD.X R52, R52, 0x1, R2, P3 ;  /* 0x0000000134347824 */ /* 0x000fe200018e0602 */
[----:B------:R1:W-:Y:S04]  /*30a30*/  STL [R1+0xcd4], R45 ;  /* 0x000cd42d01007387 */ /* 0x0003e80000100800 */
[----:B------:R-:W2:Y:S04]  /*30a40*/  LDL.LU R43, [R1+0xa5c] ;  /* 0x000a5c00012b7983 */ /* 0x000ea80000300800 */
[----:B------:R1:W-:Y:S04]  /*30a50*/  STL [R1+0xcd0], R52 ;  /* 0x000cd03401007387 */ /* 0x0003e80000100800 */
[----:B------:R1:W-:Y:S04]  /*30a60*/  LDGSTS.E [R6+0x13200], desc[UR8][R12.64], P1 ;  /* 0x132000000c067fae */ /* 0x0003e80008921848 */
[----:B---3--:R-:W3:Y:S01]  /*30a70*/  LDL.LU R48, [R1+0xa64] ;  /* 0x000a640001307983 */ /* 0x008ee20000300800 */
[----:B------:R-:W-:-:S02]  /*30a80*/  IADD3 R42, P2, R42, R0, RZ ;  /* 0x000000002a2a7210 */ /* 0x000fc40007f5e0ff */
[----:B-1----:R-:W-:Y:S02]  /*30a90*/  MOV R12, R45 ;  /* 0x0000002d000c7202 */ /* 0x002fe40000000f00 */
[----:B------:R-:W3:Y:S01]  /*30aa0*/  LDL.LU R45, [R1+0xa58] ;  /* 0x000a5800012d7983 */ /* 0x000ee20000300800 */
[----:B------:R-:W-:-:S03]  /*30ab0*/  IMAD.MOV.U32 R13, RZ, RZ, R52 ;  /* 0x000000ffff0d7224 */ /* 0x000fc600078e0034 */
[----:B------:R-:W3:Y:S01]  /*30ac0*/  LDL.LU R52, [R1+0xa60] ;  /* 0x000a600001347983 */ /* 0x000ee20000300800 */
[----:B------:R-:W-:-:S03]  /*30ad0*/  IADD3 R49, P3, R49, R0, RZ ;  /* 0x0000000031317210 */ /* 0x000fc60007f7e0ff */
[----:B------:R1:W-:Y:S04]  /*30ae0*/  LDGSTS.E [R6+0x13280], desc[UR8][R12.64], P0 ;  /* 0x132800000c067fae */ /* 0x0003e80008121848 */
[----:B------:R-:W-:Y:S01]  /*30af0*/  STL [R1+0xd4c], R42 ;  /* 0x000d4c2a01007387 */ /* 0x000fe20000100800 */
[----:B-1----:R-:W-:Y:S02]  /*30b00*/  MOV R12, R42 ;  /* 0x0000002a000c7202 */ /* 0x002fe40000000f00 */
[----:B------:R-:W-:-:S05]  /*30b10*/  IADD3.X R44, R44, R2, RZ, P2, !PT ;  /* 0x000000022c2c7210 */ /* 0x000fca00017fe4ff */
[----:B------:R1:W-:Y:S01]  /*30b20*/  STL [R1+0xd48], R44 ;  /* 0x000d482c01007387 */ /* 0x0003e20000100800 */
[----:B------:R-:W-:Y:S02]  /*30b30*/  IMAD.MOV.U32 R13, RZ, RZ, R44 ;  /* 0x000000ffff0d7224 */ /* 0x000fe400078e002c */
[----:B------:R-:W-:Y:S01]  /*30b40*/  IMAD.X R50, R50, 0x1, R2, P3 ;  /* 0x0000000132327824 */ /* 0x000fe200018e0602 */
[----:B------:R-:W-:Y:S04]  /*30b50*/  STL [R1+0xd54], R49 ;  /* 0x000d543101007387 */ /* 0x000fe80000100800 */
[----:B------:R1:W-:Y:S04]  /*30b60*/  LDGSTS.E [R6+0x13a00], desc[UR8][R12.64], P1 ;  /* 0x13a000000c067fae */ /* 0x0003e80008921848 */
[----:B-1----:R-:W3:Y:S04]  /*30b70*/  LDL.LU R44, [R1+0xadc] ;  /* 0x000adc00012c7983 */ /* 0x002ee80000300800 */
[----:B------:R1:W-:Y:S04]  /*30b80*/  STL [R1+0xd50], R50 ;  /* 0x000d503201007387 */ /* 0x0003e80000100800 */
[----:B------:R-:W3:Y:S01]  /*30b90*/  LDL.LU R42, [R1+0xae4] ;  /* 0x000ae400012a7983 */ /* 0x000ee20000300800 */
[----:B------:R-:W-:Y:S01]  /*30ba0*/  IMAD.MOV.U32 R13, RZ, RZ, R50 ;  /* 0x000000ffff0d7224 */ /* 0x000fe200078e0032 */
[----:B------:R-:W-:-:S02]  /*30bb0*/  MOV R12, R49 ;  /* 0x00000031000c7202 */ /* 0x000fc40000000f00 */
[----:B-1----:R-:W3:Y:S04]  /*30bc0*/  LDL.LU R50, [R1+0xad8] ;  /* 0x000ad80001327983 */ /* 0x002ee80000300800 */
[----:B------:R-:W3:Y:S04]  /*30bd0*/  LDL.LU R49, [R1+0xae0] ;  /* 0x000ae00001317983 */ /* 0x000ee80000300800 */
[----:B------:R1:W-:Y:S02]  /*30be0*/  LDGSTS.E [R6+0x13a80], desc[UR8][R12.64], P0 ;  /* 0x13a800000c067fae */ /* 0x0003e40008121848 */
[----:B-1----:R-:W-:-:S05]  /*30bf0*/  LOP3.LUT R6, R41, 0x30, RZ, 0x3c, !PT ;  /* 0x0000003029067812 */ /* 0x002fca00078e3cff */
[----:B------:R-:W-:Y:S01]  /*30c00*/  VIADD R6, R6, UR7 ;  /* 0x0000000706067c36 */ /* 0x000fe20008000000 */
[----:B------:R-:W-:-:S05]  /*30c10*/  IADD3 R7, P2, R7, R0, RZ ;  /* 0x0000000007077210 */ /* 0x000fca0007f5e0ff */
[----:B------:R-:W-:Y:S01]  /*30c20*/  STL [R1+0x9dc], R7 ;  /* 0x0009dc0701007387 */ /* 0x000fe20000100800 */
[----:B------:R-:W-:Y:S01]  /*30c30*/  IMAD.MOV.U32 R12, RZ, RZ, R7 ;  /* 0x000000ffff0c7224 */ /* 0x000fe200078e0007 */
[----:B------:R-:W-:Y:S02]  /*30c40*/  IADD3 R46, P3, R46, R0, RZ ;  /* 0x000000002e2e7210 */ /* 0x000fe40007f7e0ff */
[-C--:B----4-:R-:W-:Y:S02]  /*30c50*/  IADD3.X R47, R47, R2.reuse, RZ, P2, !PT ;  /* 0x000000022f2f7210 */ /* 0x090fe400017fe4ff */
[----:B--2---:R-:W-:-:S03]  /*30c60*/  IADD3.X R51, R51, R2, RZ, P3, !PT ;  /* 0x0000000233337210 */ /* 0x004fc60001ffe4ff */
[----:B------:R1:W-:Y:S01]  /*30c70*/  STL [R1+0x9d8], R47 ;  /* 0x0009d82f01007387 */ /* 0x0003e20000100800 */
[----:B------:R-:W-:-:S03]  /*30c80*/  MOV R13, R47 ;  /* 0x0000002f000d7202 */ /* 0x000fc60000000f00 */
[----:B------:R-:W-:Y:S04]  /*30c90*/  STL [R1+0x9e4], R46 ;  /* 0x0009e42e01007387 */ /* 0x000fe80000100800 */
[----:B------:R2:W-:Y:S04]  /*30ca0*/  LDGSTS.E [R6+0x10300], desc[UR8][R12.64], P1 ;  /* 0x103000000c067fae */ /* 0x0005e80008921848 */
[----:B-1----:R-:W4:Y:S04]  /*30cb0*/  LDL.LU R47, [R1+0xb5c] ;  /* 0x000b5c00012f7983 */ /* 0x002f280000300800 */
[----:B------:R1:W-:Y:S04]  /*30cc0*/  STL [R1+0x9e0], R51 ;  /* 0x0009e03301007387 */ /* 0x0003e80000100800 */
[----:B------:R-:W4:Y:S01]  /*30cd0*/  LDL.LU R7, [R1+0xb64] ;  /* 0x000b640001077983 */ /* 0x000f220000300800 */
[----:B--2---:R-:W-:-:S02]  /*30ce0*/  MOV R13, R51 ;  /* 0x00000033000d7202 */ /* 0x004fc40000000f00 */
[----:B------:R-:W-:Y:S01]  /*30cf0*/  IADD3 R43, P2, R43, R0, RZ ;  /* 0x000000002b2b7210 */ /* 0x000fe20007f5e0ff */
[----:B-1----:R-:W2:Y:S01]  /*30d00*/  LDL.LU R51, [R1+0xb58] ;  /* 0x000b580001337983 */ /* 0x002ea20000300800 */
[----:B------:R-:W-:-:S03]  /*30d10*/  IMAD.MOV.U32 R12, RZ, RZ, R46 ;  /* 0x000000ffff0c7224 */ /* 0x000fc600078e002e */
[----:B------:R-:W2:Y:S04]  /*30d20*/  LDL.LU R46, [R1+0xb60] ;  /* 0x000b6000012e7983 */ /* 0x000ea80000300800 */
[----:B------:R1:W-:Y:S01]  /*30d30*/  LDGSTS.E [R6+0x10380], desc[UR8][R12.64], P0 ;  /* 0x103800000c067fae */ /* 0x0003e20008121848 */
[----:B---3--:R-:W-:-:S03]  /*30d40*/  IADD3 R48, P3, R48, R0, RZ ;  /* 0x0000000030307210 */ /* 0x008fc60007f7e0ff */
[----:B------:R-:W-:Y:S01]  /*30d50*/  STL [R1+0xa5c], R43 ;  /* 0x000a5c2b01007387 */ /* 0x000fe20000100800 */
[----:B------:R-:W-:Y:S02]  /*30d60*/  IMAD.X R45, R45, 0x1, R2, P2 ;  /* 0x000000012d2d7824 */ /* 0x000fe400010e0602 */
[----:B-1----:R-:W-:Y:S01]  /*30d70*/  IMAD.MOV.U32 R12, RZ, RZ, R43 ;  /* 0x000000ffff0c7224 */ /* 0x002fe200078e002b */
[----:B------:R-:W-:Y:S02]  /*30d80*/  IADD3.X R52, R52, R2, RZ, P3, !PT ;  /* 0x0000000234347210 */ /* 0x000fe40001ffe4ff */
[----:B------:R1:W-:Y:S01]  /*30d90*/  STL [R1+0xa58], R45 ;  /* 0x000a582d01007387 */ /* 0x0003e20000100800 */
[----:B------:R-:W-:-:S03]  /*30da0*/  MOV R13, R45 ;  /* 0x0000002d000d7202 */ /* 0x000fc60000000f00 */
[----:B------:R-:W-:Y:S04]  /*30db0*/  STL [R1+0xa64], R48 ;  /* 0x000a643001007387 */ /* 0x000fe80000100800 */
[----:B------:R3:W-:Y:S04]  /*30dc0*/  LDGSTS.E [R6+0x10b00], desc[UR8][R12.64], P1 ;  /* 0x10b000000c067fae */ /* 0x0007e80008921848 */
[----:B-1----:R-:W2:Y:S04]  /*30dd0*/  LDL.LU R45, [R1+0xbdc] ;  /* 0x000bdc00012d7983 */ /* 0x002ea80000300800 */
[----:B------:R1:W-:Y:S04]  /*30de0*/  STL [R1+0xa60], R52 ;  /* 0x000a603401007387 */ /* 0x0003e80000100800 */
[----:B------:R-:W2:Y:S01]  /*30df0*/  LDL.LU R43, [R1+0xbe4] ;  /* 0x000be400012b7983 */ /* 0x000ea20000300800 */
[----:B---3--:R-:W-:Y:S01]  /*30e00*/  MOV R13, R52 ;  /* 0x00000034000d7202 */ /* 0x008fe20000000f00 */
[----:B------:R-:W-:-:S02]  /*30e10*/  IMAD.MOV.U32 R12, RZ, RZ, R48 ;  /* 0x000000ffff0c7224 */ /* 0x000fc400078e0030 */
[----:B-1----:R-:W3:Y:S04]  /*30e20*/  LDL.LU R52, [R1+0xbd8] ;  /* 0x000bd80001347983 */ /* 0x002ee80000300800 */
        /* <DEDUP_REMOVED lines=9> */
[----:B------:R1:W-:Y:S01]  /*30ec0*/  STL [R1+0xae4], R42 ;  /* 0x000ae42a01007387 */ /* 0x0003e20000100800 */
[----:B------:R-:W-:-:S03]  /*30ed0*/  MOV R13, R50 ;  /* 0x00000032000d7202 */ /* 0x000fc60000000f00 */
[----:B------:R-:W3:Y:S04]  /*30ee0*/  LDL.LU R44, [R1+0xc5c] ;  /* 0x000c5c00012c7983 */ /* 0x000ee80000300800 */
[----:B------:R1:W-:Y:S04]  /*30ef0*/  STL [R1+0xae0], R49 ;  /* 0x000ae03101007387 */ /* 0x0003e80000100800 */
[----:B-1----:R-:W3:Y:S04]  /*30f00*/  LDL.LU R50, [R1+0xc64] ;  /* 0x000c640001327983 */ /* 0x002ee80000300800 */
[----:B------:R-:W3:Y:S04]  /*30f10*/  LDL.LU R55, [R1+0xc58] ;  /* 0x000c580001377983 */ /* 0x000ee80000300800 */
[----:B------:R-:W3:Y:S04]  /*30f20*/  LDL.LU R54, [R1+0xc60] ;  /* 0x000c600001367983 */ /* 0x000ee80000300800 */
[----:B------:R1:W-:Y:S02]  /*30f30*/  LDGSTS.E [R6+0x11300], desc[UR8][R12.64], P1 ;  /* 0x113000000c067fae */ /* 0x0003e40008921848 */
[----:B-1----:R-:W-:Y:S01]  /*30f40*/  IMAD.MOV.U32 R12, RZ, RZ, R42 ;  /* 0x000000ffff0c7224 */ /* 0x002fe200078e002a */
[----:B------:R-:W-:Y:S01]  /*30f50*/  MOV R13, R49 ;  /* 0x00000031000d7202 */ /* 0x000fe20000000f00 */
[----:B------:R-:W3:Y:S04]  /*30f60*/  LDL.LU R42, [R1+0xcdc] ;  /* 0x000cdc00012a7983 */ /* 0x000ee80000300800 */
[----:B------:R-:W3:Y:S04]  /*30f70*/  LDL.LU R49, [R1+0xce4] ;  /* 0x000ce40001317983 */ /* 0x000ee80000300800 */
[----:B------:R1:W-:Y:S01]  /*30f80*/  LDGSTS.E [R6+0x11380], desc[UR8][R12.64], P0 ;  /* 0x113800000c067fae */ /* 0x0003e20008121848 */
[----:B----4-:R-:W-:-:S05]  /*30f90*/  IADD3 R47, P2, R47, R0, RZ ;  /* 0x000000002f2f7210 */ /* 0x010fca0007f5e0ff */
[----:B------:R4:W-:Y:S01]  /*30fa0*/  STL [R1+0xb5c], R47 ;  /* 0x000b5c2f01007387 */ /* 0x0009e20000100800 */
[----:B------:R-:W-:Y:S01]  /*30fb0*/  IADD3 R7, P3, R7, R0, RZ ;  /* 0x0000000007077210 */ /* 0x000fe20007f7e0ff */
[----:B--2---:R-:W-:Y:S02]  /*30fc0*/  IMAD.X R51, R51, 0x1, R2, P2 ;  /* 0x0000000133337824 */ /* 0x004fe400010e0602 */
[----:B-1----:R-:W-:Y:S01]  /*30fd0*/  IMAD.MOV.U32 R12, RZ, RZ, R47 ;  /* 0x000000ffff0c7224 */ /* 0x002fe200078e002f */
[----:B------:R-:W-:Y:S02]  /*30fe0*/  IADD3.X R46, R46, R2, RZ, P3, !PT ;  /* 0x000000022e2e7210 */ /* 0x000fe40001ffe4ff */
[----:B------:R1:W-:Y:S04]  /*30ff0*/  STL [R1+0xb58], R51 ;  /* 0x000b583301007387 */ /* 0x0003e80000100800 */
[----:B------:R-:W-:Y:S01]  /*31000*/  STL [R1+0xb64], R7 ;  /* 0x000b640701007387 */ /* 0x000fe20000100800 */
[----:B------:R-:W-:-:S03]  /*31010*/  MOV R13, R51 ;  /* 0x00000033000d7202 */ /* 0x000fc60000000f00 */
[----:B----4-:R-:W2:Y:S04]  /*31020*/  LDL.LU R47, [R1+0xcd8] ;  /* 0x000cd800012f7983 */ /* 0x010ea80000300800 */
[----:B------:R4:W-:Y:S04]  /*31030*/  STL [R1+0xb60], R46 ;  /* 0x000b602e01007387 */ /* 0x0009e80000100800 */
[----:B-1----:R-:W2:Y:S04]  /*31040*/  LDL.LU R51, [R1+0xce0] ;  /* 0x000ce00001337983 */ /* 0x002ea80000300800 */
[----:B------:R1:W-:Y:S01]  /*31050*/  LDGSTS.E [R6+0x11b00], desc[UR8][R12.64], P1 ;  /* 0x11b000000c067fae */ /* 0x0003e20008921848 */
[----:B------:R-:W-:Y:S01]  /*31060*/  IADD3 R45, P2, R45, R0, RZ ;  /* 0x000000002d2d7210 */ /* 0x000fe20007f5e0ff */
[----:B-1----:R-:W-:Y:S01]  /*31070*/  IMAD.MOV.U32 R12, RZ, RZ, R7 ;  /* 0x000000ffff0c7224 */ /* 0x002fe200078e0007 */
[----:B------:R-:W-:-:S02]  /*31080*/  MOV R13, R46 ;  /* 0x0000002e000d7202 */ /* 0x000fc40000000f00 */
[----:B----4-:R-:W4:Y:S01]  /*31090*/  LDL.LU R46, [R1+0xd5c] ;  /* 0x000d5c00012e7983 */ /* 0x010f220000300800 */
[----:B------:R-:W-:-:S03]  /*310a0*/  IADD3 R43, P3, R43, R0, RZ ;  /* 0x000000002b2b7210 */ /* 0x000fc60007f7e0ff */
[----:B------:R-:W4:Y:S01]  /*310b0*/  LDL.LU R7, [R1+0xd64] ;  /* 0x000d640001077983 */ /* 0x000f220000300800 */
[----:B---3--:R-:W-:-:S03]  /*310c0*/  IMAD.X R52, R52, 0x1, R2, P2 ;  /* 0x0000000134347824 */ /* 0x008fc600010e0602 */
[----:B------:R-:W-:Y:S01]  /*310d0*/  STL [R1+0xbdc], R45 ;  /* 0x000bdc2d01007387 */ /* 0x000fe20000100800 */
[----:B------:R-:W-:-:S03]  /*310e0*/  IADD3.X R48, R48, R2, RZ, P3, !PT ;  /* 0x0000000230307210 */ /* 0x000fc60001ffe4ff */
[----:B------:R1:W-:Y:S04]  /*310f0*/  LDGSTS.E [R6+0x11b80], desc[UR8][R12.64], P0 ;  /* 0x11b800000c067fae */ /* 0x0003e80008121848 */
[----:B------:R3:W-:Y:S04]  /*31100*/  STL [R1+0xbd8], R52 ;  /* 0x000bd83401007387 */ /* 0x0007e80000100800 */
[----:B------:R3:W-:Y:S01]  /*31110*/  STL [R1+0xbe4], R43 ;  /* 0x000be42b01007387 */ /* 0x0007e20000100800 */
[----:B-1----:R-:W-:Y:S01]  /*31120*/  MOV R13, R52 ;  /* 0x00000034000d7202 */ /* 0x002fe20000000f00 */
[----:B------:R-:W-:-:S02]  /*31130*/  IMAD.MOV.U32 R12, RZ, RZ, R45 ;  /* 0x000000ffff0c7224 */ /* 0x000fc400078e002d */
[----:B---3--:R-:W3:Y:S04]  /*31140*/  LDL.LU R52, [R1+0xd58] ;  /* 0x000d580001347983 */ /* 0x008ee80000300800 */
[----:B------:R1:W-:Y:S04]  /*31150*/  STL [R1+0xbe0], R48 ;  /* 0x000be03001007387 */ /* 0x0003e80000100800 */
[----:B------:R-:W3:Y:S04]  /*31160*/  LDL.LU R45, [R1+0xd60] ;  /* 0x000d6000012d7983 */ /* 0x000ee80000300800 */
[----:B------:R1:W-:Y:S02]  /*31170*/  LDGSTS.E [R6+0x12300], desc[UR8][R12.64], P1 ;  /* 0x123000000c067fae */ /* 0x0003e40008921848 */
[----:B-1----:R-:W-:Y:S01]  /*31180*/  IMAD.MOV.U32 R12, RZ, RZ, R43 ;  /* 0x000000ffff0c7224 */ /* 0x002fe200078e002b */
[----:B------:R-:W-:Y:S01]  /*31190*/  MOV R13, R48 ;  /* 0x00000030000d7202 */ /* 0x000fe20000000f00 */
[----:B------:R-:W3:Y:S01]  /*311a0*/  LDL.LU R43, [R1+0x9ec] ;  /* 0x0009ec00012b7983 */ /* 0x000ee20000300800 */
[----:B------:R-:W-:-:S03]  /*311b0*/  IADD3 R44, P2, R44, R0, RZ ;  /* 0x000000002c2c7210 */ /* 0x000fc60007f5e0ff */
[----:B------:R-:W3:Y:S04]  /*311c0*/  LDL.LU R48, [R1+0x9f4] ;  /* 0x0009f40001307983 */ /* 0x000ee80000300800 */
[----:B------:R1:W-:Y:S01]  /*311d0*/  LDGSTS.E [R6+0x12380], desc[UR8][R12.64], P0 ;  /* 0x123800000c067fae */ /* 0x0003e20008121848 */
[----:B------:R-:W-:Y:S01]  /*311e0*/  IADD3 R50, P3, R50, R0, RZ ;  /* 0x0000000032327210 */ /* 0x000fe20007f7e0ff */
[----:B------:R-:W-:Y:S02]  /*311f0*/  IMAD.X R55, R55, 0x1, R2, P2 ;  /* 0x0000000137377824 */ /* 0x000fe400010e0602 */
[----:B------:R1:W-:Y:S01]  /*31200*/  STL [R1+0xc5c], R44 ;  /* 0x000c5c2c01007387 */ /* 0x0003e20000100800 */
[----:B------:R-:W-:Y:S01]  /*31210*/  IADD3.X R54, R54, R2, RZ, P3, !PT ;  /* 0x0000000236367210 */ /* 0x000fe20001ffe4ff */
[----:B-1----:R-:W-:Y:S01]  /*31220*/  IMAD.MOV.U32 R12, RZ, RZ, R44 ;  /* 0x000000ffff0c7224 */ /* 0x002fe200078e002c */
[----:B------:R-:W-:Y:S01]  /*31230*/  MOV R13, R55 ;  /* 0x00000037000d7202 */ /* 0x000fe20000000f00 */
[----:B------:R-:W-:Y:S04]  /*31240*/  STL [R1+0xc58], R55 ;  /* 0x000c583701007387 */ /* 0x000fe80000100800 */
[----:B------:R1:W-:Y:S04]  /*31250*/  STL [R1+0xc64], R50 ;  /* 0x000c643201007387 */ /* 0x0003e80000100800 */
[----:B------:R-:W3:Y:S04]  /*31260*/  LDL.LU R44, [R1+0x9e8] ;  /* 0x0009e800012c7983 */ /* 0x000ee80000300800 */
[----:B------:R1:W-:Y:S04]  /*31270*/  LDGSTS.E [R6+0x12b00], desc[UR8][R12.64], P1 ;  /* 0x12b000000c067fae */ /* 0x0003e80008921848 */
[----:B------:R-:W-:Y:S01]  /*31280*/  STL [R1+0xc60], R54 ;  /* 0x000c603601007387 */ /* 0x000fe20000100800 */
[----:B-1----:R-:W-:-:S03]  /*31290*/  IMAD.MOV.U32 R12, RZ, RZ, R50 ;  /* 0x000000ffff0c7224 */ /* 0x002fc600078e0032 */
[----:B------:R-:W3:Y:S01]  /*312a0*/  LDL.LU R50, [R1+0x9f0] ;  /* 0x0009f00001327983 */ /* 0x000ee20000300800 */
[----:B------:R-:W-:Y:S02]  /*312b0*/  IADD3 R42, P2, R42, R0, RZ ;  /* 0x000000002a2a7210 */ /* 0x000fe40007f5e0ff */
[----:B------:R-:W-:Y:S02]  /*312c0*/  MOV R13, R54 ;  /* 0x00000036000d7202 */ /* 0x000fe40000000f00 */
[----:B------:R-:W-:Y:S01]  /*312d0*/  IADD3 R49, P3, R49, R0, RZ ;  /* 0x0000000031317210 */ /* 0x000fe20007f7e0ff */
[----:B------:R-:W-:Y:S04]  /*312e0*/  STL [R1+0xcdc], R42 ;  /* 0x000cdc2a01007387 */ /* 0x000fe80000100800 */
[----:B------:R1:W-:Y:S02]  /*312f0*/  LDGSTS.E [R6+0x12b80], desc[UR8][R12.64], P0 ;  /* 0x12b800000c067fae */ /* 0x0003e40008121848 */
[----:B-1----:R-:W-:-:S02]  /*31300*/  IMAD.MOV.U32 R12, RZ, RZ, R42 ;  /* 0x000000ffff0c7224 */ /* 0x002fc400078e002a */
[----:B--2---:R-:W-:-:S05]  /*31310*/  IMAD.X R47, R47, 0x1, R2, P2 ;  /* 0x000000012f2f7824 */ /* 0x004fca00010e0602 */
        /* <DEDUP_REMOVED lines=8> */
[----:B--2---:R-:W-:-:S02]  /*313a0*/  MOV R13, R51 ;  /* 0x00000033000d7202 */ /* 0x004fc40000000f00 */
[-C--:B----4-:R-:W-:Y:S01]  /*313b0*/  IADD3 R46, P2, R46, R0.reuse, RZ ;  /* 0x000000002e2e7210 */ /* 0x090fe20007f5e0ff */
[----:B-1----:R-:W2:Y:S01]  /*313c0*/  LDL.LU R51, [R1+0xa68] ;  /* 0x000a680001337983 */ /* 0x002ea20000300800 */
[----:B------:R-:W-:Y:S01]  /*313d0*/  IADD3 R7, P3, R7, R0, RZ ;  /* 0x0000000007077210 */ /* 0x000fe20007f7e0ff */
[----:B------:R-:W-:Y:S02]  /*313e0*/  IMAD.MOV.U32 R12, RZ, RZ, R49 ;  /* 0x000000ffff0c7224 */ /* 0x000fe400078e0031 */
[----:B------:R-:W4:Y:S04]  /*313f0*/  LDL.LU R49, [R1+0xa70] ;  /* 0x000a700001317983 */ /* 0x000f280000300800 */
[----:B------:R-:W-:Y:S04]  /*31400*/  STL [R1+0xd5c], R46 ;  /* 0x000d5c2e01007387 */ /* 0x000fe80000100800 */
[----:B------:R1:W-:Y:S01]  /*31410*/  LDGSTS.E [R6+0x13380], desc[UR8][R12.64], P0 ;  /* 0x133800000c067fae */ /* 0x0003e20008121848 */
[----:B---3--:R-:W-:-:S02]  /*31420*/  IMAD.X R52, R52, 0x1, R2, P2 ;  /* 0x0000000134347824 */ /* 0x008fc400010e0602 */
[----:B-1----:R-:W-:-:S03]  /*31430*/  IMAD.MOV.U32 R12, RZ, RZ, R46 ;  /* 0x000000ffff0c7224 */ /* 0x002fc600078e002e */
[----:B------:R1:W-:Y:S01]  /*31440*/  STL [R1+0xd58], R52 ;  /* 0x000d583401007387 */ /* 0x0003e20000100800 */
[----:B------:R-:W-:-:S03]  /*31450*/  IADD3.X R45, R45, R2, RZ, P3, !PT ;  /* 0x000000022d2d7210 */ /* 0x000fc60001ffe4ff */
[----:B------:R-:W-:Y:S01]  /*31460*/  STL [R1+0xd64], R7 ;  /* 0x000d640701007387 */ /* 0x000fe20000100800 */
[----:B------:R-:W-:-:S03]  /*31470*/  MOV R13, R52 ;  /* 0x00000034000d7202 */ /* 0x000fc60000000f00 */
[----:B------:R3:W-:Y:S04]  /*31480*/  STL [R1+0xd60], R45 ;  /* 0x000d602d01007387 */ /* 0x0007e80000100800 */
[----:B-1----:R-:W4:Y:S04]  /*31490*/  LDL.LU R52, [R1+0xae8] ;  /* 0x000ae80001347983 */ /* 0x002f280000300800 */
[----:B------:R-:W4:Y:S04]  /*314a0*/  LDL.LU R46, [R1+0xaec] ;  /* 0x000aec00012e7983 */ /* 0x000f280000300800 */
[----:B------:R1:W-:Y:S01]  /*314b0*/  LDGSTS.E [R6+0x13b00], desc[UR8][R12.64], P1 ;  /* 0x13b000000c067fae */ /* 0x0003e20008921848 */
[----:B------:R-:W-:-:S02]  /*314c0*/  IADD3 R43, P2, R43, R0, RZ ;  /* 0x000000002b2b7210 */ /* 0x000fc40007f5e0ff */
[----:B-1----:R-:W-:Y:S01]  /*314d0*/  MOV R13, R45 ;  /* 0x0000002d000d7202 */ /* 0x002fe20000000f00 */
[----:B------:R-:W-:Y:S01]  /*314e0*/  IMAD.MOV.U32 R12, RZ, RZ, R7 ;  /* 0x000000ffff0c7224 */ /* 0x000fe200078e0007 */
[----:B---3--:R-:W3:Y:S04]  /*314f0*/  LDL.LU R45, [R1+0xaf0] ;  /* 0x000af000012d7983 */ /* 0x008ee80000300800 */
[----:B------:R-:W3:Y:S01]  /*31500*/  LDL.LU R7, [R1+0xaf4] ;  /* 0x000af40001077983 */ /* 0x000ee20000300800 */
[----:B------:R-:W-:-:S03]  /*31510*/  IADD3 R48, P3, R48, R0, RZ ;  /* 0x0000000030307210 */ /* 0x000fc60007f7e0ff */
[----:B------:R1:W-:Y:S04]  /*31520*/  LDGSTS.E [R6+0x13b80], desc[UR8][R12.64], P0 ;  /* 0x13b800000c067fae */ /* 0x0003e80008121848 */
[----:B------:R-:W-:Y:S01]  /*31530*/  STL [R1+0x9ec], R43 ;  /* 0x0009ec2b01007387 */ /* 0x000fe20000100800 */
[----:B------:R-:W-:Y:S01]  /*31540*/  IMAD.X R44, R44, 0x1, R2, P2 ;  /* 0x000000012c2c7824 */ /* 0x000fe200010e0602 */
[----:B-1----:R-:W-:-:S03]  /*31550*/  IADD3 R6, R53, UR7, RZ ;  /* 0x0000000735067c10 */ /* 0x002fc6000fffe0ff */
[----:B------:R-:W-:Y:S01]  /*31560*/  IMAD.MOV.U32 R13, RZ, RZ, R44 ;  /* 0x000000ffff0d7224 */ /* 0x000fe200078e002c */
[----:B------:R-:W-:Y:S01]  /*31570*/  MOV R12, R43 ;  /* 0x0000002b000c7202 */ /* 0x000fe20000000f00 */
[----:B------:R1:W-:Y:S04]  /*31580*/  STL [R1+0x9e8], R44 ;  /* 0x0009e82c01007387 */ /* 0x0003e80000100800 */
[----:B------:R-:W-:Y:S04]  /*31590*/  STL [R1+0x9f4], R48 ;  /* 0x0009f43001007387 */ /* 0x000fe80000100800 */
[----:B------:R1:W-:Y:S01]  /*315a0*/  LDGSTS.E [R6+0x10400], desc[UR8][R12.64], P1 ;  /* 0x104000000c067fae */ /* 0x0003e20008921848 */
[----:B------:R-:W-:-:S03]  /*315b0*/  IMAD.X R50, R50, 0x1, R2, P3 ;  /* 0x0000000132327824 */ /* 0x000fc600018e0602 */
[----:B-1----:R-:W3:Y:S04]  /*315c0*/  LDL.LU R44, [R1+0xb6c] ;  /* 0x000b6c00012c7983 */ /* 0x002ee80000300800 */
        /* <DEDUP_REMOVED lines=10> */
[----:B--2---:R-:W-:Y:S02]  /*31670*/  IADD3.X R51, R51, R2, RZ, P2, !PT ;  /* 0x0000000233337210 */ /* 0x004fe400017fe4ff */
[----:B-1----:R-:W-:Y:S01]  /*31680*/  MOV R12, R47 ;  /* 0x0000002f000c7202 */ /* 0x002fe20000000f00 */
[----:B----4-:R-:W-:Y:S02]  /*31690*/  IMAD.X R49, R49, 0x1, R2, P3 ;  /* 0x0000000131317824 */ /* 0x010fe400018e0602 */
[----:B------:R-:W-:Y:S01]  /*316a0*/  STL [R1+0xa68], R51 ;  /* 0x000a683301007387 */ /* 0x000fe20000100800 */
[----:B------:R-:W-:-:S03]  /*316b0*/  IMAD.MOV.U32 R13, RZ, RZ, R51 ;  /* 0x000000ffff0d7224 */ /* 0x000fc600078e0033 */
[----:B------:R-:W-:Y:S04]  /*316c0*/  STL [R1+0xa74], R42 ;  /* 0x000a742a01007387 */ /* 0x000fe80000100800 */
[----:B------:R-:W2:Y:S04]  /*316d0*/  LDL.LU R47, [R1+0xbec] ;  /* 0x000bec00012f7983 */ /* 0x000ea80000300800 */
[----:B------:R1:W-:Y:S04]  /*316e0*/  STL [R1+0xa70], R49 ;  /* 0x000a703101007387 */ /* 0x0003e80000100800 */
[----:B------:R4:W-:Y:S04]  /*316f0*/  LDGSTS.E [R6+0x10c00], desc[UR8][R12.64], P1 ;  /* 0x10c000000c067fae */ /* 0x0009e80008921848 */
[----:B------:R-:W2:Y:S01]  /*31700*/  LDL.LU R53, [R1+0xbf4] ;  /* 0x000bf40001357983 */ /* 0x000ea20000300800 */
[----:B----4-:R-:W-:-:S03]  /*31710*/  IMAD.MOV.U32 R13, RZ, RZ, R49 ;  /* 0x000000ffff0d7224 */ /* 0x010fc600078e0031 */
[----:B-1----:R-:W4:Y:S01]  /*31720*/  LDL.LU R49, [R1+0xbe8] ;  /* 0x000be80001317983 */ /* 0x002f220000300800 */
[----:B------:R-:W-:-:S03]  /*31730*/  MOV R12, R42 ;  /* 0x0000002a000c7202 */ /* 0x000fc60000000f00 */
[----:B------:R-:W4:Y:S04]  /*31740*/  LDL.LU R54, [R1+0xbf0] ;  /* 0x000bf00001367983 */ /* 0x000f280000300800 */
[----:B------:R-:W4:Y:S01]  /*31750*/  LDL.LU R42, [R1+0xc6c] ;  /* 0x000c6c00012a7983 */ /* 0x000f220000300800 */
[----:B------:R-:W-:-:S03]  /*31760*/  IADD3 R46, P2, R46, R0, RZ ;  /* 0x000000002e2e7210 */ /* 0x000fc60007f5e0ff */
[----:B------:R-:W4:Y:S01]  /*31770*/  LDL.LU R51, [R1+0xc74] ;  /* 0x000c740001337983 */ /* 0x000f220000300800 */
[----:B------:R-:W-:-:S03]  /*31780*/  IADD3.X R52, R52, R2, RZ, P2, !PT ;  /* 0x0000000234347210 */ /* 0x000fc600017fe4ff */
[----:B------:R1:W-:Y:S04]  /*31790*/  STL [R1+0xaec], R46 ;  /* 0x000aec2e01007387 */ /* 0x0003e80000100800 */
[----:B------:R1:W-:Y:S04]  /*317a0*/  LDGSTS.E [R6+0x10c80], desc[UR8][R12.64], P0 ;  /* 0x10c800000c067fae */ /* 0x0003e80008121848 */
[----:B------:R1:W-:Y:S01]  /*317b0*/  STL [R1+0xae8], R52 ;  /* 0x000ae83401007387 */ /* 0x0003e20000100800 */
[----:B---3--:R-:W-:Y:S02]  /*317c0*/  IADD3 R7, P3, R7, R0, RZ ;  /* 0x0000000007077210 */ /* 0x008fe40007f7e0ff */
[----:B-1----:R-:W-:-:S03]  /*317d0*/  MOV R12, R46 ;  /* 0x0000002e000c7202 */ /* 0x002fc60000000f00 */
[----:B------:R-:W-:Y:S01]  /*317e0*/  IMAD.X R45, R45, 0x1, R2, P3 ;  /* 0x000000012d2d7824 */ /* 0x000fe200018e0602 */
[----:B------:R1:W-:Y:S04]  /*317f0*/  STL [R1+0xaf4], R7 ;  /* 0x000af40701007387 */ /* 0x0003e80000100800 */
[----:B------:R-:W3:Y:S01]  /*31800*/  LDL.LU R46, [R1+0xc68] ;  /* 0x000c6800012e7983 */ /* 0x000ee20000300800 */
[----:B------:R-:W-:-:S03]  /*31810*/  IMAD.MOV.U32 R13, RZ, RZ, R52 ;  /* 0x000000ffff0d7224 */ /* 0x000fc600078e0034 */
[----:B------:R1:W-:Y:S04]  /*31820*/  STL [R1+0xaf0], R45 ;  /* 0x000af02d01007387 */ /* 0x0003e80000100800 */
[----:B------:R-:W3:Y:S04]  /*31830*/  LDL.LU R52, [R1+0xc70] ;  /* 0x000c700001347983 */ /* 0x000ee80000300800 */
[----:B------:R1:W-:Y:S01]  /*31840*/  LDGSTS.E [R6+0x11400], desc[UR8][R12.64], P1 ;  /* 0x114000000c067fae */ /* 0x0003e20008921848 */
[-C--:B------:R-:W-:Y:S02]  /*31850*/  IADD3 R44, P2, R44, R0.reuse, RZ ;  /* 0x000000002c2c7210 */ /* 0x080fe40007f5e0ff */
[----:B-1----:R-:W-:Y:S01]  /*31860*/  MOV R12, R7 ;  /* 0x00000007000c7202 */ /* 0x002fe20000000f00 */
[----:B------:R-:W-:Y:S01]  /*31870*/  IMAD.MOV.U32 R13, RZ, RZ, R45 ;  /* 0x000000ffff0d7224 */ /* 0x000fe200078e002d */
[----:B------:R-:W3:Y:S01]  /*31880*/  LDL.LU R7, [R1+0xcec] ;  /* 0x000cec0001077983 */ /* 0x000ee20000300800 */
[----:B------:R-:W-:-:S03]  /*31890*/  IADD3 R43, P3, R43, R0, RZ ;  /* 0x000000002b2b7210 */ /* 0x000fc60007f7e0ff */
[----:B------:R-:W3:Y:S01]  /*318a0*/  LDL.LU R45, [R1+0xcf4] ;  /* 0x000cf400012d7983 */ /* 0x000ee20000300800 */
[----:B------:R-:W-:-:S03]  /*318b0*/  IADD3.X R50, R50, R2, RZ, P2, !PT ;  /* 0x0000000232327210 */ /* 0x000fc600017fe4ff */
[----:B------:R1:W-:Y:S01]  /*318c0*/  STL [R1+0xb6c], R44 ;  /* 0x000b6c2c01007387 */ /* 0x0003e20000100800 */
[----:B------:R-:W-:-:S03]  /*318d0*/  IMAD.X R48, R48, 0x1, R2, P3 ;  /* 0x0000000130307824 */ /* 0x000fc600018e0602 */
        /* <DEDUP_REMOVED lines=14> */
[----:B--2---:R-:W-:-:S04]  /*319c0*/  IADD3 R47, P2, R47, R0, RZ ;  /* 0x000000002f2f7210 */ /* 0x004fc80007f5e0ff */
[----:B-1----:R-:W-:Y:S01]  /*319d0*/  MOV R12, R47 ;  /* 0x0000002f000c7202 */ /* 0x002fe20000000f00 */
[----:B------:R1:W-:Y:S01]  /*319e0*/  STL [R1+0xbec], R47 ;  /* 0x000bec2f01007387 */ /* 0x0003e20000100800 */
[----:B------:R-:W-:Y:S02]  /*319f0*/  IADD3 R53, P3, R53, R0, RZ ;  /* 0x0000000035357210 */ /* 0x000fe40007f7e0ff */
[----:B----4-:R-:W-:-:S03]  /*31a00*/  IADD3.X R49, R49, R2, RZ, P2, !PT ;  /* 0x0000000231317210 */ /* 0x010fc600017fe4ff */
[----:B------:R-:W-:Y:S02]  /*31a10*/  IMAD.X R54, R54, 0x1, R2, P3 ;  /* 0x0000000136367824 */ /* 0x000fe400018e0602 */
[----:B------:R2:W-:Y:S01]  /*31a20*/  STL [R1+0xbe8], R49 ;  /* 0x000be83101007387 */ /* 0x0005e20000100800 */
[----:B------:R-:W-:-:S03]  /*31a30*/  IMAD.MOV.U32 R13, RZ, RZ, R49 ;  /* 0x000000ffff0d7224 */ /* 0x000fc600078e0031 */
[----:B------:R-:W-:Y:S01]  /*31a40*/  STL [R1+0xbf4], R53 ;  /* 0x000bf43501007387 */ /* 0x000fe20000100800 */
[----:B------:R-:W-:-:S03]  /*31a50*/  IADD3 R42, P2, R42, R0, RZ ;  /* 0x000000002a2a7210 */ /* 0x000fc60007f5e0ff */
[----:B-1----:R-:W4:Y:S01]  /*31a60*/  LDL.LU R47, [R1+0xd68] ;  /* 0x000d6800012f7983 */ /* 0x002f220000300800 */
[----:B------:R-:W-:-:S03]  /*31a70*/  IADD3 R51, P3, R51, R0, RZ ;  /* 0x0000000033337210 */ /* 0x000fc60007f7e0ff */
[----:B------:R1:W-:Y:S04]  /*31a80*/  LDGSTS.E [R6+0x12400], desc[UR8][R12.64], P1 ;  /* 0x124000000c067fae */ /* 0x0003e80008921848 */
[----:B------:R-:W-:Y:S04]  /*31a90*/  STL [R1+0xbf0], R54 ;  /* 0x000bf03601007387 */ /* 0x000fe80000100800 */
[----:B--2---:R-:W2:Y:S01]  /*31aa0*/  LDL.LU R49, [R1+0xd70] ;  /* 0x000d700001317983 */ /* 0x004ea20000300800 */
[----:B-1----:R-:W-:Y:S01]  /*31ab0*/  MOV R12, R53 ;  /* 0x00000035000c7202 */ /* 0x002fe20000000f00 */
[----:B------:R-:W-:-:S02]  /*31ac0*/  IMAD.MOV.U32 R13, RZ, RZ, R54 ;  /* 0x000000ffff0d7224 */ /* 0x000fc400078e0036 */
[----:B------:R1:W-:Y:S04]  /*31ad0*/  STL [R1+0xc6c], R42 ;  /* 0x000c6c2a01007387 */ /* 0x0003e80000100800 */
[----:B------:R1:W-:Y:S01]  /*31ae0*/  LDGSTS.E [R6+0x12480], desc[UR8][R12.64], P0 ;  /* 0x124800000c067fae */ /* 0x0003e20008121848 */
[----:B---3--:R-:W-:Y:S02]  /*31af0*/  IADD3.X R46, R46, R2, RZ, P2, !PT ;  /* 0x000000022e2e7210 */ /* 0x008fe400017fe4ff */
[----:B-1----:R-:W-:-:S03]  /*31b00*/  MOV R12, R42 ;  /* 0x0000002a000c7202 */ /* 0x002fc60000000f00 */
[----:B------:R-:W-:Y:S01]  /*31b10*/  IMAD.MOV.U32 R13, RZ, RZ, R46 ;  /* 0x000000ffff0d7224 */ /* 0x000fe200078e002e */
[----:B------:R1:W-:Y:S01]  /*31b20*/  STL [R1+0xc68], R46 ;  /* 0x000c682e01007387 */ /* 0x0003e20000100800 */
[----:B------:R-:W-:-:S03]  /*31b30*/  IMAD.X R52, R52, 0x1, R2, P3 ;  /* 0x0000000134347824 */ /* 0x000fc600018e0602 */
[----:B------:R3:W-:Y:S04]  /*31b40*/  STL [R1+0xc74], R51 ;  /* 0x000c743301007387 */ /* 0x0007e80000100800 */
[----:B------:R-:W2:Y:S04]  /*31b50*/  LDL.LU R42, [R1+0x9fc] ;  /* 0x0009fc00012a7983 */ /* 0x000ea80000300800 */
[----:B------:R3:W-:Y:S04]  /*31b60*/  STL [R1+0xc70], R52 ;  /* 0x000c703401007387 */ /* 0x0007e80000100800 */
[----:B------:R3:W-:Y:S04]  /*31b70*/  LDGSTS.E [R6+0x12c00], desc[UR8][R12.64], P1 ;  /* 0x12c000000c067fae */ /* 0x0007e80008921848 */
[----:B-1----:R-:W2:Y:S01]  /*31b80*/  LDL.LU R46, [R1+0xa04] ;  /* 0x000a0400012e7983 */ /* 0x002ea20000300800 */
[----:B------:R-:W-:-:S02]  /*31b90*/  IADD3 R7, P2, R7, R0, RZ ;  /* 0x0000000007077210 */ /* 0x000fc40007f5e0ff */
[----:B---3--:R-:W-:Y:S02]  /*31ba0*/  MOV R12, R51 ;  /* 0x00000033000c7202 */ /* 0x008fe40000000f00 */
[----:B------:R-:W3:Y:S01]  /*31bb0*/  LDL.LU R51, [R1+0x9f8] ;  /* 0x0009f80001337983 */ /* 0x000ee20000300800 */
[----:B------:R-:W-:-:S03]  /*31bc0*/  IMAD.MOV.U32 R13, RZ, RZ, R52 ;  /* 0x000000ffff0d7224 */ /* 0x000fc600078e0034 */
[----:B------:R-:W3:Y:S01]  /*31bd0*/  LDL.LU R52, [R1+0xa00] ;  /* 0x000a000001347983 */ /* 0x000ee20000300800 */
[----:B------:R-:W-:-:S03]  /*31be0*/  IADD3 R45, P3, R45, R0, RZ ;  /* 0x000000002d2d7210 */ /* 0x000fc60007f7e0ff */
[----:B------:R1:W-:Y:S04]  /*31bf0*/  LDGSTS.E [R6+0x12c80], desc[UR8][R12.64], P0 ;  /* 0x12c800000c067fae */ /* 0x0003e80008121848 */
[----:B------:R1:W-:Y:S01]  /*31c00*/  STL [R1+0xcec], R7 ;  /* 0x000cec0701007387 */ /* 0x0003e20000100800 */
[----:B------:R-:W-:Y:S02]  /*31c10*/  IADD3.X R44, R44, R2, RZ, P2, !PT ;  /* 0x000000022c2c7210 */ /* 0x000fe400017fe4ff */
[----:B-1----:R-:W-:-:S03]  /*31c20*/  MOV R12, R7 ;  /* 0x00000007000c7202 */ /* 0x002fc60000000f00 */
        /* <DEDUP_REMOVED lines=8> */
[----:B------:R-:W-:-:S03]  /*31cb0*/  MOV R12, R45 ;  /* 0x0000002d000c7202 */ /* 0x000fc60000000f00 */
[----:B------:R-:W3:Y:S01]  /*31cc0*/  LDL.LU R45, [R1+0xa78] ;  /* 0x000a7800012d7983 */ /* 0x000ee20000300800 */
[----:B------:R-:W-:-:S03]  /*31cd0*/  IMAD.MOV.U32 R13, RZ, RZ, R50 ;  /* 0x000000ffff0d7224 */ /* 0x000fc600078e0032 */
[----:B------:R-:W3:Y:S01]  /*31ce0*/  LDL.LU R50, [R1+0xa80] ;  /* 0x000a800001327983 */ /* 0x000ee20000300800 */
[-C--:B------:R-:W-:Y:S02]  /*31cf0*/  IADD3 R43, P2, R43, R0.reuse, RZ ;  /* 0x000000002b2b7210 */ /* 0x080fe40007f5e0ff */
[----:B------:R-:W-:Y:S01]  /*31d00*/  IADD3 R48, P3, R48, R0, RZ ;  /* 0x0000000030307210 */ /* 0x000fe20007f7e0ff */
[----:B------:R1:W-:Y:S04]  /*31d10*/  LDGSTS.E [R6+0x13480], desc[UR8][R12.64], P0 ;  /* 0x134800000c067fae */ /* 0x0003e80008121848 */
[----:B------:R-:W-:Y:S01]  /*31d20*/  STL [R1+0xd6c], R43 ;  /* 0x000d6c2b01007387 */ /* 0x000fe20000100800 */
[----:B-1----:R-:W-:Y:S02]  /*31d30*/  MOV R12, R43 ;  /* 0x0000002b000c7202 */ /* 0x002fe40000000f00 */
[----:B----4-:R-:W-:-:S05]  /*31d40*/  IADD3.X R47, R47, R2, RZ, P2, !PT ;  /* 0x000000022f2f7210 */ /* 0x010fca00017fe4ff */
[----:B------:R1:W-:Y:S01]  /*31d50*/  STL [R1+0xd68], R47 ;  /* 0x000d682f01007387 */ /* 0x0003e20000100800 */
[----:B------:R-:W-:-:S03]  /*31d60*/  IMAD.MOV.U32 R13, RZ, RZ, R47 ;  /* 0x000000ffff0d7224 */ /* 0x000fc600078e002f */
[----:B------:R4:W-:Y:S01]  /*31d70*/  STL [R1+0xd74], R48 ;  /* 0x000d743001007387 */ /* 0x0009e20000100800 */
[----:B--2---:R-:W-:-:S03]  /*31d80*/  IMAD.X R49, R49, 0x1, R2, P3 ;  /* 0x0000000131317824 */ /* 0x004fc600018e0602 */
[----:B------:R2:W-:Y:S04]  /*31d90*/  LDGSTS.E [R6+0x13c00], desc[UR8][R12.64], P1 ;  /* 0x13c000000c067fae */ /* 0x0005e80008921848 */
[----:B-1----:R-:W3:Y:S04]  /*31da0*/  LDL.LU R47, [R1+0xafc] ;  /* 0x000afc00012f7983 */ /* 0x002ee80000300800 */
[----:B------:R1:W-:Y:S04]  /*31db0*/  STL [R1+0xd70], R49 ;  /* 0x000d703101007387 */ /* 0x0003e80000100800 */
[----:B------:R-:W3:Y:S01]  /*31dc0*/  LDL.LU R43, [R1+0xb04] ;  /* 0x000b0400012b7983 */ /* 0x000ee20000300800 */
[----:B--2---:R-:W-:Y:S01]  /*31dd0*/  MOV R12, R48 ;  /* 0x00000030000c7202 */ /* 0x004fe20000000f00 */
[----:B------:R-:W-:-:S02]  /*31de0*/  IMAD.MOV.U32 R13, RZ, RZ, R49 ;  /* 0x000000ffff0d7224 */ /* 0x000fc400078e0031 */
[----:B----4-:R-:W2:Y:S04]  /*31df0*/  LDL.LU R48, [R1+0xaf8] ;  /* 0x000af80001307983 */ /* 0x010ea80000300800 */
[----:B------:R4:W-:Y:S04]  /*31e00*/  LDGSTS.E [R6+0x13c80], desc[UR8][R12.64], P0 ;  /* 0x13c800000c067fae */ /* 0x0009e80008121848 */
[----:B-1----:R-:W2:Y:S01]  /*31e10*/  LDL.LU R49, [R1+0xb00] ;  /* 0x000b000001317983 */ /* 0x002ea20000300800 */
[----:B------:R-:W-:Y:S02]  /*31e20*/  IADD3 R42, P2, R42, R0, RZ ;  /* 0x000000002a2a7210 */ /* 0x000fe40007f5e0ff */
[----:B----4-:R-:W-:-:S03]  /*31e30*/  LOP3.LUT R6, R41, 0x50, RZ, 0x3c, !PT ;  /* 0x0000005029067812 */ /* 0x010fc600078e3cff */
[----:B------:R-:W-:Y:S01]  /*31e40*/  STL [R1+0x9fc], R42 ;  /* 0x0009fc2a01007387 */ /* 0x000fe20000100800 */
[----:B------:R-:W-:Y:S02]  /*31e50*/  IMAD.MOV.U32 R12, RZ, RZ, R42 ;  /* 0x000000ffff0c7224 */ /* 0x000fe400078e002a */
[----:B------:R-:W-:Y:S01]  /*31e60*/  VIADD R6, R6, UR7 ;  /* 0x0000000706067c36 */ /* 0x000fe20008000000 */
[----:B------:R-:W-:Y:S02]  /*31e70*/  IADD3 R46, P3, R46, R0, RZ ;  /* 0x000000002e2e7210 */ /* 0x000fe40007f7e0ff */
[-C--:B---3--:R-:W-:Y:S02]  /*31e80*/  IADD3.X R51, R51, R2.reuse, RZ, P2, !PT ;  /* 0x0000000233337210 */ /* 0x088fe400017fe4ff */
[----:B------:R-:W-:-:S03]  /*31e90*/  IADD3.X R52, R52, R2, RZ, P3, !PT ;  /* 0x0000000234347210 */ /* 0x000fc60001ffe4ff */
[----:B------:R1:W-:Y:S01]  /*31ea0*/  STL [R1+0x9f8], R51 ;  /* 0x0009f83301007387 */ /* 0x0003e20000100800 */
[----:B------:R-:W-:-:S03]  /*31eb0*/  MOV R13, R51 ;  /* 0x00000033000d7202 */ /* 0x000fc60000000f00 */
[----:B------:R-:W-:Y:S04]  /*31ec0*/  STL [R1+0xa04], R46 ;  /* 0x000a042e01007387 */ /* 0x000fe80000100800 */
[----:B------:R3:W-:Y:S04]  /*31ed0*/  LDGSTS.E [R6+0x10500], desc[UR8][R12.64], P1 ;  /* 0x105000000c067fae */ /* 0x0007e80008921848 */
[----:B-1----:R-:W4:Y:S04]  /*31ee0*/  LDL.LU R51, [R1+0xb7c] ;  /* 0x000b7c0001337983 */ /* 0x002f280000300800 */
[----:B------:R1:W-:Y:S04]  /*31ef0*/  STL [R1+0xa00], R52 ;  /* 0x000a003401007387 */ /* 0x0003e80000100800 */
[----:B------:R-:W4:Y:S01]  /*31f00*/  LDL.LU R42, [R1+0xb84] ;  /* 0x000b8400012a7983 */ /* 0x000f220000300800 */
[----:B---3--:R-:W-:-:S03]  /*31f10*/  MOV R13, R52 ;  /* 0x00000034000d7202 */ /* 0x008fc60000000f00 */
[----:B-1----:R-:W3:Y:S01]  /*31f20*/  LDL.LU R52, [R1+0xb78] ;  /* 0x000b780001347983 */ /* 0x002ee20000300800 */
[-C--:B------:R-:W-:Y:S01]  /*31f30*/  IADD3 R7, P2, R7, R0.reuse, RZ ;  /* 0x0000000007077210 */ /* 0x080fe20007f5e0ff */
[----:B------:R-:W-:Y:S02]  /*31f40*/  IMAD.MOV.U32 R12, RZ, RZ, R46 ;  /* 0x000000ffff0c7224 */ /* 0x000fe400078e002e */
[----:B------:R-:W3:Y:S04]  /*31f50*/  LDL.LU R46, [R1+0xb80] ;  /* 0x000b8000012e7983 */ /* 0x000ee80000300800 */
[----:B------:R1:W-:Y:S01]  /*31f60*/  LDGSTS.E [R6+0x10580], desc[UR8][R12.64], P0 ;  /* 0x105800000c067fae */ /* 0x0003e20008121848 */
[----:B------:R-:W-:-:S03]  /*31f70*/  IADD3 R44, P3, R44, R0, RZ ;  /* 0x000000002c2c7210 */ /* 0x000fc60007f7e0ff */
        /* <DEDUP_REMOVED lines=17> */
[----:B------:R1:W-:Y:S01]  /*32090*/  STL [R1+0xafc], R47 ;  /* 0x000afc2f01007387 */ /* 0x0003e20000100800 */
[----:B------:R-:W-:Y:S01]  /*320a0*/  IADD3 R43, P3, R43, R0, RZ ;  /* 0x000000002b2b7210 */ /* 0x000fe20007f7e0ff */
[----:B--2---:R-:W-:Y:S02]  /*320b0*/  IMAD.X R48, R48, 0x1, R2, P2 ;  /* 0x0000000130307824 */ /* 0x004fe400010e0602 */
[----:B-1----:R-:W-:-:S03]  /*320c0*/  IMAD.MOV.U32 R12, RZ, RZ, R47 ;  /* 0x000000ffff0c7224 */ /* 0x002fc600078e002f */
[----:B------:R1:W-:Y:S01]  /*320d0*/  STL [R1+0xaf8], R48 ;  /* 0x000af83001007387 */ /* 0x0003e20000100800 */
[----:B------:R-:W-:-:S03]  /*320e0*/  IADD3.X R49, R49, R2, RZ, P3, !PT ;  /* 0x0000000231317210 */ /* 0x000fc60001ffe4ff */
[----:B------:R2:W-:Y:S01]  /*320f0*/  STL [R1+0xb04], R43 ;  /* 0x000b042b01007387 */ /* 0x0005e20000100800 */
[----:B------:R-:W-:-:S03]  /*32100*/  MOV R13, R48 ;  /* 0x00000030000d7202 */ /* 0x000fc60000000f00 */
[----:B------:R-:W3:Y:S04]  /*32110*/  LDL.LU R47, [R1+0xc7c] ;  /* 0x000c7c00012f7983 */ /* 0x000ee80000300800 */
[----:B------:R2:W-:Y:S04]  /*32120*/  STL [R1+0xb00], R49 ;  /* 0x000b003101007387 */ /* 0x0005e80000100800 */
[----:B-1----:R-:W3:Y:S04]  /*32130*/  LDL.LU R48, [R1+0xc84] ;  /* 0x000c840001307983 */ /* 0x002ee80000300800 */
[----:B------:R-:W3:Y:S04]  /*32140*/  LDL.LU R54, [R1+0xc78] ;  /* 0x000c780001367983 */ /* 0x000ee80000300800 */
[----:B------:R1:W-:Y:S04]  /*32150*/  LDGSTS.E [R6+0x11500], desc[UR8][R12.64], P1 ;  /* 0x115000000c067fae */ /* 0x0003e80008921848 */
[----:B------:R-:W3:Y:S01]  /*32160*/  LDL.LU R53, [R1+0xc80] ;  /* 0x000c800001357983 */ /* 0x000ee20000300800 */
[----:B-1----:R-:W-:Y:S01]  /*32170*/  IMAD.MOV.U32 R12, RZ, RZ, R43 ;  /* 0x000000ffff0c7224 */ /* 0x002fe200078e002b */
[----:B------:R-:W-:-:S02]  /*32180*/  MOV R13, R49 ;  /* 0x00000031000d7202 */ /* 0x000fc40000000f00 */
[----:B--2---:R-:W2:Y:S04]  /*32190*/  LDL.LU R43, [R1+0xcfc] ;  /* 0x000cfc00012b7983 */ /* 0x004ea80000300800 */
[----:B------:R-:W2:Y:S04]  /*321a0*/  LDL.LU R49, [R1+0xd04] ;  /* 0x000d040001317983 */ /* 0x000ea80000300800 */
[----:B------:R1:W-:Y:S01]  /*321b0*/  LDGSTS.E [R6+0x11580], desc[UR8][R12.64], P0 ;  /* 0x115800000c067fae */ /* 0x0003e20008121848 */
[----:B----4-:R-:W-:-:S05]  /*321c0*/  IADD3 R51, P2, R51, R0, RZ ;  /* 0x0000000033337210 */ /* 0x010fca0007f5e0ff */
[----:B------:R4:W-:Y:S01]  /*321d0*/  STL [R1+0xb7c], R51 ;  /* 0x000b7c3301007387 */ /* 0x0009e20000100800 */
[----:B------:R-:W-:Y:S01]  /*321e0*/  IADD3 R42, P3, R42, R0, RZ ;  /* 0x000000002a2a7210 */ /* 0x000fe20007f7e0ff */
[----:B---3--:R-:W-:Y:S02]  /*321f0*/  IMAD.X R52, R52, 0x1, R2, P2 ;  /* 0x0000000134347824 */ /* 0x008fe400010e0602 */
[----:B-1----:R-:W-:Y:S01]  /*32200*/  IMAD.MOV.U32 R12, RZ, RZ, R51 ;  /* 0x000000ffff0c7224 */ /* 0x002fe200078e0033 */
[----:B------:R-:W-:Y:S02]  /*32210*/  IADD3.X R46, R46, R2, RZ, P3, !PT ;  /* 0x000000022e2e7210 */ /* 0x000fe40001ffe4ff */
[----:B------:R1:W-:Y:S04]  /*32220*/  STL [R1+0xb78], R52 ;  /* 0x000b783401007387 */ /* 0x0003e80000100800 */
[----:B------:R3:W-:Y:S04]  /*32230*/  STL [R1+0xb84], R42 ;  /* 0x000b842a01007387 */ /* 0x0007e80000100800 */
[----:B----4-:R-:W4:Y:S01]  /*32240*/  LDL.LU R51, [R1+0xcf8] ;  /* 0x000cf80001337983 */ /* 0x010f220000300800 */
[----:B------:R-:W-:-:S03]  /*32250*/  MOV R13, R52 ;  /* 0x00000034000d7202 */ /* 0x000fc60000000f00 */
[----:B------:R3:W-:Y:S04]  /*32260*/  STL [R1+0xb80], R46 ;  /* 0x000b802e01007387 */ /* 0x0007e80000100800 */
[----:B-1----:R-:W4:Y:S04]  /*32270*/  LDL.LU R52, [R1+0xd00] ;  /* 0x000d000001347983 */ /* 0x002f280000300800 */
[----:B------:R1:W-:Y:S01]  /*32280*/  LDGSTS.E [R6+0x11d00], desc[UR8][R12.64], P1 ;  /* 0x11d000000c067fae */ /* 0x0003e20008921848 */
[----:B------:R-:W-:Y:S01]  /*32290*/  IADD3 R45, P2, R45, R0, RZ ;  /* 0x000000002d2d7210 */ /* 0x000fe20007f5e0ff */
[----:B-1----:R-:W-:Y:S01]  /*322a0*/  IMAD.MOV.U32 R12, RZ, RZ, R42 ;  /* 0x000000ffff0c7224 */ /* 0x002fe200078e002a */
[----:B------:R-:W-:Y:S01]  /*322b0*/  MOV R13, R46 ;  /* 0x0000002e000d7202 */ /* 0x000fe20000000f00 */
[----:B---3--:R-:W3:Y:S04]  /*322c0*/  LDL.LU R42, [R1+0xd7c] ;  /* 0x000d7c00012a7983 */ /* 0x008ee80000300800 */
[----:B------:R-:W3:Y:S01]  /*322d0*/  LDL.LU R46, [R1+0xd84] ;  /* 0x000d8400012e7983 */ /* 0x000ee20000300800 */
[----:B------:R-:W-:Y:S01]  /*322e0*/  IADD3 R7, P3, R7, R0, RZ ;  /* 0x0000000007077210 */ /* 0x000fe20007f7e0ff */
[----:B------:R-:W-:-:S02]  /*322f0*/  IMAD.X R50, R50, 0x1, R2, P2 ;  /* 0x0000000132327824 */ /* 0x000fc400010e0602 */
[----:B------:R1:W-:Y:S01]  /*32300*/  STL [R1+0xbfc], R45 ;  /* 0x000bfc2d01007387 */ /* 0x0003e20000100800 */
[----:B------:R-:W-:-:S03]  /*32310*/  IADD3.X R44, R44, R2, RZ, P3, !PT ;  /* 0x000000022c2c7210 */ /* 0x000fc60001ffe4ff */
[----:B------:R1:W-:Y:S04]  /*32320*/  LDGSTS.E [R6+0x11d80], desc[UR8][R12.64], P0 ;  /* 0x11d800000c067fae */ /* 0x0003e80008121848 */
[----:B------:R1:W-:Y:S04]  /*32330*/  STL [R1+0xbf8], R50 ;  /* 0x000bf83201007387 */ /* 0x0003e80000100800 */
[----:B------:R1:W-:Y:S02]  /*32340*/  STL [R1+0xc04], R7 ;  /* 0x000c040701007387 */ /* 0x0003e40000100800 */
[----:B-1----:R-:W-:-:S02]  /*32350*/  IMAD.MOV.U32 R12, RZ, RZ, R45 ;  /* 0x000000ffff0c7224 */ /* 0x002fc400078e002d */
[----:B------:R-:W3:Y:S01]  /*32360*/  LDL.LU R45, [R1+0xd78] ;  /* 0x000d7800012d7983 */ /* 0x000ee20000300800 */
[----:B------:R-:W-:-:S03]  /*32370*/  MOV R13, R50 ;  /* 0x00000032000d7202 */ /* 0x000fc60000000f00 */
[----:B------:R1:W-:Y:S04]  /*32380*/  STL [R1+0xc00], R44 ;  /* 0x000c002c01007387 */ /* 0x0003e80000100800 */
[----:B------:R-:W3:Y:S04]  /*32390*/  LDL.LU R50, [R1+0xd80] ;  /* 0x000d800001327983 */ /* 0x000ee80000300800 */
[----:B------:R1:W-:Y:S02]  /*323a0*/  LDGSTS.E [R6+0x12500], desc[UR8][R12.64], P1 ;  /* 0x125000000c067fae */ /* 0x0003e40008921848 */
[----:B-1----:R-:W-:Y:S01]  /*323b0*/  IMAD.MOV.U32 R12, RZ, RZ, R7 ;  /* 0x000000ffff0c7224 */ /* 0x002fe200078e0007 */
[----:B------:R-:W-:Y:S01]  /*323c0*/  MOV R13, R44 ;  /* 0x0000002c000d7202 */ /* 0x000fe20000000f00 */
[----:B------:R-:W3:Y:S04]  /*323d0*/  LDL.LU R7, [R1+0xa0c] ;  /* 0x000a0c0001077983 */ /* 0x000ee80000300800 */
[----:B------:R1:W-:Y:S04]  /*323e0*/  LDGSTS.E [R6+0x12580], desc[UR8][R12.64], P0 ;  /* 0x125800000c067fae */ /* 0x0003e80008121848 */
[----:B------:R-:W3:Y:S01]  /*323f0*/  LDL.LU R44, [R1+0xa14] ;  /* 0x000a1400012c7983 */ /* 0x000ee20000300800 */
[----:B------:R-:W-:-:S05]  /*32400*/  IADD3 R47, P2, R47, R0, RZ ;  /* 0x000000002f2f7210 */ /* 0x000fca0007f5e0ff */
[----:B-1----:R-:W-:Y:S01]  /*32410*/  IMAD.MOV.U32 R12, RZ, RZ, R47 ;  /* 0x000000ffff0c7224 */ /* 0x002fe200078e002f */
[----:B------:R-:W-:Y:S01]  /*32420*/  IADD3 R48, P3, R48, R0, RZ ;  /* 0x0000000030307210 */ /* 0x000fe20007f7e0ff */
[----:B------:R-:W-:Y:S01]  /*32430*/  IMAD.X R54, R54, 0x1, R2, P2 ;  /* 0x0000000136367824 */ /* 0x000fe200010e0602 */
[----:B------:R1:W-:Y:S04]  /*32440*/  STL [R1+0xc7c], R47 ;  /* 0x000c7c2f01007387 */ /* 0x0003e80000100800 */
[----:B------:R-:W-:Y:S01]  /*32450*/  MOV R13, R54 ;  /* 0x00000036000d7202 */ /* 0x000fe20000000f00 */
[----:B------:R-:W-:Y:S01]  /*32460*/  STL [R1+0xc78], R54 ;  /* 0x000c783601007387 */ /* 0x000fe20000100800 */
[----:B------:R-:W-:-:S03]  /*32470*/  IADD3.X R53, R53, R2, RZ, P3, !PT ;  /* 0x0000000235357210 */ /* 0x000fc60001ffe4ff */
[----:B------:R1:W-:Y:S04]  /*32480*/  STL [R1+0xc84], R48 ;  /* 0x000c843001007387 */ /* 0x0003e80000100800 */
[----:B------:R1:W-:Y:S01]  /*32490*/  LDGSTS.E [R6+0x12d00], desc[UR8][R12.64], P1 ;  /* 0x12d000000c067fae */ /* 0x0003e20008921848 */
[----:B--2---:R-:W-:-:S03]  /*324a0*/  IADD3 R43, P2, R43, R0, RZ ;  /* 0x000000002b2b7210 */ /* 0x004fc60007f5e0ff */
[----:B-1----:R-:W2:Y:S01]  /*324b0*/  LDL.LU R47, [R1+0xa08] ;  /* 0x000a0800012f7983 */ /* 0x002ea20000300800 */
[----:B------:R-:W-:-:S03]  /*324c0*/  IADD3 R49, P3, R49, R0, RZ ;  /* 0x0000000031317210 */ /* 0x000fc60007f7e0ff */
[----:B------:R-:W-:Y:S01]  /*324d0*/  STL [R1+0xc80], R53 ;  /* 0x000c803501007387 */ /* 0x000fe20000100800 */
[----:B------:R-:W-:Y:S01]  /*324e0*/  IMAD.MOV.U32 R12, RZ, RZ, R48 ;  /* 0x000000ffff0c7224 */ /* 0x000fe200078e0030 */
[----:B------:R-:W-:Y:S02]  /*324f0*/  MOV R13, R53 ;  /* 0x00000035000d7202 */ /* 0x000fe40000000f00 */
[----:B------:R-:W2:Y:S04]  /*32500*/  LDL.LU R48, [R1+0xa10] ;  /* 0x000a100001307983 */ /* 0x000ea80000300800 */
[----:B------:R1:W-:Y:S04]  /*32510*/  LDGSTS.E [R6+0x12d80], desc[UR8][R12.64], P0 ;  /* 0x12d800000c067fae */ /* 0x0003e80008121848 */
[----:B------:R4:W-:Y:S01]  /*32520*/  STL [R1+0xcfc], R43 ;  /* 0x000cfc2b01007387 */ /* 0x0009e20000100800 */
[----:B-1----:R-:W-:-:S02]  /*32530*/  IMAD.MOV.U32 R12, RZ, RZ, R43 ;  /* 0x000000ffff0c7224 */ /* 0x002fc400078e002b */
[----:B----4-:R-:W-:-:S05]  /*32540*/  IMAD.X R51, R51, 0x1, R2, P2 ;  /* 0x0000000133337824 */ /* 0x010fca00010e0602 */
[----:B------:R-:W-:Y:S01]  /*32550*/  MOV R13, R51 ;  /* 0x00000033000d7202 */ /* 0x000fe20000000f00 */
[----:B------:R1:W-:Y:S01]  /*32560*/  STL [R1+0xcf8], R51 ;  /* 0x000cf83301007387 */ /* 0x0003e20000100800 */
[----:B------:R-:W-:-:S03]  /*32570*/  IADD3.X R52, R52, R2, RZ, P3, !PT ;  /* 0x0000000234347210 */ /* 0x000fc60001ffe4ff */
[----:B------:R4:W-:Y:S04]  /*32580*/  STL [R1+0xd04], R49 ;  /* 0x000d043101007387 */ /* 0x0009e80000100800 */
[----:B------:R-:W2:Y:S04]  /*32590*/  LDL.LU R43, [R1+0xa8c] ;  /* 0x000a8c00012b7983 */ /* 0x000ea80000300800 */
[----:B------:R4:W-:Y:S04]  /*325a0*/  STL [R1+0xd00], R52 ;  /* 0x000d003401007387 */ /* 0x0009e80000100800 */
[----:B------:R4:W-:Y:S04]  /*325b0*/  LDGSTS.E [R6+0x13500], desc[UR8][R12.64], P1 ;  /* 0x135000000c067fae */ /* 0x0009e80008921848 */
[----:B-1----:R-:W2:Y:S01]  /*325c0*/  LDL.LU R51, [R1+0xa94] ;  /* 0x000a940001337983 */ /* 0x002ea20000300800 */
[----:B---3--:R-:W-:Y:S01]  /*325d0*/  IADD3 R42, P2, R42, R0, RZ ;  /* 0x000000002a2a7210 */ /* 0x008fe20007f5e0ff */
[----:B----4-:R-:W-:-:S02]  /*325e0*/  IMAD.MOV.U32 R12, RZ, RZ, R49 ;  /* 0x000000ffff0c7224 */ /* 0x010fc400078e0031 */
[----:B------:R-:W3:Y:S01]  /*325f0*/  LDL.LU R49, [R1+0xa88] ;  /* 0x000a880001317983 */ /* 0x000ee20000300800 */
[----:B------:R-:W-:-:S03]  /*32600*/  MOV R13, R52 ;  /* 0x00000034000d7202 */ /* 0x000fc60000000f00 */
[----:B------:R-:W4:Y:S01]  /*32610*/  LDL.LU R52, [R1+0xa90] ;  /* 0x000a900001347983 */ /* 0x000f220000300800 */
[----:B------:R-:W-:-:S03]  /*32620*/  IADD3 R46, P3, R46, R0, RZ ;  /* 0x000000002e2e7210 */ /* 0x000fc60007f7e0ff */
[----:B------:R1:W-:Y:S04]  /*32630*/  LDGSTS.E [R6+0x13580], desc[UR8][R12.64], P0 ;  /* 0x135800000c067fae */ /* 0x0003e80008121848 */
[----:B------:R1:W-:Y:S01]  /*32640*/  STL [R1+0xd7c], R42 ;  /* 0x000d7c2a01007387 */ /* 0x0003e20000100800 */
[----:B------:R-:W-:Y:S02]  /*32650*/  IMAD.X R45, R45, 0x1, R2, P2 ;  /* 0x000000012d2d7824 */ /* 0x000fe400010e0602 */
[----:B-1----:R-:W-:-:S03]  /*32660*/  IMAD.MOV.U32 R12, RZ, RZ, R42 ;  /* 0x000000ffff0c7224 */ /* 0x002fc600078e002a */
[----:B------:R-:W-:Y:S01]  /*32670*/  MOV R13, R45 ;  /* 0x0000002d000d7202 */ /* 0x000fe20000000f00 */
[----:B------:R1:W-:Y:S01]  /*32680*/  STL [R1+0xd78], R45 ;  /* 0x000d782d01007387 */ /* 0x0003e20000100800 */
[----:B------:R-:W-:-:S03]  /*32690*/  IADD3.X R50, R50, R2, RZ, P3, !PT ;  /* 0x0000000232327210 */ /* 0x000fc60001ffe4ff */
[----:B------:R-:W-:Y:S04]  /*326a0*/  STL [R1+0xd84], R46 ;  /* 0x000d842e01007387 */ /* 0x000fe80000100800 */
[----:B------:R-:W4:Y:S04]  /*326b0*/  LDL.LU R42, [R1+0xb0c] ;  /* 0x000b0c00012a7983 */ /* 0x000f280000300800 */
[----:B------:R1:W-:Y:S04]  /*326c0*/  STL [R1+0xd80], R50 ;  /* 0x000d803201007387 */ /* 0x0003e80000100800 */
[----:B------:R1:W-:Y:S04]  /*326d0*/  LDGSTS.E [R6+0x13d00], desc[UR8][R12.64], P1 ;  /* 0x13d000000c067fae */ /* 0x0003e80008921848 */
[----:B-1----:R-:W4:Y:S01]  /*326e0*/  LDL.LU R45, [R1+0xb14] ;  /* 0x000b1400012d7983 */ /* 0x002f220000300800 */
[----:B------:R-:W-:-:S03]  /*326f0*/  MOV R13, R50 ;  /* 0x00000032000d7202 */ /* 0x000fc60000000f00 */
[----:B------:R-:W4:Y:S01]  /*32700*/  LDL.LU R50, [R1+0xb08] ;  /* 0x000b080001327983 */ /* 0x000f220000300800 */
[----:B------:R-:W-:-:S03]  /*32710*/  IMAD.MOV.U32 R12, RZ, RZ, R46 ;  /* 0x000000ffff0c7224 */ /* 0x000fc600078e002e */
[----:B------:R-:W4:Y:S01]  /*32720*/  LDL.LU R46, [R1+0xb10] ;  /* 0x000b1000012e7983 */ /* 0x000f220000300800 */
[-C--:B------:R-:W-:Y:S02]  /*32730*/  IADD3 R7, P2, R7, R0.reuse, RZ ;  /* 0x0000000007077210 */ /* 0x080fe40007f5e0ff */
[----:B------:R-:W-:Y:S01]  /*32740*/  IADD3 R44, P3, R44, R0, RZ ;  /* 0x000000002c2c7210 */ /* 0x000fe20007f7e0ff */
[----:B------:R1:W-:Y:S04]  /*32750*/  LDGSTS.E [R6+0x13d80], desc[UR8][R12.64], P0 ;  /* 0x13d800000c067fae */ /* 0x0003e80008121848 */
[----:B------:R-:W-:Y:S01]  /*32760*/  STL [R1+0xa0c], R7 ;  /* 0x000a0c0701007387 */ /* 0x000fe20000100800 */
[----:B-1----:R-:W-:Y:S02]  /*32770*/  IADD3 R6, R14, UR7, RZ ;  /* 0x000000070e067c10 */ /* 0x002fe4000fffe0ff */
[----:B------:R-:W-:Y:S01]  /*32780*/  MOV R12, R7 ;  /* 0x00000007000c7202 */ /* 0x000fe20000000f00 */
[----:B--2---:R-:W-:-:S04]  /*32790*/  IMAD.X R47, R47, 0x1, R2, P2 ;  /* 0x000000012f2f7824 */ /* 0x004fc800010e0602 */
[----:B------:R-:W-:Y:S01]  /*327a0*/  IMAD.MOV.U32 R13, RZ, RZ, R47 ;  /* 0x000000ffff0d7224 */ /* 0x000fe200078e002f */
[----:B------:R1:W-:Y:S01]  /*327b0*/  STL [R1+0xa08], R47 ;  /* 0x000a082f01007387 */ /* 0x0003e20000100800 */
[----:B------:R-:W-:-:S03]  /*327c0*/  IMAD.X R48, R48, 0x1, R2, P3 ;  /* 0x0000000130307824 */ /* 0x000fc600018e0602 */
[----:B------:R-:W-:Y:S04]  /*327d0*/  STL [R1+0xa14], R44 ;  /* 0x000a142c01007387 */ /* 0x000fe80000100800 */
[----:B------:R2:W-:Y:S04]  /*327e0*/  LDGSTS.E [R6+0x10600], desc[UR8][R12.64], P1 ;  /* 0x106000000c067fae */ /* 0x0005e80008921848 */
[----:B-1----:R-:W4:Y:S04]  /*327f0*/  LDL.LU R47, [R1+0xb8c] ;  /* 0x000b8c00012f7983 */ /* 0x002f280000300800 */
[----:B------:R1:W-:Y:S04]  /*32800*/  STL [R1+0xa10], R48 ;  /* 0x000a103001007387 */ /* 0x0003e80000100800 */
[----:B------:R-:W4:Y:S01]  /*32810*/  LDL.LU R7, [R1+0xb94] ;  /* 0x000b940001077983 */ /* 0x000f220000300800 */
[----:B--2---:R-:W-:Y:S01]  /*32820*/  IMAD.MOV.U32 R13, RZ, RZ, R48 ;  /* 0x000000ffff0d7224 */ /* 0x004fe200078e0030 */
[----:B------:R-:W-:-:S02]  /*32830*/  MOV R12, R44 ;  /* 0x0000002c000c7202 */ /* 0x000fc40000000f00 */
[----:B-1----:R-:W2:Y:S04]  /*32840*/  LDL.LU R48, [R1+0xb88] ;  /* 0x000b880001307983 */ /* 0x002ea80000300800 */
[----:B------:R-:W2:Y:S04]  /*32850*/  LDL.LU R44, [R1+0xb90] ;  /* 0x000b9000012c7983 */ /* 0x000ea80000300800 */
[----:B------:R1:W-:Y:S01]  /*32860*/  LDGSTS.E [R6+0x10680], desc[UR8][R12.64], P0 ;  /* 0x106800000c067fae */ /* 0x0003e20008121848 */
[----:B------:R-:W-:-:S04]  /*32870*/  IADD3 R43, P2, R43, R0, RZ ;  /* 0x000000002b2b7210 */ /* 0x000fc80007f5e0ff */
[----:B-1----:R-:W-:Y:S01]  /*32880*/  MOV R12, R43 ;  /* 0x0000002b000c7202 */ /* 0x002fe20000000f00 */
[----:B------:R1:W-:Y:S01]  /*32890*/  STL [R1+0xa8c], R43 ;  /* 0x000a8c2b01007387 */ /* 0x0003e20000100800 */
[----:B------:R-:W-:Y:S02]  /*328a0*/  IADD3 R51, P3, R51, R0, RZ ;  /* 0x0000000033337210 */ /* 0x000fe40007f7e0ff */
[----:B---3--:R-:W-:-:S03]  /*328b0*/  IADD3.X R49, R49, R2, RZ, P2, !PT ;  /* 0x0000000231317210 */ /* 0x008fc600017fe4ff */
[----:B----4-:R-:W-:Y:S02]  /*328c0*/  IMAD.X R52, R52, 0x1, R2, P3 ;  /* 0x0000000134347824 */ /* 0x010fe400018e0602 */
[----:B------:R3:W-:Y:S01]  /*328d0*/  STL [R1+0xa88], R49 ;  /* 0x000a883101007387 */ /* 0x0007e20000100800 */
[----:B------:R-:W-:-:S03]  /*328e0*/  IMAD.MOV.U32 R13, RZ, RZ, R49 ;  /* 0x000000ffff0d7224 */ /* 0x000fc600078e0031 */
[----:B------:R4:W-:Y:S04]  /*328f0*/  STL [R1+0xa94], R51 ;  /* 0x000a943301007387 */ /* 0x0009e80000100800 */
[----:B-1----:R-:W2:Y:S04]  /*32900*/  LDL.LU R43, [R1+0xc0c] ;  /* 0x000c0c00012b7983 */ /* 0x002ea80000300800 */
[----:B------:R-:W-:Y:S04]  /*32910*/  STL [R1+0xa90], R52 ;  /* 0x000a903401007387 */ /* 0x000fe80000100800 */
[----:B------:R1:W-:Y:S04]  /*32920*/  LDGSTS.E [R6+0x10e00], desc[UR8][R12.64], P1 ;  /* 0x10e000000c067fae */ /* 0x0003e80008921848 */
[----:B---3--:R-:W3:Y:S01]  /*32930*/  LDL.LU R49, [R1+0xc14] ;  /* 0x000c140001317983 */ /* 0x008ee20000300800 */
[----:B-1----:R-:W-:-:S03]  /*32940*/  MOV R12, R51 ;  /* 0x00000033000c7202 */ /* 0x002fc60000000f00 */
[----:B----4-:R-:W4:Y:S01]  /*32950*/  LDL.LU R51, [R1+0xc08] ;  /* 0x000c080001337983 */ /* 0x010f220000300800 */
[----:B------:R-:W-:-:S03]  /*32960*/  IADD3 R42, P2, R42, R0, RZ ;  /* 0x000000002a2a7210 */ /* 0x000fc60007f5e0ff */
[----:B------:R-:W4:Y:S01]  /*32970*/  LDL.LU R53, [R1+0xc10] ;  /* 0x000c100001357983 */ /* 0x000f220000300800 */
[----:B------:R-:W-:-:S03]  /*32980*/  IMAD.MOV.U32 R13, RZ, RZ, R52 ;  /* 0x000000ffff0d7224 */ /* 0x000fc600078e0034 */
[----:B------:R1:W-:Y:S04]  /*32990*/  STL [R1+0xb0c], R42 ;  /* 0x000b0c2a01007387 */ /* 0x0003e80000100800 */
[----:B------:R1:W-:Y:S01]  /*329a0*/  LDGSTS.E [R6+0x10e80], desc[UR8][R12.64], P0 ;  /* 0x10e800000c067fae */ /* 0x0003e20008121848 */
[----:B------:R-:W-:Y:S02]  /*329b0*/  IADD3 R45, P3, R45, R0, RZ ;  /* 0x000000002d2d7210 */ /* 0x000fe40007f7e0ff */
[----:B------:R-:W-:-:S03]  /*329c0*/  IADD3.X R50, R50, R2, RZ, P2, !PT ;  /* 0x0000000232327210 */ /* 0x000fc600017fe4ff */
[----:B------:R-:W-:Y:S02]  /*329d0*/  IMAD.X R46, R46, 0x1, R2, P3 ;  /* 0x000000012e2e7824 */ /* 0x000fe400018e0602 */
[----:B------:R1:W-:Y:S02]  /*329e0*/  STL [R1+0xb08], R50 ;  /* 0x000b083201007387 */ /* 0x0003e40000100800 */
[----:B-1----:R-:W-:Y:S02]  /*329f0*/  MOV R12, R42 ;  /* 0x0000002a000c7202 */ /* 0x002fe40000000f00 */
[----:B------:R1:W-:Y:S04]  /*32a00*/  STL [R1+0xb14], R45 ;  /* 0x000b142d01007387 */ /* 0x0003e80000100800 */
[----:B------:R-:W4:Y:S04]  /*32a10*/  LDL.LU R14, [R1+0xc8c] ;  /* 0x000c8c00010e7983 */ /* 0x000f280000300800 */
[----:B------:R1:W-:Y:S04]  /*32a20*/  STL [R1+0xb10], R46 ;  /* 0x000b102e01007387 */ /* 0x0003e80000100800 */
[----:B------:R-:W4:Y:S04]  /*32a30*/  LDL.LU R42, [R1+0xc94] ;  /* 0x000c9400012a7983 */ /* 0x000f280000300800 */
[----:B------:R-:W4:Y:S01]  /*32a40*/  LDL.LU R52, [R1+0xc88] ;  /* 0x000c880001347983 */ /* 0x000f220000300800 */
[----:B------:R-:W-:-:S03]  /*32a50*/  IMAD.MOV.U32 R13, RZ, RZ, R50 ;  /* 0x000000ffff0d7224 */ /* 0x000fc600078e0032 */
[----:B------:R-:W4:Y:S04]  /*32a60*/  LDL.LU R50, [R1+0xc90] ;  /* 0x000c900001327983 */ /* 0x000f280000300800 */
[----:B------:R1:W-:Y:S02]  /*32a70*/  LDGSTS.E [R6+0x11600], desc[UR8][R12.64], P1 ;  /* 0x116000000c067fae */ /* 0x0003e40008921848 */
[----:B-1----:R-:W-:Y:S01]  /*32a80*/  MOV R12, R45 ;  /* 0x0000002d000c7202 */ /* 0x002fe20000000f00 */
[----:B------:R-:W-:Y:S01]  /*32a90*/  IMAD.MOV.U32 R13, RZ, RZ, R46 ;  /* 0x000000ffff0d7224 */ /* 0x000fe200078e002e */
[----:B------:R-:W4:Y:S04]  /*32aa0*/  LDL.LU R45, [R1+0xd0c] ;  /* 0x000d0c00012d7983 */ /* 0x000f280000300800 */
[----:B------:R-:W4:Y:S04]  /*32ab0*/  LDL.LU R46, [R1+0xd14] ;  /* 0x000d1400012e7983 */ /* 0x000f280000300800 */
[----:B------:R1:W-:Y:S01]  /*32ac0*/  LDGSTS.E [R6+0x11680], desc[UR8][R12.64], P0 ;  /* 0x116800000c067fae */ /* 0x0003e20008121848 */
[----:B------:R-:W-:-:S02]  /*32ad0*/  IADD3 R47, P2, R47, R0, RZ ;  /* 0x000000002f2f7210 */ /* 0x000fc40007f5e0ff */
[----:B------:R-:W-:-:S03]  /*32ae0*/  IADD3 R7, P3, R7, R0, RZ ;  /* 0x0000000007077210 */ /* 0x000fc60007f7e0ff */
[----:B------:R1:W-:Y:S01]  /*32af0*/  STL [R1+0xb8c], R47 ;  /* 0x000b8c2f01007387 */ /* 0x0003e20000100800 */
[----:B--2---:R-:W-:Y:S02]  /*32b00*/  IADD3.X R48, R48, R2, RZ, P2, !PT ;  /* 0x0000000230307210 */ /* 0x004fe400017fe4ff */
[----:B-1----:R-:W-:Y:S01]  /*32b10*/  MOV R12, R47 ;  /* 0x0000002f000c7202 */ /* 0x002fe20000000f00 */
[----:B------:R-:W-:Y:S02]  /*32b20*/  IMAD.X R44, R44, 0x1, R2, P3 ;  /* 0x000000012c2c7824 */ /* 0x000fe400018e0602 */
[----:B------:R1:W-:Y:S01]  /*32b30*/  STL [R1+0xb88], R48 ;  /* 0x000b883001007387 */ /* 0x0003e20000100800 */
[----:B------:R-:W-:-:S03]  /*32b40*/  IMAD.MOV.U32 R13, RZ, RZ, R48 ;  /* 0x000000ffff0d7224 */ /* 0x000fc600078e0030 */
[----:B------:R-:W-:Y:S04]  /*32b50*/  STL [R1+0xb94], R7 ;  /* 0x000b940701007387 */ /* 0x000fe80000100800 */
[----:B------:R-:W2:Y:S04]  /*32b60*/  LDL.LU R47, [R1+0xd08] ;  /* 0x000d0800012f7983 */ /* 0x000ea80000300800 */
[----:B------:R1:W-:Y:S04]  /*32b70*/  STL [R1+0xb90], R44 ;  /* 0x000b902c01007387 */ /* 0x0003e80000100800 */
[----:B-1----:R-:W2:Y:S04]  /*32b80*/  LDL.LU R48, [R1+0xd10] ;  /* 0x000d100001307983 */ /* 0x002ea80000300800 */
[----:B------:R1:W-:Y:S02]  /*32b90*/  LDGSTS.E [R6+0x11e00], desc[UR8][R12.64], P1 ;  /* 0x11e000000c067fae */ /* 0x0003e40008921848 */
[----:B-1----:R-:W-:Y:S01]  /*32ba0*/  MOV R12, R7 ;  /* 0x00000007000c7202 */ /* 0x002fe20000000f00 */
[----:B------:R-:W-:-:S02]  /*32bb0*/  IMAD.MOV.U32 R13, RZ, RZ, R44 ;  /* 0x000000ffff0d7224 */ /* 0x000fc400078e002c */
[----:B------:R-:W2:Y:S04]  /*32bc0*/  LDL.LU R44, [R1+0xd8c] ;  /* 0x000d8c00012c7983 */ /* 0x000ea80000300800 */
[----:B------:R-:W2:Y:S04]  /*32bd0*/  LDL.LU R7, [R1+0xd94] ;  /* 0x000d940001077983 */ /* 0x000ea80000300800 */
[----:B------:R1:W-:Y:S01]  /*32be0*/  LDGSTS.E [R6+0x11e80], desc[UR8][R12.64], P0 ;  /* 0x11e800000c067fae */ /* 0x0003e20008121848 */
[----:B------:R-:W-:-:S05]  /*32bf0*/  IADD3 R43, P2, R43, R0, RZ ;  /* 0x000000002b2b7210 */ /* 0x000fca0007f5e0ff */
[----:B------:R-:W-:Y:S01]  /*32c00*/  STL [R1+0xc0c], R43 ;  /* 0x000c0c2b01007387 */ /* 0x000fe20000100800 */
[----:B---3--:R-:W-:Y:S02]  /*32c10*/  IADD3 R49, P3, R49, R0, RZ ;  /* 0x0000000031317210 */ /* 0x008fe40007f7e0ff */
[----:B----4-:R-:W-:-:S05]  /*32c20*/  IADD3.X R51, R51, R2, RZ, P2, !PT ;  /* 0x0000000233337210 */ /* 0x010fca00017fe4ff */
[----:B------:R3:W-:Y:S01]  /*32c30*/  STL [R1+0xc08], R51 ;  /* 0x000c083301007387 */ /* 0x0007e20000100800 */
[----:B-1----:R-:W-:Y:S02]  /*32c40*/  IMAD.MOV.U32 R13, RZ, RZ, R51 ;  /* 0x000000ffff0d7224 */ /* 0x002fe400078e0033 */
[----:B------:R-:W-:Y:S01]  /*32c50*/  IMAD.X R53, R53, 0x1, R2, P3 ;  /* 0x0000000135357824 */ /* 0x000fe200018e0602 */
[----:B------:R1:W-:Y:S01]  /*32c60*/  STL [R1+0xc14], R49 ;  /* 0x000c143101007387 */ /* 0x0003e20000100800 */
[----:B------:R-:W-:-:S03]  /*32c70*/  MOV R12, R43 ;  /* 0x0000002b000c7202 */ /* 0x000fc60000000f00 */
[----:B---3--:R-:W3:Y:S04]  /*32c80*/  LDL.LU R51, [R1+0xd88] ;  /* 0x000d880001337983 */ /* 0x008ee80000300800 */
[----:B------:R-:W-:Y:S04]  /*32c90*/  STL [R1+0xc10], R53 ;  /* 0x000c103501007387 */ /* 0x000fe80000100800 */
[----:B------:R-:W4:Y:S04]  /*32ca0*/  LDL.LU R43, [R1+0xd90] ;  /* 0x000d9000012b7983 */ /* 0x000f280000300800 */
[----:B------:R1:W-:Y:S01]  /*32cb0*/  LDGSTS.E [R6+0x12600], desc[UR8][R12.64], P1 ;  /* 0x126000000c067fae */ /* 0x0003e20008921848 */
[----:B------:R-:W-:Y:S01]  /*32cc0*/  IADD3 R14, P2, R14, R0, RZ ;  /* 0x000000000e0e7210 */ /* 0x000fe20007f5e0ff */
[----:B-1----:R-:W-:Y:S01]  /*32cd0*/  IMAD.MOV.U32 R13, RZ, RZ, R53 ;  /* 0x000000ffff0d7224 */ /* 0x002fe200078e0035 */
[----:B------:R-:W-:-:S02]  /*32ce0*/  MOV R12, R49 ;  /* 0x00000031000c7202 */ /* 0x000fc40000000f00 */
[----:B------:R-:W4:Y:S01]  /*32cf0*/  LDL.LU R49, [R1+0xa1c] ;  /* 0x000a1c0001317983 */ /* 0x000f220000300800 */
[----:B------:R-:W-:-:S03]  /*32d00*/  IADD3 R42, P3, R42, R0, RZ ;  /* 0x000000002a2a7210 */ /* 0x000fc60007f7e0ff */
[----:B------:R1:W-:Y:S01]  /*32d10*/  LDGSTS.E [R6+0x12680], desc[UR8][R12.64], P0 ;  /* 0x126800000c067fae */ /* 0x0003e20008121848 */
[----:B------:R-:W-:-:S03]  /*32d20*/  IADD3.X R52, R52, R2, RZ, P2, !PT ;  /* 0x0000000234347210 */ /* 0x000fc600017fe4ff */
[----:B------:R1:W-:Y:S01]  /*32d30*/  STL [R1+0xc8c], R14 ;  /* 0x000c8c0e01007387 */ /* 0x0003e20000100800 */
[----:B------:R-:W-:-:S03]  /*32d40*/  IMAD.X R50, R50, 0x1, R2, P3 ;  /* 0x0000000132327824 */ /* 0x000fc600018e0602 */
[----:B------:R-:W-:Y:S01]  /*32d50*/  STL [R1+0xc88], R52 ;  /* 0x000c883401007387 */ /* 0x000fe20000100800 */
[----:B-1----:R-:W-:Y:S01]  /*32d60*/  MOV R12, R14 ;  /* 0x0000000e000c7202 */ /* 0x002fe20000000f00 */
[----:B------:R-:W-:Y:S02]  /*32d70*/  IMAD.MOV.U32 R13, RZ, RZ, R52 ;  /* 0x000000ffff0d7224 */ /* 0x000fe400078e0034 */
[----:B------:R-:W-:Y:S04]  /*32d80*/  STL [R1+0xc94], R42 ;  /* 0x000c942a01007387 */ /* 0x000fe80000100800 */
[----:B------:R-:W4:Y:S04]  /*32d90*/  LDL.LU R14, [R1+0xa24] ;  /* 0x000a2400010e7983 */ /* 0x000f280000300800 */
[----:B------:R1:W-:Y:S04]  /*32da0*/  LDGSTS.E [R6+0x12e00], desc[UR8][R12.64], P1 ;  /* 0x12e000000c067fae */ /* 0x0003e80008921848 */
[----:B------:R1:W-:Y:S02]  /*32db0*/  STL [R1+0xc90], R50 ;  /* 0x000c903201007387 */ /* 0x0003e40000100800 */
[----:B-1----:R-:W-:-:S02]  /*32dc0*/  IMAD.MOV.U32 R13, RZ, RZ, R50 ;  /* 0x000000ffff0d7224 */ /* 0x002fc400078e0032 */
[----:B------:R-:W4:Y:S01]  /*32dd0*/  LDL.LU R50, [R1+0xa18] ;  /* 0x000a180001327983 */ /* 0x000f220000300800 */
[----:B------:R-:W-:-:S03]  /*32de0*/  MOV R12, R42 ;  /* 0x0000002a000c7202 */ /* 0x000fc60000000f00 */
[----:B------:R-:W4:Y:S01]  /*32df0*/  LDL.LU R42, [R1+0xa20] ;  /* 0x000a2000012a7983 */ /* 0x000f220000300800 */
[-C--:B------:R-:W-:Y:S02]  /*32e00*/  IADD3 R45, P2, R45, R0.reuse, RZ ;  /* 0x000000002d2d7210 */ /* 0x080fe40007f5e0ff */
[----:B------:R-:W-:Y:S01]  /*32e10*/  IADD3 R46, P3, R46, R0, RZ ;  /* 0x000000002e2e7210 */ /* 0x000fe20007f7e0ff */
[----:B------:R1:W-:Y:S04]  /*32e20*/  LDGSTS.E [R6+0x12e80], desc[UR8][R12.64], P0 ;  /* 0x12e800000c067fae */ /* 0x0003e80008121848 */
[----:B------:R-:W-:Y:S01]  /*32e30*/  STL [R1+0xd0c], R45 ;  /* 0x000d0c2d01007387 */ /* 0x000fe20000100800 */
[----:B-1----:R-:W-:Y:S02]  /*32e40*/  MOV R12, R45 ;  /* 0x0000002d000c7202 */ /* 0x002fe40000000f00 */
[----:B--2---:R-:W-:-:S05]  /*32e50*/  IADD3.X R47, R47, R2, RZ, P2, !PT ;  /* 0x000000022f2f7210 */ /* 0x004fca00017fe4ff */
        /* <DEDUP_REMOVED lines=8> */
[----:B--2---:R-:W-:Y:S01]  /*32ee0*/  IMAD.MOV.U32 R13, RZ, RZ, R48 ;  /* 0x000000ffff0d7224 */ /* 0x004fe200078e0030 */
[----:B------:R-:W-:-:S02]  /*32ef0*/  IADD3 R44, P2, R44, R0, RZ ;  /* 0x000000002c2c7210 */ /* 0x000fc40007f5e0ff */
[----:B------:R-:W-:Y:S01]  /*32f00*/  MOV R12, R46 ;  /* 0x0000002e000c7202 */ /* 0x000fe20000000f00 */
[----:B-1----:R-:W2:Y:S01]  /*32f10*/  LDL.LU R48, [R1+0xa98] ;  /* 0x000a980001307983 */ /* 0x002ea20000300800 */
[----:B------:R-:W-:-:S03]  /*32f20*/  IADD3 R7, P3, R7, R0, RZ ;  /* 0x0000000007077210 */ /* 0x000fc60007f7e0ff */
[----:B------:R-:W2:Y:S04]  /*32f30*/  LDL.LU R46, [R1+0xaa0] ;  /* 0x000aa000012e7983 */ /* 0x000ea80000300800 */
[----:B------:R1:W-:Y:S04]  /*32f40*/  LDGSTS.E [R6+0x13680], desc[UR8][R12.64], P0 ;  /* 0x136800000c067fae */ /* 0x0003e80008121848 */
[----:B------:R-:W-:Y:S01]  /*32f50*/  STL [R1+0xd8c], R44 ;  /* 0x000d8c2c01007387 */ /* 0x000fe20000100800 */
[----:B-1----:R-:W-:Y:S02]  /*32f60*/  MOV R12, R44 ;  /* 0x0000002c000c7202 */ /* 0x002fe40000000f00 */
[----:B---3--:R-:W-:-:S05]  /*32f70*/  IADD3.X R51, R51, R2, RZ, P2, !PT ;  /* 0x0000000233337210 */ /* 0x008fca00017fe4ff */
[----:B------:R-:W-:Y:S02]  /*32f80*/  IMAD.MOV.U32 R13, RZ, RZ, R51 ;  /* 0x000000ffff0d7224 */ /* 0x000fe400078e0033 */
[----:B----4-:R-:W-:Y:S01]  /*32f90*/  IMAD.X R43, R43, 0x1, R2, P3 ;  /* 0x000000012b2b7824 */ /* 0x010fe200018e0602 */
[----:B------:R-:W-:Y:S04]  /*32fa0*/  STL [R1+0xd88], R51 ;  /* 0x000d883301007387 */ /* 0x000fe80000100800 */
[----:B------:R-:W-:Y:S04]  /*32fb0*/  STL [R1+0xd94], R7 ;  /* 0x000d940701007387 */ /* 0x000fe80000100800 */
[----:B------:R1:W-:Y:S04]  /*32fc0*/  LDGSTS.E [R6+0x13e00], desc[UR8][R12.64], P1 ;  /* 0x13e000000c067fae */ /* 0x0003e80008921848 */
[----:B------:R3:W-:Y:S01]  /*32fd0*/  STL [R1+0xd90], R43 ;  /* 0x000d902b01007387 */ /* 0x0007e20000100800 */
[----:B-1----:R-:W-:-:S03]  /*32fe0*/  IMAD.MOV.U32 R13, RZ, RZ, R43 ;  /* 0x000000ffff0d7224 */ /* 0x002fc600078e002b */
[----:B---3--:R-:W3:Y:S01]  /*32ff0*/  LDL.LU R43, [R1+0xb1c] ;  /* 0x000b1c00012b7983 */ /* 0x008ee20000300800 */
[----:B------:R-:W-:-:S03]  /*33000*/  MOV R12, R7 ;  /* 0x00000007000c7202 */ /* 0x000fc60000000f00 */
[----:B------:R-:W4:Y:S01]  /*33010*/  LDL.LU R7, [R1+0xb24] ;  /* 0x000b240001077983 */ /* 0x000f220000300800 */
[----:B------:R-:W-:-:S03]  /*33020*/  IADD3 R49, P2, R49, R0, RZ ;  /* 0x0000000031317210 */ /* 0x000fc60007f5e0ff */
[----:B------:R-:W4:Y:S04]  /*33030*/  LDL.LU R44, [R1+0xb18] ;  /* 0x000b1800012c7983 */ /* 0x000f280000300800 */
[----:B------:R1:W-:Y:S01]  /*33040*/  LDGSTS.E [R6+0x13e80], desc[UR8][R12.64], P0 ;  /* 0x13e800000c067fae */ /* 0x0003e20008121848 */
[----:B------:R-:W-:Y:S02]  /*33050*/  IADD3 R14, P3, R14, R0, RZ ;  /* 0x000000000e0e7210 */ /* 0x000fe40007f7e0ff */
[----:B-1----:R-:W-:Y:S02]  /*33060*/  LOP3.LUT R6, R41, 0x70, RZ, 0x3c, !PT ;  /* 0x0000007029067812 */ /* 0x002fe400078e3cff */
[----:B------:R-:W4:Y:S01]  /*33070*/  LDL.LU R41, [R1+0xb20] ;  /* 0x000b200001297983 */ /* 0x000f220000300800 */
[----:B------:R-:W-:-:S02]  /*33080*/  IMAD.MOV.U32 R12, RZ, RZ, R49 ;  /* 0x000000ffff0c7224 */ /* 0x000fc400078e0031 */
[----:B------:R-:W-:Y:S01]  /*33090*/  VIADD R6, R6, UR7 ;  /* 0x0000000706067c36 */ /* 0x000fe20008000000 */
[----:B------:R-:W-:Y:S01]  /*330a0*/  STL [R1+0xa1c], R49 ;  /* 0x000a1c3101007387 */ /* 0x000fe20000100800 */
[----:B------:R-:W-:-:S04]  /*330b0*/  IADD3.X R50, R50, R2, RZ, P2, !PT ;  /* 0x0000000232327210 */ /* 0x000fc800017fe4ff */
[----:B------:R-:W-:Y:S02]  /*330c0*/  MOV R13, R50 ;  /* 0x00000032000d7202 */ /* 0x000fe40000000f00 */
[----:B------:R-:W-:Y:S01]  /*330d0*/  IADD3.X R42, R42, R2, RZ, P3, !PT ;  /* 0x000000022a2a7210 */ /* 0x000fe20001ffe4ff */
[----:B------:R-:W-:Y:S04]  /*330e0*/  STL [R1+0xa24], R14 ;  /* 0x000a240e01007387 */ /* 0x000fe80000100800 */
[----:B------:R-:W-:Y:S04]  /*330f0*/  STL [R1+0xa18], R50 ;  /* 0x000a183201007387 */ /* 0x000fe80000100800 */
[----:B------:R1:W-:Y:S04]  /*33100*/  LDGSTS.E [R6+0x10700], desc[UR8][R12.64], P1 ;  /* 0x107000000c067fae */ /* 0x0003e80008921848 */
[----:B------:R1:W-:Y:S02]  /*33110*/  STL [R1+0xa20], R42 ;  /* 0x000a202a01007387 */ /* 0x0003e40000100800 */
[----:B-1----:R-:W-:Y:S01]  /*33120*/  MOV R13, R42 ;  /* 0x0000002a000d7202 */ /* 0x002fe20000000f00 */
[----:B------:R-:W-:Y:S01]  /*33130*/  IMAD.MOV.U32 R12, RZ, RZ, R14 ;  /* 0x000000ffff0c7224 */ /* 0x000fe200078e000e */
[----:B------:R-:W4:Y:S04]  /*33140*/  LDL.LU R42, [R1+0xb98] ;  /* 0x000b9800012a7983 */ /* 0x000f280000300800 */
[----:B------:R-:W4:Y:S04]  /*33150*/  LDL.LU R14, [R1+0xb9c] ;  /* 0x000b9c00010e7983 */ /* 0x000f280000300800 */
[----:B------:R-:W4:Y:S04]  /*33160*/  LDL.LU R56, [R1+0xba0] ;  /* 0x000ba00001387983 */ /* 0x000f280000300800 */
[----:B------:R-:W4:Y:S04]  /*33170*/  LDL.LU R55, [R1+0xba4] ;  /* 0x000ba40001377983 */ /* 0x000f280000300800 */
[----:B------:R1:W-:Y:S01]  /*33180*/  LDGSTS.E [R6+0x10780], desc[UR8][R12.64], P0 ;  /* 0x107800000c067fae */ /* 0x0003e20008121848 */
[----:B------:R-:W-:-:S02]  /*33190*/  IADD3 R47, P2, R47, R0, RZ ;  /* 0x000000002f2f7210 */ /* 0x000fc40007f5e0ff */
[----:B------:R-:W-:-:S03]  /*331a0*/  IADD3 R45, P3, R45, R0, RZ ;  /* 0x000000002d2d7210 */ /* 0x000fc60007f7e0ff */
[----:B------:R1:W-:Y:S01]  /*331b0*/  STL [R1+0xa9c], R47 ;  /* 0x000a9c2f01007387 */ /* 0x0003e20000100800 */
[----:B--2---:R-:W-:Y:S01]  /*331c0*/  IMAD.X R48, R48, 0x1, R2, P2 ;  /* 0x0000000130307824 */ /* 0x004fe200010e0602 */
[----:B------:R-:W-:-:S04]  /*331d0*/  IADD3.X R46, R46, R2, RZ, P3, !PT ;  /* 0x000000022e2e7210 */ /* 0x000fc80001ffe4ff */
[----:B------:R2:W-:Y:S04]  /*331e0*/  STL [R1+0xa98], R48 ;  /* 0x000a983001007387 */ /* 0x0005e80000100800 */
[----:B------:R-:W-:Y:S04]  /*331f0*/  STL [R1+0xaa4], R45 ;  /* 0x000aa42d01007387 */ /* 0x000fe80000100800 */
[----:B------:R2:W-:Y:S04]  /*33200*/  STL [R1+0xaa0], R46 ;  /* 0x000aa02e01007387 */ /* 0x0005e80000100800 */
[----:B------:R-:W2:Y:S04]  /*33210*/  LDL.LU R54, [R1+0xc18] ;  /* 0x000c180001367983 */ /* 0x000ea80000300800 */
[----:B------:R-:W2:Y:S04]  /*33220*/  LDL.LU R53, [R1+0xc1c] ;  /* 0x000c1c0001357983 */ /* 0x000ea80000300800 */
[----:B------:R-:W2:Y:S04]  /*33230*/  LDL.LU R52, [R1+0xc20] ;  /* 0x000c200001347983 */ /* 0x000ea80000300800 */
[----:B------:R-:W2:Y:S01]  /*33240*/  LDL.LU R51, [R1+0xc24] ;  /* 0x000c240001337983 */ /* 0x000ea20000300800 */
[----:B-1----:R-:W-:-:S03]  /*33250*/  IMAD.MOV.U32 R12, RZ, RZ, R47 ;  /* 0x000000ffff0c7224 */ /* 0x002fc600078e002f */
[----:B------:R-:W2:Y:S01]  /*33260*/  LDL.LU R49, [R1+0xc9c] ;  /* 0x000c9c0001317983 */ /* 0x000ea20000300800 */
[----:B------:R-:W-:-:S03]  /*33270*/  MOV R13, R48 ;  /* 0x00000030000d7202 */ /* 0x000fc60000000f00 */
[----:B------:R-:W2:Y:S04]  /*33280*/  LDL.LU R47, [R1+0xca4] ;  /* 0x000ca400012f7983 */ /* 0x000ea80000300800 */
[----:B------:R1:W-:Y:S02]  /*33290*/  LDGSTS.E [R6+0x10f00], desc[UR8][R12.64], P1 ;  /* 0x10f000000c067fae */ /* 0x0003e40008921848 */
[----:B-1----:R-:W-:Y:S01]  /*332a0*/  IMAD.MOV.U32 R12, RZ, RZ, R45 ;  /* 0x000000ffff0c7224 */ /* 0x002fe200078e002d */
[----:B------:R-:W-:-:S05]  /*332b0*/  MOV R13, R46 ;  /* 0x0000002e000d7202 */ /* 0x000fca0000000f00 */
[----:B------:R1:W-:Y:S01]  /*332c0*/  LDGSTS.E [R6+0x10f80], desc[UR8][R12.64], P0 ;  /* 0x10f800000c067fae */ /* 0x0003e20008121848 */
[-C--:B---3--:R-:W-:Y:S02]  /*332d0*/  IADD3 R43, P2, R43, R0.reuse, RZ ;  /* 0x000000002b2b7210 */ /* 0x088fe40007f5e0ff */
[----:B----4-:R-:W-:-:S03]  /*332e0*/  IADD3 R7, P3, R7, R0, RZ ;  /* 0x0000000007077210 */ /* 0x010fc60007f7e0ff */
[----:B------:R-:W-:Y:S01]  /*332f0*/  IMAD.X R44, R44, 0x1, R2, P2 ;  /* 0x000000012c2c7824 */ /* 0x000fe200010e0602 */
[----:B------:R-:W-:Y:S04]  /*33300*/  STL [R1+0xb1c], R43 ;  /* 0x000b1c2b01007387 */ /* 0x000fe80000100800 */
[----:B------:R3:W-:Y:S04]  /*33310*/  STL [R1+0xb18], R44 ;  /* 0x000b182c01007387 */ /* 0x0007e80000100800 */
[----:B------:R-:W-:Y:S04]  /*33320*/  STL [R1+0xb24], R7 ;  /* 0x000b240701007387 */ /* 0x000fe80000100800 */
[----:B------:R-:W4:Y:S01]  /*33330*/  LDL.LU R50, [R1+0xc98] ;  /* 0x000c980001327983 */ /* 0x000f220000300800 */
[----:B------:R-:W-:-:S05]  /*33340*/  IADD3.X R41, R41, R2, RZ, P3, !PT ;  /* 0x0000000229297210 */ /* 0x000fca0001ffe4ff */
[----:B------:R3:W-:Y:S04]  /*33350*/  STL [R1+0xb20], R41 ;  /* 0x000b202901007387 */ /* 0x0007e80000100800 */
[----:B--2---:R-:W2:Y:S04]  /*33360*/  LDL.LU R48, [R1+0xca0] ;  /* 0x000ca00001307983 */ /* 0x004ea80000300800 */
[----:B------:R-:W2:Y:S04]  /*33370*/  LDL.LU R46, [R1+0xd18] ;  /* 0x000d1800012e7983 */ /* 0x000ea80000300800 */
[----:B------:R-:W2:Y:S01]  /*33380*/  LDL.LU R45, [R1+0xd1c] ;  /* 0x000d1c00012d7983 */ /* 0x000ea20000300800 */
[----:B-1----:R-:W-:Y:S01]  /*33390*/  IMAD.MOV.U32 R12, RZ, RZ, R43 ;  /* 0x000000ffff0c7224 */ /* 0x002fe200078e002b */
[----:B------:R-:W-:-:S02]  /*333a0*/  MOV R13, R44 ;  /* 0x0000002c000d7202 */ /* 0x000fc40000000f00 */
[----:B---3--:R-:W3:Y:S04]  /*333b0*/  LDL.LU R44, [R1+0xd20] ;  /* 0x000d2000012c7983 */ /* 0x008ee80000300800 */
[----:B------:R-:W3:Y:S04]  /*333c0*/  LDL.LU R43, [R1+0xd24] ;  /* 0x000d2400012b7983 */ /* 0x000ee80000300800 */
[----:B------:R1:W-:Y:S01]  /*333d0*/  LDGSTS.E [R6+0x11700], desc[UR8][R12.64], P1 ;  /* 0x117000000c067fae */ /* 0x0003e20008921848 */
[----:B------:R-:W-:Y:S01]  /*333e0*/  IADD3 R14, P2, R14, R0, RZ ;  /* 0x000000000e0e7210 */ /* 0x000fe20007f5e0ff */
[----:B-1----:R-:W-:Y:S01]  /*333f0*/  IMAD.MOV.U32 R12, RZ, RZ, R7 ;  /* 0x000000ffff0c7224 */ /* 0x002fe200078e0007 */
[----:B------:R-:W-:-:S02]  /*33400*/  MOV R13, R41 ;  /* 0x00000029000d7202 */ /* 0x000fc40000000f00 */
[----:B------:R-:W3:Y:S01]  /*33410*/  LDL.LU R41, [R1+0xd9c] ;  /* 0x000d9c0001297983 */ /* 0x000ee20000300800 */
[----:B------:R-:W-:Y:S01]  /*33420*/  IMAD.X R42, R42, 0x1, R2, P2 ;  /* 0x000000012a2a7824 */ /* 0x000fe200010e0602 */
[----:B------:R-:W-:Y:S02]  /*33430*/  IADD3 R55, P3, R55, R0, RZ ;  /* 0x0000000037377210 */ /* 0x000fe40007f7e0ff */
[----:B------:R-:W3:Y:S04]  /*33440*/  LDL.LU R7, [R1+0xda4] ;  /* 0x000da40001077983 */ /* 0x000ee80000300800 */
[----:B------:R-:W-:Y:S01]  /*33450*/  STL [R1+0xb9c], R14 ;  /* 0x000b9c0e01007387 */ /* 0x000fe20000100800 */
[----:B------:R-:W-:-:S03]  /*33460*/  IADD3.X R56, R56, R2, RZ, P3, !PT ;  /* 0x0000000238387210 */ /* 0x000fc60001ffe4ff */
[----:B------:R1:W-:Y:S04]  /*33470*/  LDGSTS.E [R6+0x11780], desc[UR8][R12.64], P0 ;  /* 0x117800000c067fae */ /* 0x0003e80008121848 */
[----:B------:R1:W-:Y:S04]  /*33480*/  STL [R1+0xb98], R42 ;  /* 0x000b982a01007387 */ /* 0x0003e80000100800 */
[----:B------:R2:W-:Y:S01]  /*33490*/  STL [R1+0xba4], R55 ;  /* 0x000ba43701007387 */ /* 0x0005e20000100800 */
[----:B-1----:R-:W-:-:S03]  /*334a0*/  MOV R13, R42 ;  /* 0x0000002a000d7202 */ /* 0x002fc60000000f00 */
[----:B------:R-:W3:Y:S01]  /*334b0*/  LDL.LU R42, [R1+0xd98] ;  /* 0x000d9800012a7983 */ /* 0x000ee20000300800 */
[----:B------:R-:W-:-:S03]  /*334c0*/  IMAD.MOV.U32 R12, RZ, RZ, R14 ;  /* 0x000000ffff0c7224 */ /* 0x000fc600078e000e */
[----:B------:R1:W-:Y:S04]  /*334d0*/  STL [R1+0xba0], R56 ;  /* 0x000ba03801007387 */ /* 0x0003e80000100800 */
[----:B------:R-:W3:Y:S04]  /*334e0*/  LDL.LU R14, [R1+0xda0] ;  /* 0x000da000010e7983 */ /* 0x000ee80000300800 */
[----:B------:R1:W-:Y:S02]  /*334f0*/  LDGSTS.E [R6+0x11f00], desc[UR8][R12.64], P1 ;  /* 0x11f000000c067fae */ /* 0x0003e40008921848 */
[----:B-1----:R-:W-:Y:S01]  /*33500*/  IMAD.MOV.U32 R12, RZ, RZ, R55 ;  /* 0x000000ffff0c7224 */ /* 0x002fe200078e0037 */
[----:B------:R-:W-:-:S05]  /*33510*/  MOV R13, R56 ;  /* 0x00000038000d7202 */ /* 0x000fca0000000f00 */
[----:B------:R1:W-:Y:S01]  /*33520*/  LDGSTS.E [R6+0x11f80], desc[UR8][R12.64], P0 ;  /* 0x11f800000c067fae */ /* 0x0003e20008121848 */
[----:B------:R-:W-:Y:S01]  /*33530*/  VIADD R40, R40, 0x1 ;  /* 0x0000000128287836 */ /* 0x000fe20000000000 */
[C---:B------:R-:W-:Y:S06]  /*33540*/  HMMA.1688.F32.TF32 R232, R212.reuse, R142, R96 ;  /* 0x0000008ed4e8723c */ /* 0x040fec0000081060 */
[C---:B------:R-:W-:Y:S06]  /*33550*/  HMMA.1688.F32.TF32 R228, R212.reuse, R138, R156 ;  /* 0x0000008ad4e4723c */ /* 0x040fec000008109c */
[C---:B------:R-:W-:Y:S06]  /*33560*/  HMMA.1688.F32.TF32 R204, R212.reuse, R150, R104 ;  /* 0x00000096d4cc723c */ /* 0x040fec0000081068 */
[C---:B------:R-:W-:Y:S06]  /*33570*/  HMMA.1688.F32.TF32 R208, R212.reuse, R146, R108 ;  /* 0x00000092d4d0723c */ /* 0x040fec000008106c */
[C---:B------:R-:W-:Y:S06]  /*33580*/  HMMA.1688.F32.TF32 R224, R212.reuse, R126, R112 ;  /* 0x0000007ed4e0723c */ /* 0x040fec0000081070 */
[-C--:B------:R-:W-:Y:S06]  /*33590*/  HMMA.1688.F32.TF32 R220, R212, R122.reuse, R152 ;  /* 0x0000007ad4dc723c */ /* 0x080fec0000081098 */
[----:B------:R-:W-:Y:S01]  /*335a0*/  HMMA.1688.F32.TF32 R8, R216, R122, R200 ;  /* 0x0000007ad808723c */ /* 0x000fe200000810c8 */
[----:B------:R-:W-:-:S05]  /*335b0*/  IADD3 R53, P2, R53, R0, RZ ;  /* 0x0000000035357210 */ /* 0x000fca0007f5e0ff */
[----:B------:R-:W-:Y:S01]  /*335c0*/  IMAD.X R54, R54, 0x1, R2, P2 ;  /* 0x0000000136367824 */ /* 0x000fe200010e0602 */
[----:B------:R-:W-:Y:S01]  /*335d0*/  IADD3 R51, P3, R51, R0, RZ ;  /* 0x0000000033337210 */ /* 0x000fe20007f7e0ff */
[----:B-1----:R-:W-:-:S03]  /*335e0*/  IMAD.MOV.U32 R12, RZ, RZ, R53 ;  /* 0x000000ffff0c7224 */ /* 0x002fc600078e0035 */
[----:B------:R-:W-:Y:S02]  /*335f0*/  MOV R13, R54 ;  /* 0x00000036000d7202 */ /* 0x000fe40000000f00 */
[----:B------:R-:W-:Y:S02]  /*33600*/  IADD3.X R52, R52, R2, RZ, P3, !PT ;  /* 0x0000000234347210 */ /* 0x000fe40001ffe4ff */
[-C--:B------:R-:W-:Y:S01]  /*33610*/  IADD3 R49, P2, R49, R0.reuse, RZ ;  /* 0x0000000031317210 */ /* 0x080fe20007f5e0ff */
[----:B------:R1:W-:Y:S01]  /*33620*/  LDGSTS.E [R6+0x12700], desc[UR8][R12.64], P1 ;  /* 0x127000000c067fae */ /* 0x0003e20008921848 */
[----:B------:R-:W-:Y:S01]  /*33630*/  IADD3 R47, P3, R47, R0, RZ ;  /* 0x000000002f2f7210 */ /* 0x000fe20007f7e0ff */
[----:B-1----:R-:W-:Y:S01]  /*33640*/  IMAD.MOV.U32 R12, RZ, RZ, R51 ;  /* 0x000000ffff0c7224 */ /* 0x002fe200078e0033 */
[----:B------:R-:W-:-:S05]  /*33650*/  MOV R13, R52 ;  /* 0x00000034000d7202 */ /* 0x000fca0000000f00 */
[----:B------:R1:W-:Y:S02]  /*33660*/  LDGSTS.E [R6+0x12780], desc[UR8][R12.64], P0 ;  /* 0x127800000c067fae */ /* 0x0003e40008121848 */
[----:B-1----:R-:W-:Y:S02]  /*33670*/  IMAD.MOV.U32 R12, RZ, RZ, R49 ;  /* 0x000000ffff0c7224 */ /* 0x002fe400078e0031 */
[----:B------:R1:W-:Y:S04]  /*33680*/  STL [R1+0xc1c], R53 ;  /* 0x000c1c3501007387 */ /* 0x0003e80000100800 */
[----:B------:R1:W-:Y:S04]  /*33690*/  STL [R1+0xc18], R54 ;  /* 0x000c183601007387 */ /* 0x0003e80000100800 */
[----:B------:R1:W-:Y:S01]  /*336a0*/  STL [R1+0xc24], R51 ;  /* 0x000c243301007387 */ /* 0x0003e20000100800 */
[----:B----4-:R-:W-:-:S05]  /*336b0*/  IMAD.X R50, R50, 0x1, R2, P2 ;  /* 0x0000000132327824 */ /* 0x010fca00010e0602 */
[----:B------:R-:W-:-:S05]  /*336c0*/  MOV R13, R50 ;  /* 0x00000032000d7202 */ /* 0x000fca0000000f00 */
[----:B------:R4:W-:Y:S01]  /*336d0*/  LDGSTS.E [R6+0x12f00], desc[UR8][R12.64], P1 ;  /* 0x12f000000c067fae */ /* 0x0009e20008921848 */
[----:B--2---:R-:W-:Y:S02]  /*336e0*/  IADD3.X R48, R48, R2, RZ, P3, !PT ;  /* 0x0000000230307210 */ /* 0x004fe40001ffe4ff */
[----:B------:R-:W-:Y:S01]  /*336f0*/  IADD3 R45, P2, R45, R0, RZ ;  /* 0x000000002d2d7210 */ /* 0x000fe20007f5e0ff */
[----:B----4-:R-:W-:Y:S01]  /*33700*/  IMAD.MOV.U32 R12, RZ, RZ, R47 ;  /* 0x000000ffff0c7224 */ /* 0x010fe200078e002f */
[----:B------:R-:W-:-:S03]  /*33710*/  MOV R13, R48 ;  /* 0x00000030000d7202 */ /* 0x000fc60000000f00 */
[----:B------:R-:W-:Y:S02]  /*33720*/  IMAD.X R46, R46, 0x1, R2, P2 ;  /* 0x000000012e2e7824 */ /* 0x000fe400010e0602 */
[----:B------:R2:W-:Y:S01]  /*33730*/  LDGSTS.E [R6+0x12f80], desc[UR8][R12.64], P0 ;  /* 0x12f800000c067fae */ /* 0x0005e20008121848 */
[----:B---3--:R-:W-:-:S04]  /*33740*/  IADD3 R43, P3, R43, R0, RZ ;  /* 0x000000002b2b7210 */ /* 0x008fc80007f7e0ff */
[----:B------:R-:W-:Y:S01]  /*33750*/  IADD3.X R44, R44, R2, RZ, P3, !PT ;  /* 0x000000022c2c7210 */ /* 0x000fe20001ffe4ff */
[----:B------:R1:W-:Y:S01]  /*33760*/  STL [R1+0xc20], R52 ;  /* 0x000c203401007387 */ /* 0x0003e20000100800 */
[----:B--2---:R-:W-:Y:S01]  /*33770*/  IMAD.MOV.U32 R12, RZ, RZ, R45 ;  /* 0x000000ffff0c7224 */ /* 0x004fe200078e002d */
[----:B------:R-:W-:Y:S02]  /*33780*/  MOV R13, R46 ;  /* 0x0000002e000d7202 */ /* 0x000fe40000000f00 */
[----:B------:R1:W-:Y:S04]  /*33790*/  STL [R1+0xc9c], R49 ;  /* 0x000c9c3101007387 */ /* 0x0003e80000100800 */
[----:B------:R2:W-:Y:S01]  /*337a0*/  LDGSTS.E [R6+0x13700], desc[UR8][R12.64], P1 ;  /* 0x137000000c067fae */ /* 0x0005e20008921848 */
[----:B------:R-:W-:-:S03]  /*337b0*/  IADD3 R41, P2, R41, R0, RZ ;  /* 0x0000000029297210 */ /* 0x000fc60007f5e0ff */
[----:B------:R1:W-:Y:S01]  /*337c0*/  STL [R1+0xc98], R50 ;  /* 0x000c983201007387 */ /* 0x0003e20000100800 */
[----:B--2---:R-:W-:Y:S01]  /*337d0*/  IMAD.MOV.U32 R12, RZ, RZ, R43 ;  /* 0x000000ffff0c7224 */ /* 0x004fe200078e002b */
[----:B------:R-:W-:Y:S02]  /*337e0*/  MOV R13, R44 ;  /* 0x0000002c000d7202 */ /* 0x000fe40000000f00 */
[----:B------:R1:W-:Y:S01]  /*337f0*/  STL [R1+0xca4], R47 ;  /* 0x000ca42f01007387 */ /* 0x0003e20000100800 */
[----:B------:R-:W-:-:S03]  /*33800*/  IADD3 R7, P3, R7, R0, RZ ;  /* 0x0000000007077210 */ /* 0x000fc60007f7e0ff */
[----:B------:R1:W-:Y:S04]  /*33810*/  STL [R1+0xca0], R48 ;  /* 0x000ca03001007387 */ /* 0x0003e80000100800 */
[----:B------:R1:W-:Y:S04]  /*33820*/  STL [R1+0xd1c], R45 ;  /* 0x000d1c2d01007387 */ /* 0x0003e80000100800 */
[----:B------:R2:W-:Y:S01]  /*33830*/  LDGSTS.E [R6+0x13780], desc[UR8][R12.64], P0 ;  /* 0x137800000c067fae */ /* 0x0005e20008121848 */
[----:B------:R-:W-:-:S03]  /*33840*/  IMAD.X R42, R42, 0x1, R2, P2 ;  /* 0x000000012a2a7824 */ /* 0x000fc600010e0602 */
[----:B------:R1:W-:Y:S01]  /*33850*/  STL [R1+0xd18], R46 ;  /* 0x000d182e01007387 */ /* 0x0003e20000100800 */
[----:B--2---:R-:W-:Y:S01]  /*33860*/  IMAD.MOV.U32 R12, RZ, RZ, R41 ;  /* 0x000000ffff0c7224 */ /* 0x004fe200078e0029 */
[----:B------:R-:W-:Y:S02]  /*33870*/  MOV R13, R42 ;  /* 0x0000002a000d7202 */ /* 0x000fe40000000f00 */
[----:B------:R1:W-:Y:S01]  /*33880*/  STL [R1+0xd24], R43 ;  /* 0x000d242b01007387 */ /* 0x0003e20000100800 */
[----:B------:R-:W-:-:S03]  /*33890*/  IADD3.X R14, R14, R2, RZ, P3, !PT ;  /* 0x000000020e0e7210 */ /* 0x000fc60001ffe4ff */
[----:B------:R1:W-:Y:S04]  /*338a0*/  STL [R1+0xd20], R44 ;  /* 0x000d202c01007387 */ /* 0x0003e80000100800 */
[----:B------:R1:W-:Y:S04]  /*338b0*/  STL [R1+0xd9c], R41 ;  /* 0x000d9c2901007387 */ /* 0x0003e80000100800 */
[----:B------:R1:W-:Y:S04]  /*338c0*/  STL [R1+0xd98], R42 ;  /* 0x000d982a01007387 */ /* 0x0003e80000100800 */
[----:B------:R1:W-:Y:S04]  /*338d0*/  STL [R1+0xda4], R7 ;  /* 0x000da40701007387 */ /* 0x0003e80000100800 */
[----:B------:R2:W-:Y:S04]  /*338e0*/  LDGSTS.E [R6+0x13f00], desc[UR8][R12.64], P1 ;  /* 0x13f000000c067fae */ /* 0x0005e80008921848 */
[----:B------:R1:W-:Y:S04]  /*338f0*/  STL [R1+0xda0], R14 ;  /* 0x000da00e01007387 */ /* 0x0003e80000100800 */
[----:B------:R1:W-:Y:S01]  /*33900*/  STL [R1+0x404], R40 ;  /* 0x0004042801007387 */ /* 0x0003e20000100800 */
[----:B--2---:R-:W-:Y:S01]  /*33910*/  IMAD.MOV.U32 R12, RZ, RZ, R7 ;  /* 0x000000ffff0c7224 */ /* 0x004fe200078e0007 */
[----:B------:R-:W-:-:S05]  /*33920*/  MOV R13, R14 ;  /* 0x0000000e000d7202 */ /* 0x000fca0000000f00 */
[----:B------:R1:W-:Y:S01]  /*33930*/  LDGSTS.E [R6+0x13f80], desc[UR8][R12.64], P0 ;  /* 0x13f800000c067fae */ /* 0x0003e20008121848 */
[----:B------:R-:W-:-:S03]  /*33940*/  ISETP.NE.U32.AND P0, PT, R40, R15, PT ;  /* 0x0000000f2800720c */ /* 0x000fc60003f05070 */
[----:B------:R-:W0:Y:S10]  /*33950*/  LDGDEPBAR ;  /* 0x00000000000079af */ /* 0x000e340000000000 */
[----:B-1----:R-:W-:Y:S05]  /*33960*/  @P0 BRA `(.L_x_1) ;  /* 0xfffffe4000040947 */ /* 0x002fea000383ffff */
.L_x_0:
[----:B------:R-:W2:Y:S01]  /*33970*/  LDL.LU R12, [R1+0xfc] ;  /* 0x0000fc00010c7983 */ /* 0x000ea20000300800 */
[----:B------:R-:W-:-:S04]  /*33980*/  DEPBAR.LE SB0, 0x0 ;  /* 0x000080000000791a */ /* 0x000fc80000000000 */
[----:B------:R-:W3:Y:S01]  /*33990*/  LDL.LU R7, [R1+0x194] ;  /* 0x0001940001077983 */ /* 0x000ee20000300800 */
[----:B------:R-:W-:Y:S01]  /*339a0*/  IMAD.MOV.U32 R4, RZ, RZ, R184 ;  /* 0x000000ffff047224 */ /* 0x000fe200078e00b8 */
[----:B------:R-:W-:Y:S01]  /*339b0*/  MOV R5, R186 ;  /* 0x000000ba00057202 */ /* 0x000fe20000000f00 */
[----:B------:R-:W-:Y:S01]  /*339c0*/  IMAD.MOV.U32 R105, RZ, RZ, R39 ;  /* 0x000000ffff697224 */ /* 0x000fe200078e0027 */
[----:B------:R-:W4:Y:S01]  /*339d0*/  LDL.LU R6, [R1+0x19c] ;  /* 0x00019c0001067983 */ /* 0x000f220000300800 */
[----:B------:R-:W-:Y:S01]  /*339e0*/  MOV R108, R233 ;  /* 0x000000e9006c7202 */ /* 0x000fe20000000f00 */
[----:B------:R-:W-:Y:S01]  /*339f0*/  IMAD.MOV.U32 R109, RZ, RZ, R235 ;  /* 0x000000ffff6d7224 */ /* 0x000fe200078e00eb */
[----:B------:R-:W-:Y:S01]  /*33a00*/  MOV R129, R174 ;  /* 0x000000ae00817202 */ /* 0x000fe20000000f00 */
[----:B------:R-:W2:Y:S01]  /*33a10*/  LDL.LU R15, [R1+0x160] ;  /* 0x00016000010f7983 */ /* 0x000ea20000300800 */
[----:B------:R-:W-:Y:S01]  /*33a20*/  IMAD.MOV.U32 R128, RZ, RZ, R172 ;  /* 0x000000ffff807224 */ /* 0x000fe200078e00ac */
[----:B------:R-:W-:Y:S01]  /*33a30*/  MOV R131, R238 ;  /* 0x000000ee00837202 */ /* 0x000fe20000000f00 */
[----:B------:R-:W-:Y:S01]  /*33a40*/  IMAD.MOV.U32 R130, RZ, RZ, R236 ;  /* 0x000000ffff827224 */ /* 0x000fe200078e00ec */
[----:B------:R-:W3:Y:S01]  /*33a50*/  LDL.LU R14, [R1+0x168] ;  /* 0x00016800010e7983 */ /* 0x000ee20000300800 */
[----:B------:R-:W-:Y:S01]  /*33a60*/  MOV R136, R73 ;  /* 0x0000004900887202 */ /* 0x000fe20000000f00 */
[----:B------:R-:W-:Y:S01]  /*33a70*/  IMAD.MOV.U32 R137, RZ, RZ, R75 ;  /* 0x000000ffff897224 */ /* 0x000fe200078e004b */
[----:B------:R-:W-:Y:S01]  /*33a80*/  MOV R140, R229 ;  /* 0x000000e5008c7202 */ /* 0x000fe20000000f00 */
[----:B------:R-:W4:Y:S01]  /*33a90*/  LDL.LU R48, [R1+0x164] ;  /* 0x0001640001307983 */ /* 0x000f220000300800 */
        /* <DEDUP_REMOVED lines=11> */
[----:B------:R-:W3:Y:S01]  /*33b50*/  LDL.LU R43, [R1+0xe0] ;  /* 0x0000e000012b7983 */ /* 0x000ee20000300800 */
[----:B------:R-:W-:Y:S01]  /*33b60*/  IMAD.MOV.U32 R216, RZ, RZ, R225 ;  /* 0x000000ffffd87224 */ /* 0x000fe200078e00e1 */
[----:B------:R-:W-:Y:S01]  /*33b70*/  MOV R217, R227 ;  /* 0x000000e300d97202 */ /* 0x000fe20000000f00 */
[----:B------:R-:W-:Y:S01]  /*33b80*/  ULDC UR5, c[0x0][0x22c] ;  /* 0x00008b0000057ab9 */ /* 0x000fe20000000800 */
[----:B------:R-:W3:Y:S01]  /*33b90*/  LDL.LU R42, [R1+0xe8] ;  /* 0x0000e800012a7983 */ /* 0x000ee20000300800 */
[----:B------:R-:W-:Y:S01]  /*33ba0*/  ULDC.64 UR6, c[0x0][0x228] ;  /* 0x00008a0000067ab9 */ /* 0x000fe20000000a00 */
[----:B------:R-:W-:Y:S01]  /*33bb0*/  ULDC.64 UR28, c[0x0][0x228] ;  /* 0x00008a00001c7ab9 */ /* 0x000fe20000000a00 */
[----:B------:R-:W-:Y:S01]  /*33bc0*/  ULDC UR26, c[0x0][0x248] ;  /* 0x00009200001a7ab9 */ /* 0x000fe20000000800 */
[----:B------:R-:W3:Y:S01]  /*33bd0*/  LDL.LU R63, [R1+0x54] ;  /* 0x00005400013f7983 */ /* 0x000ee20000300800 */
[----:B------:R-:W-:Y:S01]  /*33be0*/  ULDC.64 UR30, c[0x0][0x228] ;  /* 0x00008a00001e7ab9 */ /* 0x000fe20000000a00 */
[----:B------:R-:W-:Y:S01]  /*33bf0*/  ULDC.64 UR22, c[0x0][0x228] ;  /* 0x00008a0000167ab9 */ /* 0x000fe20000000a00 */
[----:B------:R-:W-:Y:S01]  /*33c00*/  ULDC.64 UR20, c[0x0][0x228] ;  /* 0x00008a0000147ab9 */ /* 0x000fe20000000a00 */
        /* <DEDUP_REMOVED lines=8> */
[----:B------:R-:W3:Y:S04]  /*33c90*/  LDL.LU R47, [R1+0xc8] ;  /* 0x0000c800012f7983 */ /* 0x000ee80000300800 */
[----:B------:R-:W3:Y:S04]  /*33ca0*/  LDL.LU R46, [R1+0xc4] ;  /* 0x0000c400012e7983 */ /* 0x000ee80000300800 */
[----:B------:R-:W3:Y:S04]  /*33cb0*/  LDL.LU R56, [R1+0xcc] ;  /* 0x0000cc0001387983 */ /* 0x000ee80000300800 */
[----:B------:R-:W3:Y:S04]  /*33cc0*/  LDL.LU R55, [R1+0xc0] ;  /* 0x0000c00001377983 */ /* 0x000ee80000300800 */
[----:B------:R-:W3:Y:S04]  /*33cd0*/  LDL.LU R61, [R1+0x174] ;  /* 0x00017400013d7983 */ /* 0x000ee80000300800 */
[----:B------:R-:W2:Y:S04]  /*33ce0*/  LDL.LU R62, [R1+0x17c] ;  /* 0x00017c00013e7983 */ /* 0x000ea80000300800 */
[----:B------:R-:W3:Y:S04]  /*33cf0*/  LDL.LU R40, [R1+0xd0] ;  /* 0x0000d00001287983 */ /* 0x000ee80000300800 */
[----:B------:R-:W3:Y:S04]  /*33d00*/  LDL.LU R41, [R1+0xd8] ;  /* 0x0000d80001297983 */ /* 0x000ee80000300800 */
[----:B------:R-:W3:Y:S04]  /*33d10*/  LDL.LU R60, [R1+0x9c] ;  /* 0x00009c00013c7983 */ /* 0x000ee80000300800 */
[----:B------:R-:W3:Y:S04]  /*33d20*/  LDL.LU R57, [R1+0x90] ;  /* 0x0000900001397983 */ /* 0x000ee80000300800 */
[----:B------:R-:W4:Y:S04]  /*33d30*/  LDL.LU R54, [R1+0x98] ;  /* 0x0000980001367983 */ /* 0x000f280000300800 */
[----:B------:R-:W3:Y:S04]  /*33d40*/  LDL.LU R53, [R1+0x94] ;  /* 0x0000940001357983 */ /* 0x000ee80000300800 */
[----:B------:R-:W3:Y:S04]  /*33d50*/  LDL.LU R52, [R1+0xf0] ;  /* 0x0000f00001347983 */ /* 0x000ee80000300800 */
[----:B------:R-:W3:Y:S04]  /*33d60*/  LDL.LU R51, [R1+0xf8] ;  /* 0x0000f80001337983 */ /* 0x000ee80000300800 */
[----:B------:R-:W3:Y:S04]  /*33d70*/  LDL.LU R50, [R1+0x190] ;  /* 0x0001900001327983 */ /* 0x000ee80000300800 */
[----:B------:R-:W3:Y:S04]  /*33d80*/  LDL.LU R49, [R1+0x198] ;  /* 0x0001980001317983 */ /* 0x000ee80000300800 */
[----:B------:R-:W3:Y:S04]  /*33d90*/  LDL.LU R13, [R1+0xf4] ;  /* 0x0000f400010d7983 */ /* 0x000ee80000300800 */
[----:B------:R-:W3:Y:S01]  /*33da0*/  LDL R64, [R1+0x400] ;  /* 0x0004000001407983 */ /* 0x000ee20000100800 */
[----:B------:R-:W-:Y:S01]  /*33db0*/  BAR.SYNC.DEFER_BLOCKING 0x0 ;  /* 0x0000000000007b1d */ /* 0x000fe20000010000 */
[----:B--2---:R-:W-:-:S02]  /*33dc0*/  MOV R65, R62 ;  /* 0x0000003e00417202 */ /* 0x004fc40000000f00 */
[----:B----4-:R-:W-:Y:S01]  /*33dd0*/  MOV R62, R54 ;  /* 0x00000036003e7202 */ /* 0x010fe20000000f00 */
[----:B------:R-:W-:Y:S01]  /*33de0*/  IMAD.MOV.U32 R54, RZ, RZ, R15 ;  /* 0x000000ffff367224 */ /* 0x000fe200078e000f */
[----:B---3--:R-:W-:Y:S02]  /*33df0*/  MOV R69, R52 ;  /* 0x0000003400457202 */ /* 0x008fe40000000f00 */
[----:B------:R-:W-:Y:S02]  /*33e00*/  MOV R52, R48 ;  /* 0x0000003000347202 */ /* 0x000fe40000000f00 */
[----:B------:R-:W-:Y:S01]  /*33e10*/  MOV R48, R6 ;  /* 0x0000000600307202 */ /* 0x000fe20000000f00 */
[----:B------:R-:W-:Y:S02]  /*33e20*/  IMAD.MOV.U32 R6, RZ, RZ, R248 ;  /* 0x000000ffff067224 */ /* 0x000fe400078e00f8 */
[----:B------:R-:W-:Y:S01]  /*33e30*/  IMAD.MOV.U32 R68, RZ, RZ, R51 ;  /* 0x000000ffff447224 */ /* 0x000fe200078e0033 */
[----:B------:R-:W-:-:S02]  /*33e40*/  MOV R67, R50 ;  /* 0x0000003200437202 */ /* 0x000fc40000000f00 */
[----:B------:R-:W-:Y:S01]  /*33e50*/  MOV R50, R12 ;  /* 0x0000000c00327202 */ /* 0x000fe20000000f00 */
[----:B------:R-:W-:Y:S02]  /*33e60*/  IMAD.MOV.U32 R12, RZ, RZ, R28 ;  /* 0x000000ffff0c7224 */ /* 0x000fe400078e001c */
[----:B------:R-:W-:Y:S02]  /*33e70*/  IMAD.MOV.U32 R66, RZ, RZ, R49 ;  /* 0x000000ffff427224 */ /* 0x000fe400078e0031 */
[----:B------:R-:W-:Y:S01]  /*33e80*/  IMAD.MOV.U32 R49, RZ, RZ, R7 ;  /* 0x000000ffff317224 */ /* 0x000fe200078e0007 */
[----:B------:R-:W-:Y:S01]  /*33e90*/  MOV R7, R250 ;  /* 0x000000fa00077202 */ /* 0x000fe20000000f00 */
[----:B------:R-:W-:Y:S01]  /*33ea0*/  IMAD.MOV.U32 R51, RZ, RZ, R13 ;  /* 0x000000ffff337224 */ /* 0x000fe200078e000d */
[----:B------:R-:W-:Y:S02]  /*33eb0*/  MOV R13, R30 ;  /* 0x0000001e000d7202 */ /* 0x000fe40000000f00 */
[C---:B------:R-:W-:Y:S01]  /*33ec0*/  IADD3 R0, R64.reuse, 0x1, RZ ;  /* 0x0000000140007810 */ /* 0x040fe20007ffe0ff */
[----:B------:R-:W-:-:S02]  /*33ed0*/  VIADD R2, R64, 0x2 ;  /* 0x0000000240027836 */ /* 0x000fc40000000000 */
[----:B------:R-:W1:Y:S01]  /*33ee0*/  S2R R64, SR_TID.X ;  /* 0x0000000000407919 */ /* 0x000e620000002100 */
[----:B------:R-:W-:Y:S01]  /*33ef0*/  IMAD.MOV.U32 R93, RZ, RZ, R69 ;  /* 0x000000ffff5d7224 */ /* 0x000fe200078e0045 */
[----:B------:R-:W-:Y:S01]  /*33f00*/  MOV R92, R68 ;  /* 0x00000044005c7202 */ /* 0x000fe20000000f00 */
[----:B------:R-:W-:Y:S01]  /*33f10*/  IMAD.MOV.U32 R71, RZ, RZ, R67 ;  /* 0x000000ffff477224 */ /* 0x000fe200078e0043 */
[----:B------:R-:W-:Y:S01]  /*33f20*/  MOV R70, R66 ;  /* 0x0000004200467202 */ /* 0x000fe20000000f00 */
[----:B------:R-:W-:Y:S02]  /*33f30*/  IMAD.MOV.U32 R168, RZ, RZ, R77 ;  /* 0x000000ffffa87224 */ /* 0x000fe400078e004d */
[----:B------:R-:W-:Y:S01]  /*33f40*/  IMAD.MOV.U32 R172, RZ, RZ, R205 ;  /* 0x000000ffffac7224 */ /* 0x000fe200078e00cd */
[----:B------:R-:W-:Y:S02]  /*33f50*/  MOV R209, R226 ;  /* 0x000000e200d17202 */ /* 0x000fe40000000f00 */
[----:B------:R-:W-:-:S02]  /*33f60*/  MOV R225, R118 ;  /* 0x0000007600e17202 */ /* 0x000fc40000000f00 */
[----:B------:R-:W-:Y:S02]  /*33f70*/  MOV R227, R26 ;  /* 0x0000001a00e37202 */ /* 0x000fe40000000f00 */
[----:B------:R-:W-:Y:S02]  /*33f80*/  MOV R233, R90 ;  /* 0x0000005a00e97202 */ /* 0x000fe40000000f00 */
[----:B------:R-:W-:Y:S02]  /*33f90*/  ISETP.GE.AND P1, PT, R2, UR5, PT ;  /* 0x0000000502007c0c */ /* 0x000fe4000bf26270 */
[----:B------:R-:W-:Y:S02]  /*33fa0*/  ISETP.GE.AND P3, PT, R0, UR7, PT ;  /* 0x0000000700007c0c */ /* 0x000fe4000bf66270 */
[----:B-1----:R-:W-:Y:S01]  /*33fb0*/  LOP3.LUT R64, R64, 0x1f, RZ, 0xc0, !PT ;  /* 0x0000001f40407812 */ /* 0x002fe200078ec0ff */
[----:B------:R-:W-:Y:S01]  /*33fc0*/  IMAD.MOV.U32 R68, RZ, RZ, R65 ;  /* 0x000000ffff447224 */ /* 0x000fe200078e0041 */
[----:B------:R-:W-:Y:S01]  /*33fd0*/  MOV R67, R50 ;  /* 0x0000003200437202 */ /* 0x000fe20000000f00 */
[----:B------:R-:W-:Y:S01]  /*33fe0*/  IMAD.MOV.U32 R66, RZ, RZ, R51 ;  /* 0x000000ffff427224 */ /* 0x000fe200078e0033 */
[----:B-----5:R-:W-:Y:S01]  /*33ff0*/  LEA R252, R64, UR4, 0x4 ;  /* 0x0000000440fc7c11 */ /* 0x020fe2000f8e20ff */
[----:B------:R-:W-:Y:S01]  /*34000*/  IMAD.MOV.U32 R64, RZ, RZ, R61 ;  /* 0x000000ffff407224 */ /* 0x000fe200078e003d */
[----:B------:R-:W-:Y:S01]  /*34010*/  MOV R65, R48 ;  /* 0x0000003000417202 */ /* 0x000fe20000000f00 */
[----:B------:R-:W-:Y:S01]  /*34020*/  IMAD.MOV.U32 R61, RZ, RZ, R53 ;  /* 0x000000ffff3d7224 */ /* 0x000fe200078e0035 */
[----:B------:R-:W-:Y:S01]  /*34030*/  MOV R53, R14 ;  /* 0x0000000e00357202 */ /* 0x000fe20000000f00 */
[----:B------:R-:W-:Y:S01]  /*34040*/  STSM.16.M88.4 [R252], R4 ;  /* 0x00000004fc007844 */ /* 0x000fe20000000200 */
[----:B------:R-:W-:-:S03]  /*34050*/  NOP ;  /* 0x0000000000007918 */ /* 0x000fc60000000000 */
[----:B------:R-:W1:Y:S01]  /*34060*/  LDS.128 R4, [R252] ;  /* 0x00000000fc047984 */ /* 0x000e620000000c00 */
[----:B------:R-:W-:Y:S01]  /*34070*/  IMAD.MOV.U32 R226, RZ, RZ, R24 ;  /* 0x000000ffffe27224 */ /* 0x000fe200078e0018 */
[----:B------:R-:W2:Y:S01]  /*34080*/  LDC R2, c[0x0][0x244] ;  /* 0x00009100ff027b82 */ /* 0x000ea20000000800 */
[----:B------:R-:W-:Y:S01]  /*34090*/  IMAD.MOV.U32 R118, RZ, RZ, R25 ;  /* 0x000000ffff767224 */ /* 0x000fe200078e0019 */
[----:B------:R-:W3:Y:S01]  /*340a0*/  LDL.LU R14, [R1+0x280] ;  /* 0x00028000010e7983 */ /* 0x000ee20000300800 */
[----:B------:R-:W-:-:S03]  /*340b0*/  ULDC.64 UR4, c[0x0][0x220] ;  /* 0x0000880000047ab9 */ /* 0x000fc60000000a00 */
[----:B------:R-:W3:Y:S01]  /*340c0*/  LDL.LU R15, [R1+0x288] ;  /* 0x00028800010f7983 */ /* 0x000ee20000300800 */
[----:B------:R-:W-:-:S03]  /*340d0*/  NOP ;  /* 0x0000000000007918 */ /* 0x000fc60000000000 */
[----:B-1----:R1:W-:Y:S04]  /*340e0*/  STL.64 [R1+0x70], R4 ;  /* 0x0000700401007387 */ /* 0x0023e80000100a00 */
[----:B------:R4:W-:Y:S04]  /*340f0*/  STL.64 [R1+0x78], R6 ;  /* 0x0000780601007387 */ /* 0x0009e80000100a00 */
[----:B-1----:R-:W2:Y:S04]  /*34100*/  LDL.LU R4, [R1+0x200] ;  /* 0x0002000001047983 */ /* 0x002ea80000300800 */
[----:B------:R-:W2:Y:S04]  /*34110*/  LDL.LU R5, [R1+0x208] ;  /* 0x0002080001057983 */ /* 0x000ea80000300800 */
[----:B----4-:R-:W2:Y:S04]  /*34120*/  LDL.LU R6, [R1+0x170] ;  /* 0x0001700001067983 */ /* 0x010ea80000300800 */
[----:B------:R-:W2:Y:S01]  /*34130*/  LDL.LU R7, [R1+0x178] ;  /* 0x0001780001077983 */ /* 0x000ea20000300800 */
[----:B------:R-:W-:Y:S01]  /*34140*/  MOV R69, R64 ;  /* 0x0000004000457202 */ /* 0x000fe20000000f00 */
[----:B------:R-:W-:-:S02]  /*34150*/  IMAD.MOV.U32 R64, RZ, RZ, R49 ;  /* 0x000000ffff407224 */ /* 0x000fc400078e0031 */
[----:B---3--:R-:W-:Y:S01]  /*34160*/  STSM.16.M88.4 [R252], R12 ;  /* 0x0000000cfc007844 */ /* 0x008fe20000000200 */
[----:B------:R-:W-:-:S03]  /*34170*/  NOP ;  /* 0x0000000000007918 */ /* 0x000fc60000000000 */
[----:B------:R-:W1:Y:S01]  /*34180*/  LDS.128 R12, [R252] ;  /* 0x00000000fc0c7984 */ /* 0x000e620000000c00 */
[----:B------:R-:W-:-:S03]  /*34190*/  NOP ;  /* 0x0000000000007918 */ /* 0x000fc60000000000 */
[----:B-1----:R-:W-:Y:S04]  /*341a0*/  STL.64 [R1+0x60], R12 ;  /* 0x0000600c01007387 */ /* 0x002fe80000100a00 */
[----:B------:R-:W-:Y:S04]  /*341b0*/  STL.64 [R1+0x68], R14 ;  /* 0x0000680e01007387 */ /* 0x000fe80000100a00 */
[----:B------:R-:W3:Y:S04]  /*341c0*/  LDL.LU R48, [R1+0xb4] ;  /* 0x0000b40001307983 */ /* 0x000ee80000300800 */
[----:B--2---:R1:W-:Y:S01]  /*341d0*/  STSM.16.M88.4 [R252], R4 ;  /* 0x00000004fc007844 */ /* 0x0043e20000000200 */
[----:B------:R-:W-:-:S03]  /*341e0*/  NOP ;  /* 0x0000000000007918 */ /* 0x000fc60000000000 */
[----:B------:R-:W2:Y:S04]  /*341f0*/  LDS.128 R12, [R252] ;  /* 0x00000000fc0c7984 */ /* 0x000ea80000000c00 */
[----:B------:R-:W4:Y:S04]  /*34200*/  LDL.LU R51, [R1+0xbc] ;  /* 0x0000bc0001337983 */ /* 0x000f280000300800 */
[----:B------:R-:W3:Y:S01]  /*34210*/  LDL.LU R50, [R1+0xb0] ;  /* 0x0000b00001327983 */ /* 0x000ee20000300800 */
[----:B-1----:R-:W-:Y:S01]  /*34220*/  IMAD.MOV.U32 R4, RZ, RZ, R93 ;  /* 0x000000ffff047224 */ /* 0x002fe200078e005d */
[----:B------:R-:W-:Y:S01]  /*34230*/  MOV R5, R92 ;  /* 0x0000005c00057202 */ /* 0x000fe20000000f00 */
[----:B------:R-:W-:Y:S01]  /*34240*/  IMAD.MOV.U32 R6, RZ, RZ, R71 ;  /* 0x000000ffff067224 */ /* 0x000fe200078e0047 */
[----:B------:R-:W-:Y:S01]  /*34250*/  MOV R7, R70 ;  /* 0x0000004600077202 */ /* 0x000fe20000000f00 */
[----:B------:R-:W3:Y:S01]  /*34260*/  LDL.LU R49, [R1+0xb8] ;  /* 0x0000b80001317983 */ /* 0x000ee20000300800 */
[----:B------:R-:W-:-:S03]  /*34270*/  NOP ;  /* 0x0000000000007918 */ /* 0x000fc60000000000 */
[----:B------:R1:W-:Y:S02]  /*34280*/  STSM.16.M88.4 [R252], R4 ;  /* 0x00000004fc007844 */ /* 0x0003e40000000200 */
[----:B-1----:R-:W-:Y:S01]  /*34290*/  IMAD.MOV.U32 R4, RZ, RZ, R185 ;  /* 0x000000ffff047224 */ /* 0x002fe200078e00b9 */
[----:B------:R-:W-:Y:S01]  /*342a0*/  MOV R5, R187 ;  /* 0x000000bb00057202 */ /* 0x000fe20000000f00 */
[----:B------:R-:W-:Y:S01]  /*342b0*/  NOP ;  /* 0x0000000000007918 */ /* 0x000fe20000000000 */
[----:B--2---:R-:W-:Y:S01]  /*342c0*/  STL.64 [R1+0x40], R12 ;  /* 0x0000400c01007387 */ /* 0x004fe20000100a00 */
[----:B------:R-:W-:Y:S01]  /*342d0*/  IMAD.MOV.U32 R6, RZ, RZ, R249 ;  /* 0x000000ffff067224 */ /* 0x000fe200078e00f9 */
[----:B------:R-:W-:Y:S02]  /*342e0*/  MOV R7, R251 ;  /* 0x000000fb00077202 */ /* 0x000fe40000000f00 */
[----:B------:R-:W-:Y:S04]  /*342f0*/  STL.64 [R1+0x48], R14 ;  /* 0x0000480e01007387 */ /* 0x000fe80000100a00 */
[----:B------:R-:W1:Y:S01]  /*34300*/  LDS.128 R12, [R252] ;  /* 0x00000000fc0c7984 */ /* 0x000e620000000c00 */
[----:B------:R-:W-:-:S03]  /*34310*/  NOP ;  /* 0x0000000000007918 */ /* 0x000fc60000000000 */
[----:B------:R-:W-:Y:S01]  /*34320*/  STSM.16.M88.4 [R252], R4 ;  /* 0x00000004fc007844 */ /* 0x000fe20000000200 */
[----:B------:R-:W-:-:S03]  /*34330*/  NOP ;  /* 0x0000000000007918 */ /* 0x000fc60000000000 */
[----:B------:R-:W2:Y:S04]  /*34340*/  LDS.128 R4, [R252] ;  /* 0x00000000fc047984 */ /* 0x000ea80000000c00 */
[----:B-1----:R-:W-:Y:S04]  /*34350*/  STL.64 [R1+0x20], R12 ;  /* 0x0000200c01007387 */ /* 0x002fe80000100a00 */
[----:B------:R1:W-:Y:S04]  /*34360*/  STL.64 [R1+0x28], R14 ;  /* 0x0000280e01007387 */ /* 0x0003e80000100a00 */
[----:B-1----:R-:W4:Y:S04]  /*34370*/  LDL.LU R14, [R1+0x284] ;  /* 0x00028400010e7983 */ /* 0x002f280000300800 */
[----:B------:R-:W4:Y:S04]  /*34380*/  LDL.LU R15, [R1+0x28c] ;  /* 0x00028c00010f7983 */ /* 0x000f280000300800 */
[----:B--2---:R1:W-:Y:S04]  /*34390*/  STL.64 [R1+0x10], R4 ;  /* 0x0000100401007387 */ /* 0x0043e80000100a00 */
[----:B------:R2:W-:Y:S04]  /*343a0*/  STL.64 [R1+0x18], R6 ;  /* 0x0000180601007387 */ /* 0x0005e80000100a00 */
[----:B-1----:R-:W3:Y:S04]  /*343b0*/  LDL.LU R4, [R1+0x204] ;  /* 0x0002040001047983 */ /* 0x002ee80000300800 */
[----:B------:R-:W3:Y:S01]  /*343c0*/  LDL.LU R5, [R1+0x20c] ;  /* 0x00020c0001057983 */ /* 0x000ee20000300800 */
[----:B--2---:R-:W-:Y:S01]  /*343d0*/  IMAD.MOV.U32 R6, RZ, RZ, R69 ;  /* 0x000000ffff067224 */ /* 0x004fe200078e0045 */
        /* <DEDUP_REMOVED lines=21> */
[----:B------:R-:W-:-:S03]  /*34530*/  NOP ;  /* 0x0000000000007918 */ /* 0x000fc60000000000 */
[----:B------:R-:W2:Y:S01]  /*34540*/  LDL.LU R40, [R1+0xec] ;  /* 0x0000ec0001287983 */ /* 0x000ea20000300800 */
[----:B------:R-:W-:Y:S01]  /*34550*/  IMAD.MOV.U32 R12, RZ, RZ, R29 ;  /* 0x000000ffff0c7224 */ /* 0x000fe200078e001d */
[----:B------:R-:W-:Y:S02]  /*34560*/  MOV R13, R31 ;  /* 0x0000001f000d7202 */ /* 0x000fe40000000f00 */
[----:B------:R-:W-:Y:S02]  /*34570*/  MOV R71, R69 ;  /* 0x0000004500477202 */ /* 0x000fe40000000f00 */
[----:B------:R-:W-:Y:S02]  /*34580*/  MOV R69, R67 ;  /* 0x0000004300457202 */ /* 0x000fe40000000f00 */
        /* <DEDUP_REMOVED lines=15> */
[----:B----4-:R-:W-:Y:S01]  /*34680*/  STSM.16.M88.4 [R252], R12 ;  /* 0x0000000cfc007844 */ /* 0x010fe20000000200 */
[----:B------:R-:W-:-:S03]  /*34690*/  NOP ;  /* 0x0000000000007918 */ /* 0x000fc60000000000 */
[----:B------:R-:W1:Y:S01]  /*346a0*/  LDS.128 R12, [R252] ;  /* 0x00000000fc0c7984 */ /* 0x000e620000000c00 */
[----:B------:R-:W-:-:S03]  /*346b0*/  NOP ;  /* 0x0000000000007918 */ /* 0x000fc60000000000 */
[----:B---3--:R3:W-:Y:S01]  /*346c0*/  STSM.16.M88.4 [R252], R4 ;  /* 0x00000004fc007844 */ /* 0x0087e20000000200 */
[----:B------:R-:W-:-:S03]  /*346d0*/  NOP ;  /* 0x0000000000007918 */ /* 0x000fc60000000000 */
[----:B------:R-:W4:Y:S01]  /*346e0*/  LDS.128 R248, [R252] ;  /* 0x00000000fcf87984 */ /* 0x000f220000000c00 */
[----:B---3--:R-:W-:Y:S01]  /*346f0*/  IMAD.MOV.U32 R4, RZ, RZ, R71 ;  /* 0x000000ffff047224 */ /* 0x008fe200078e0047 */
[----:B------:R-:W-:Y:S01]  /*34700*/  MOV R5, R70 ;  /* 0x0000004600057202 */ /* 0x000fe20000000f00 */
[----:B------:R-:W-:Y:S01]  /*34710*/  IMAD.MOV.U32 R6, RZ, RZ, R69 ;  /* 0x000000ffff067224 */ /* 0x000fe200078e0045 */
[----:B------:R-:W-:Y:S01]  /*34720*/  MOV R7, R68 ;  /* 0x0000004400077202 */ /* 0x000fe20000000f00 */
[----:B------:R-:W-:Y:S01]  /*34730*/  NOP ;  /* 0x0000000000007918 */ /* 0x000fe20000000000 */
[----:B--2---:R-:W-:Y:S01]  /*34740*/  IMAD.MOV.U32 R43, RZ, RZ, R41 ;  /* 0x000000ffff2b7224 */ /* 0x004fe200078e0029 */
[----:B-1----:R-:W-:Y:S01]  /*34750*/  STL.64 [R1], R12 ;  /* 0x0000000c01007387 */ /* 0x002fe20000100a00 */
[----:B------:R-:W-:-:S03]  /*34760*/  MOV R42, R40 ;  /* 0x00000028002a7202 */ /* 0x000fc60000000f00 */
[----:B------:R-:W-:Y:S04]  /*34770*/  STL.64 [R1+0x8], R14 ;  /* 0x0000080e01007387 */ /* 0x000fe80000100a00 */
[----:B------:R-:W2:Y:S04]  /*34780*/  LDL.LU R41, [R1+0xd4] ;  /* 0x0000d40001297983 */ /* 0x000ea80000300800 */
[----:B------:R-:W3:Y:S04]  /*34790*/  LDL.LU R40, [R1+0xdc] ;  /* 0x0000dc0001287983 */ /* 0x000ee80000300800 */
[----:B------:R-:W3:Y:S04]  /*347a0*/  LDL.LU R97, [R1+0x16c] ;  /* 0x00016c0001617983 */ /* 0x000ee80000300800 */
[----:B----4-:R-:W-:Y:S04]  /*347b0*/  STL [R1+0x1204], R251 ;  /* 0x001204fb01007387 */ /* 0x010fe80000100800 */
[----:B------:R1:W-:Y:S04]  /*347c0*/  STSM.16.M88.4 [R252], R4 ;  /* 0x00000004fc007844 */ /* 0x0003e80000000200 */
[----:B-1----:R-:W4:Y:S04]  /*347d0*/  LDL.LU R6, [R1+0x270] ;  /* 0x0002700001067983 */ /* 0x002f280000300800 */
        /* <DEDUP_REMOVED lines=16> */
[----:B------:R-:W-:Y:S01]  /*348e0*/  NOP ;  /* 0x0000000000007918 */ /* 0x000fe20000000000 */
[----:B------:R-:W-:Y:S01]  /*348f0*/  MOV R4, R32 ;  /* 0x0000002000047202 */ /* 0x000fe20000000f00 */
[----:B------:R-:W-:Y:S01]  /*34900*/  IMAD.MOV.U32 R5, RZ, RZ, R34 ;  /* 0x000000ffff057224 */ /* 0x000fe200078e0022 */
[----:B------:R-:W-:-:S02]  /*34910*/  MOV R98, R69 ;  /* 0x0000004500627202 */ /* 0x000fc40000000f00 */
[----:B------:R-:W-:Y:S01]  /*34920*/  MOV R69, R57 ;  /* 0x0000003900457202 */ /* 0x000fe20000000f00 */
[----:B------:R-:W-:Y:S01]  /*34930*/  IMAD.MOV.U32 R57, RZ, RZ, R54 ;  /* 0x000000ffff397224 */ /* 0x000fe200078e0036 */
[----:B--2---:R-:W-:Y:S01]  /*34940*/  MOV R53, R41 ;  /* 0x0000002900357202 */ /* 0x004fe20000000f00 */
[----:B---3--:R-:W-:Y:S02]  /*34950*/  IMAD.MOV.U32 R52, RZ, RZ, R40 ;  /* 0x000000ffff347224 */ /* 0x008fe400078e0028 */
[----:B------:R-:W-:Y:S01]  /*34960*/  LDS.128 R40, [R252] ;  /* 0x00000000fc287984 */ /* 0x000fe20000000c00 */
[----:B------:R-:W-:-:S03]  /*34970*/  NOP ;  /* 0x0000000000007918 */ /* 0x000fc60000000000 */
[----:B------:R-:W-:Y:S01]  /*34980*/  STSM.16.M88.4 [R252], R12 ;  /* 0x0000000cfc007844 */ /* 0x000fe20000000200 */
[----:B------:R-:W-:-:S03]  /*34990*/  NOP ;  /* 0x0000000000007918 */ /* 0x000fc60000000000 */
[----:B------:R-:W-:Y:S01]  /*349a0*/  LDS.128 R28, [R252] ;  /* 0x00000000fc1c7984 */ /* 0x000fe20000000c00 */
[----:B------:R-:W-:-:S03]  /*349b0*/  NOP ;  /* 0x0000000000007918 */ /* 0x000fc60000000000 */
[----:B----4-:R1:W-:Y:S01]  /*349c0*/  STSM.16.M88.4 [R252], R4 ;  /* 0x00000004fc007844 */ /* 0x0103e20000000200 */
[----:B------:R-:W-:-:S03]  /*349d0*/  NOP ;  /* 0x0000000000007918 */ /* 0x000fc60000000000 */
[----:B------:R-:W-:Y:S04]  /*349e0*/  LDS.128 R12, [R252] ;  /* 0x00000000fc0c7984 */ /* 0x000fe80000000c00 */
[----:B-1----:R-:W2:Y:S04]  /*349f0*/  LDL.LU R4, [R1+0x1f0] ;  /* 0x0001f00001047983 */ /* 0x002ea80000300800 */
[----:B------:R-:W2:Y:S01]  /*34a00*/  LDL.LU R5, [R1+0x1f8] ;  /* 0x0001f80001057983 */ /* 0x000ea20000300800 */
[----:B------:R-:W-:Y:S01]  /*34a10*/  MOV R6, R71 ;  /* 0x0000004700067202 */ /* 0x000fe20000000f00 */
[----:B------:R-:W-:-:S02]  /*34a20*/  IMAD.MOV.U32 R71, RZ, RZ, R68 ;  /* 0x000000ffff477224 */ /* 0x000fc400078e0044 */
[----:B------:R-:W-:Y:S01]  /*34a30*/  IMAD.MOV.U32 R68, RZ, RZ, R56 ;  /* 0x000000ffff447224 */ /* 0x000fe200078e0038 */
[----:B------:R-:W-:Y:S01]  /*34a40*/  MOV R56, R55 ;  /* 0x0000003700387202 */ /* 0x000fe20000000f00 */
[----:B------:R-:W3:Y:S04]  /*34a50*/  LDL.LU R54, [R1+0x274] ;  /* 0x0002740001367983 */ /* 0x000ee80000300800 */
[----:B------:R-:W3:Y:S01]  /*34a60*/  LDL.LU R55, [R1+0x27c] ;  /* 0x00027c0001377983 */ /* 0x000ee20000300800 */
[----:B------:R-:W-:Y:S01]  /*34a70*/  IMAD.MOV.U32 R7, RZ, RZ, R70 ;  /* 0x000000ffff077224 */ /* 0x000fe200078e0046 */
[----:B------:R-:W-:Y:S01]  /*34a80*/  NOP ;  /* 0x0000000000007918 */ /* 0x000fe20000000000 */
        /* <DEDUP_REMOVED lines=10> */
[----:B--2---:R-:W-:Y:S01]  /*34b30*/  STSM.16.M88.4 [R252], R4 ;  /* 0x00000004fc007844 */ /* 0x004fe20000000200 */
[----:B------:R-:W-:-:S03]  /*34b40*/  NOP ;  /* 0x0000000000007918 */ /* 0x000fc60000000000 */
[----:B------:R-:W-:Y:S01]  /*34b50*/  LDS.128 R4, [R252] ;  /* 0x00000000fc047984 */ /* 0x000fe20000000c00 */
[----:B------:R-:W-:-:S03]  /*34b60*/  NOP ;  /* 0x0000000000007918 */ /* 0x000fc60000000000 */
[----:B------:R1:W-:Y:S01]  /*34b70*/  STSM.16.M88.4 [R252], R44 ;  /* 0x0000002cfc007844 */ /* 0x0003e20000000200 */
[----:B------:R-:W-:-:S03]  /*34b80*/  NOP ;  /* 0x0000000000007918 */ /* 0x000fc60000000000 */
[----:B------:R-:W-:Y:S01]  /*34b90*/  LDS.128 R48, [R252] ;  /* 0x00000000fc307984 */ /* 0x000fe20000000c00 */
[----:B-1----:R-:W-:Y:S01]  /*34ba0*/  MOV R44, R181 ;  /* 0x000000b5002c7202 */ /* 0x002fe20000000f00 */
[----:B------:R-:W-:Y:S01]  /*34bb0*/  IMAD.MOV.U32 R45, RZ, RZ, R183 ;  /* 0x000000ffff2d7224 */ /* 0x000fe200078e00b7 */
[----:B------:R-:W-:Y:S01]  /*34bc0*/  MOV R46, R245 ;  /* 0x000000f5002e7202 */ /* 0x000fe20000000f00 */
[----:B------:R-:W-:Y:S01]  /*34bd0*/  IMAD.MOV.U32 R47, RZ, RZ, R247 ;  /* 0x000000ffff2f7224 */ /* 0x000fe200078e00f7 */
[----:B------:R-:W-:-:S04]  /*34be0*/  NOP ;  /* 0x0000000000007918 */ /* 0x000fc80000000000 */
[----:B------:R-:W-:Y:S01]  /*34bf0*/  STSM.16.M88.4 [R252], R44 ;  /* 0x0000002cfc007844 */ /* 0x000fe20000000200 */
[----:B------:R-:W-:-:S03]  /*34c00*/  NOP ;  /* 0x0000000000007918 */ /* 0x000fc60000000000 */
[----:B------:R-:W-:Y:S01]  /*34c10*/  LDS.128 R32, [R252] ;  /* 0x00000000fc207984 */ /* 0x000fe20000000c00 */
[----:B------:R-:W-:-:S03]  /*34c20*/  NOP ;  /* 0x0000000000007918 */ /* 0x000fc60000000000 */
[----:B---3--:R1:W-:Y:S01]  /*34c30*/  STSM.16.M88.4 [R252], R52 ;  /* 0x00000034fc007844 */ /* 0x0083e20000000200 */
[----:B------:R-:W-:-:S03]  /*34c40*/  NOP ;  /* 0x0000000000007918 */ /* 0x000fc60000000000 */
[----:B------:R-:W-:Y:S04]  /*34c50*/  LDS.128 R44, [R252] ;  /* 0x00000000fc2c7984 */ /* 0x000fe80000000c00 */
[----:B-1----:R-:W2:Y:S04]  /*34c60*/  LDL.LU R52, [R1+0x1f4] ;  /* 0x0001f40001347983 */ /* 0x002ea80000300800 */
[----:B------:R-:W2:Y:S01]  /*34c70*/  LDL.LU R53, [R1+0x1fc] ;  /* 0x0001fc0001357983 */ /* 0x000ea20000300800 */
[----:B------:R-:W-:Y:S01]  /*34c80*/  MOV R54, R98 ;  /* 0x0000006200367202 */ /* 0x000fe20000000f00 */
[----:B------:R-:W-:Y:S01]  /*34c90*/  IMAD.MOV.U32 R55, RZ, RZ, R97 ;  /* 0x000000ffff377224 */ /* 0x000fe200078e0061 */
[----:B------:R-:W-:Y:S01]  /*34ca0*/  NOP ;  /* 0x0000000000007918 */ /* 0x000fe20000000000 */
[----:B------:R-:W-:-:S03]  /*34cb0*/  IMAD.MOV.U32 R120, RZ, RZ, R71 ;  /* 0x000000ffff787224 */ /* 0x000fc600078e0047 */
[----:B--2---:R1:W-:Y:S04]  /*34cc0*/  STSM.16.M88.4 [R252], R52 ;  /* 0x00000034fc007844 */ /* 0x0043e80000000200 */
[----:B-1----:R-:W2:Y:S04]  /*34cd0*/  LDL.LU R54, [R1+0x260] ;  /* 0x0002600001367983 */ /* 0x002ea80000300800 */
[----:B------:R-:W2:Y:S01]  /*34ce0*/  LDL.LU R55, [R1+0x268] ;  /* 0x0002680001377983 */ /* 0x000ea20000300800 */
[----:B------:R-:W-:Y:S01]  /*34cf0*/  MOV R122, R70 ;  /* 0x00000046007a7202 */ /* 0x000fe20000000f00 */
[----:B------:R-:W-:Y:S01]  /*34d00*/  IMAD.MOV.U32 R99, RZ, RZ, R69 ;  /* 0x000000ffff637224 */ /* 0x000fe200078e0045 */
[----:B------:R-:W-:Y:S01]  /*34d10*/  MOV R104, R68 ;  /* 0x0000004400687202 */ /* 0x000fe20000000f00 */
[----:B------:R-:W-:Y:S01]  /*34d20*/  NOP ;  /* 0x0000000000007918 */ /* 0x000fe20000000000 */
[----:B------:R-:W-:Y:S01]  /*34d30*/  IMAD.MOV.U32 R113, RZ, RZ, R95 ;  /* 0x000000ffff717224 */ /* 0x000fe200078e005f */
[----:B------:R-:W-:Y:S01]  /*34d40*/  MOV R112, R94 ;  /* 0x0000005e00707202 */ /* 0x000fe20000000f00 */
[----:B------:R-:W-:Y:S01]  /*34d50*/  IMAD.MOV.U32 R115, RZ, RZ, R93 ;  /* 0x000000ffff737224 */ /* 0x000fe200078e005d */
[----:B------:R-:W-:Y:S01]  /*34d60*/  MOV R121, R92 ;  /* 0x0000005c00797202 */ /* 0x000fe20000000f00 */
[----:B------:R-:W-:Y:S01]  /*34d70*/  LDS.128 R68, [R252] ;  /* 0x00000000fc447984 */ /* 0x000fe20000000c00 */
[----:B------:R-:W-:Y:S01]  /*34d80*/  NOP ;  /* 0x0000000000007918 */ /* 0x000fe20000000000 */
[----:B------:R-:W-:Y:S01]  /*34d90*/  IMAD.MOV.U32 R92, RZ, RZ, R176 ;  /* 0x000000ffff5c7224 */ /* 0x000fe200078e00b0 */
[----:B------:R-:W-:Y:S01]  /*34da0*/  MOV R93, R178 ;  /* 0x000000b2005d7202 */ /* 0x000fe20000000f00 */
[----:B------:R-:W-:Y:S01]  /*34db0*/  IMAD.MOV.U32 R94, RZ, RZ, R240 ;  /* 0x000000ffff5e7224 */ /* 0x000fe200078e00f0 */
[----:B------:R-:W-:Y:S01]  /*34dc0*/  MOV R95, R242 ;  /* 0x000000f2005f7202 */ /* 0x000fe20000000f00 */
[----:B------:R-:W-:Y:S01]  /*34dd0*/  STSM.16.M88.4 [R252], R56 ;  /* 0x00000038fc007844 */ /* 0x000fe20000000200 */
[----:B------:R-:W-:Y:S01]  /*34de0*/  IMAD.MOV.U32 R125, RZ, RZ, R67 ;  /* 0x000000ffff7d7224 */ /* 0x000fe200078e0043 */
[----:B------:R-:W-:Y:S01]  /*34df0*/  MOV R124, R66 ;  /* 0x00000042007c7202 */ /* 0x000fe20000000f00 */
[----:B------:R-:W-:Y:S01]  /*34e00*/  IMAD.MOV.U32 R123, RZ, RZ, R65 ;  /* 0x000000ffff7b7224 */ /* 0x000fe200078e0041 */
[----:B------:R-:W-:Y:S01]  /*34e10*/  MOV R126, R64 ;  /* 0x00000040007e7202 */ /* 0x000fe20000000f00 */
[----:B------:R-:W-:Y:S01]  /*34e20*/  NOP ;  /* 0x0000000000007918 */ /* 0x000fe20000000000 */
[----:B------:R-:W-:Y:S01]  /*34e30*/  LDS.128 R64, [R252] ;  /* 0x00000000fc407984 */ /* 0x000fe20000000c00 */
[----:B------:R-:W-:Y:S01]  /*34e40*/  NOP ;  /* 0x0000000000007918 */ /* 0x000fe20000000000 */
[----:B------:R-:W-:Y:S01]  /*34e50*/  IMAD.MOV.U32 R52, RZ, RZ, R36 ;  /* 0x000000ffff347224 */ /* 0x000fe200078e0024 */
[----:B------:R-:W-:Y:S01]  /*34e60*/  MOV R53, R38 ;  /* 0x0000002600357202 */ /* 0x000fe20000000f00 */
[----:B------:R-:W-:Y:S01]  /*34e70*/  STSM.16.M88.4 [R252], R92 ;  /* 0x0000005cfc007844 */ /* 0x000fe20000000200 */
[----:B------:R-:W-:Y:S01]  /*34e80*/  MOV R114, R96 ;  /* 0x0000006000727202 */ /* 0x000fe20000000f00 */
[----:B------:R-:W-:Y:S01]  /*34e90*/  IMAD.MOV.U32 R97, RZ, RZ, R63 ;  /* 0x000000ffff617224 */ /* 0x000fe200078e003f */
[----:B------:R-:W-:Y:S01]  /*34ea0*/  MOV R96, R62 ;  /* 0x0000003e00607202 */ /* 0x000fe20000000f00 */
[----:B------:R-:W-:Y:S01]  /*34eb0*/  IMAD.MOV.U32 R111, RZ, RZ, R61 ;  /* 0x000000ffff6f7224 */ /* 0x000fe200078e003d */
[----:B------:R-:W-:Y:S01]  /*34ec0*/  MOV R98, R60 ;  /* 0x0000003c00627202 */ /* 0x000fe20000000f00 */
[----:B------:R-:W-:Y:S01]  /*34ed0*/  NOP ;  /* 0x0000000000007918 */ /* 0x000fe20000000000 */
[----:B------:R-:W-:Y:S01]  /*34ee0*/  LDS.128 R60, [R252] ;  /* 0x00000000fc3c7984 */ /* 0x000fe20000000c00 */
[----:B------:R-:W-:-:S03]  /*34ef0*/  NOP ;  /* 0x0000000000007918 */ /* 0x000fc60000000000 */
[----:B--2---:R1:W-:Y:S01]  /*34f00*/  STSM.16.M88.4 [R252], R52 ;  /* 0x00000034fc007844 */ /* 0x0043e20000000200 */
[----:B------:R-:W-:-:S03]  /*34f10*/  NOP ;  /* 0x0000000000007918 */ /* 0x000fc60000000000 */
[----:B------:R-:W-:Y:S04]  /*34f20*/  LDS.128 R56, [R252] ;  /* 0x00000000fc387984 */ /* 0x000fe80000000c00 */
[----:B-1----:R-:W2:Y:S04]  /*34f30*/  LDL.LU R52, [R1+0x1e0] ;  /* 0x0001e00001347983 */ /* 0x002ea80000300800 */
[----:B------:R-:W2:Y:S04]  /*34f40*/  LDL.LU R53, [R1+0x1e8] ;  /* 0x0001e80001357983 */ /* 0x000ea80000300800 */
[----:B------:R-:W3:Y:S04]  /*34f50*/  LDL.LU R106, [R1+0x264] ;  /* 0x00026400016a7983 */ /* 0x000ee80000300800 */
[----:B------:R-:W3:Y:S01]  /*34f60*/  LDL.LU R107, [R1+0x26c] ;  /* 0x00026c00016b7983 */ /* 0x000ee20000300800 */
[----:B------:R-:W-:Y:S01]  /*34f70*/  IMAD.MOV.U32 R54, RZ, RZ, R104 ;  /* 0x000000ffff367224 */ /* 0x000fe200078e0068 */
[----:B------:R-:W-:Y:S01]  /*34f80*/  MOV R55, R99 ;  /* 0x0000006300377202 */ /* 0x000fe20000000f00 */
[----:B------:R-:W-:Y:S01]  /*34f90*/  NOP ;  /* 0x0000000000007918 */ /* 0x000fe20000000000 */
[----:B------:R-:W-:Y:S01]  /*34fa0*/  IMAD.MOV.U32 R92, RZ, RZ, R232 ;  /* 0x000000ffff5c7224 */ /* 0x000fe200078e00e8 */
[----:B------:R-:W-:Y:S01]  /*34fb0*/  MOV R93, R234 ;  /* 0x000000ea005d7202 */ /* 0x000fe20000000f00 */
[----:B------:R-:W-:Y:S01]  /*34fc0*/  IMAD.MOV.U32 R94, RZ, RZ, R98 ;  /* 0x000000ffff5e7224 */ /* 0x000fe200078e0062 */
[----:B------:R-:W-:Y:S01]  /*34fd0*/  MOV R95, R97 ;  /* 0x00000061005f7202 */ /* 0x000fe20000000f00 */
[----:B------:R-:W-:Y:S01]  /*34fe0*/  IMAD.MOV.U32 R110, RZ, RZ, R96 ;  /* 0x000000ffff6e7224 */ /* 0x000fe200078e0060 */
[----:B------:R-:W-:Y:S01]  /*34ff0*/  MOV R104, R37 ;  /* 0x0000002500687202 */ /* 0x000fe20000000f00 */
        /* <DEDUP_REMOVED lines=20> */
[----:B------:R-:W2:Y:S04]  /*35140*/  LDL.LU R105, [R1+0x1ec] ;  /* 0x0001ec0001697983 */ /* 0x000ea80000300800 */
[----:B------:R-:W2:Y:S04]  /*35150*/  LDL.LU R106, [R1+0x154] ;  /* 0x00015400016a7983 */ /* 0x000ea80000300800 */
[----:B------:R-:W2:Y:S01]  /*35160*/  LDL.LU R107, [R1+0x15c] ;  /* 0x00015c00016b7983 */ /* 0x000ea20000300800 */
[----:B------:R-:W-:Y:S01]  /*35170*/  NOP ;  /* 0x0000000000007918 */ /* 0x000fe20000000000 */
[----:B------:R-:W-:Y:S01]  /*35180*/  IMAD.MOV.U32 R147, RZ, RZ, R123 ;  /* 0x000000ffff937224 */ /* 0x000fe200078e007b */
[----:B------:R-:W-:Y:S01]  /*35190*/  MOV R149, R122 ;  /* 0x0000007a00957202 */ /* 0x000fe20000000f00 */
[----:B------:R-:W-:Y:S01]  /*351a0*/  IMAD.MOV.U32 R148, RZ, RZ, R121 ;  /* 0x000000ffff947224 */ /* 0x000fe200078e0079 */
[----:B--2---:R1:W-:Y:S04]  /*351b0*/  STSM.16.M88.4 [R252], R104 ;  /* 0x00000068fc007844 */ /* 0x0043e80000000200 */
[----:B-1----:R-:W2:Y:S04]  /*351c0*/  LDL.LU R106, [R1+0x250] ;  /* 0x00025000016a7983 */ /* 0x002ea80000300800 */
[----:B------:R-:W2:Y:S01]  /*351d0*/  LDL.LU R107, [R1+0x258] ;  /* 0x00025800016b7983 */ /* 0x000ea20000300800 */
[----:B------:R-:W-:Y:S01]  /*351e0*/  MOV R150, R120 ;  /* 0x0000007800967202 */ /* 0x000fe20000000f00 */
[----:B------:R-:W-:-:S02]  /*351f0*/  NOP ;  /* 0x0000000000007918 */ /* 0x000fc40000000000 */
[----:B------:R-:W-:Y:S01]  /*35200*/  LDS.128 R120, [R252] ;  /* 0x00000000fc787984 */ /* 0x000fe20000000c00 */
[----:B------:R-:W-:-:S03]  /*35210*/  NOP ;  /* 0x0000000000007918 */ /* 0x000fc60000000000 */
[----:B------:R-:W-:Y:S01]  /*35220*/  STSM.16.M88.4 [R252], R108 ;  /* 0x0000006cfc007844 */ /* 0x000fe20000000200 */
        /* <DEDUP_REMOVED lines=21> */
[----:B------:R-:W2:Y:S04]  /*35380*/  LDL.LU R106, [R1+0x140] ;  /* 0x00014000016a7983 */ /* 0x000ea80000300800 */
[----:B------:R-:W2:Y:S01]  /*35390*/  LDL.LU R107, [R1+0x148] ;  /* 0x00014800016b7983 */ /* 0x000ea20000300800 */
[----:B------:R-:W-:-:S03]  /*353a0*/  NOP ;  /* 0x0000000000007918 */ /* 0x000fc60000000000 */
[----:B------:R-:W3:Y:S04]  /*353b0*/  LDL.LU R138, [R1+0x254] ;  /* 0x00025400018a7983 */ /* 0x000ee80000300800 */
[----:B------:R-:W3:Y:S01]  /*353c0*/  LDL.LU R139, [R1+0x25c] ;  /* 0x00025c00018b7983 */ /* 0x000ee20000300800 */
        /* <DEDUP_REMOVED lines=29> */
[----:B------:R-:W-:Y:S01]  /*355a0*/  MOV R189, R150 ;  /* 0x0000009600bd7202 */ /* 0x000fe20000000f00 */
[----:B------:R-:W-:Y:S01]  /*355b0*/  IMAD.MOV.U32 R188, RZ, RZ, R149 ;  /* 0x000000ffffbc7224 */ /* 0x000fe200078e0095 */
[----:B------:R-:W-:Y:S01]  /*355c0*/  MOV R190, R148 ;  /* 0x0000009400be7202 */ /* 0x000fe20000000f00 */
[----:B--2---:R1:W-:Y:S01]  /*355d0*/  STSM.16.M88.4 [R252], R136 ;  /* 0x00000088fc007844 */ /* 0x0043e20000000200 */
[----:B------:R-:W-:-:S03]  /*355e0*/  NOP ;  /* 0x0000000000007918 */ /* 0x000fc60000000000 */
[----:B------:R-:W-:Y:S01]  /*355f0*/  LDS.128 R148, [R252] ;  /* 0x00000000fc947984 */ /* 0x000fe20000000c00 */
[----:B------:R-:W-:-:S03]  /*35600*/  NOP ;  /* 0x0000000000007918 */ /* 0x000fc60000000000 */
[----:B-1----:R-:W2:Y:S04]  /*35610*/  LDL.LU R138, [R1+0x240] ;  /* 0x00024000018a7983 */ /* 0x002ea80000300800 */
[----:B------:R-:W2:Y:S01]  /*35620*/  LDL.LU R139, [R1+0x248] ;  /* 0x00024800018b7983 */ /* 0x000ea20000300800 */
[----:B------:R-:W-:-:S03]  /*35630*/  IMAD.MOV.U32 R136, RZ, RZ, R76 ;  /* 0x000000ffff887224 */ /* 0x000fc600078e004c */
[----:B------:R-:W-:Y:S01]  /*35640*/  STSM.16.M88.4 [R252], R140 ;  /* 0x0000008cfc007844 */ /* 0x000fe20000000200 */
[----:B------:R-:W-:-:S03]  /*35650*/  NOP ;  /* 0x0000000000007918 */ /* 0x000fc60000000000 */
[----:B------:R-:W-:Y:S01]  /*35660*/  LDS.128 R152, [R252] ;  /* 0x00000000fc987984 */ /* 0x000fe20000000c00 */
[----:B------:R-:W-:Y:S01]  /*35670*/  NOP ;  /* 0x0000000000007918 */ /* 0x000fe20000000000 */
[----:B------:R-:W-:Y:S02]  /*35680*/  MOV R137, R78 ;  /* 0x0000004e00897202 */ /* 0x000fe40000000f00 */
        /* <DEDUP_REMOVED lines=19> */
[----:B------:R-:W-:Y:S01]  /*357c0*/  MOV R159, R193 ;  /* 0x000000c1009f7202 */ /* 0x000fe20000000f00 */
[----:B------:R-:W3:Y:S04]  /*357d0*/  LDL.LU R170, [R1+0x244] ;  /* 0x0002440001aa7983 */ /* 0x000ee80000300800 */
[----:B--2---:R-:W-:Y:S01]  /*357e0*/  STSM.16.M88.4 [R252], R136 ;  /* 0x00000088fc007844 */ /* 0x004fe20000000200 */
[----:B------:R-:W-:-:S03]  /*357f0*/  NOP ;  /* 0x0000000000007918 */ /* 0x000fc60000000000 */
[----:B------:R-:W-:Y:S01]  /*35800*/  LDS.128 R136, [R252] ;  /* 0x00000000fc887984 */ /* 0x000fe20000000c00 */
[----:B------:R-:W-:-:S03]  /*35810*/  NOP ;  /* 0x0000000000007918 */ /* 0x000fc60000000000 */
[----:B------:R1:W-:Y:S02]  /*35820*/  STSM.16.M88.4 [R252], R156 ;  /* 0x0000009cfc007844 */ /* 0x0003e40000000200 */
[----:B-1----:R-:W-:Y:S02]  /*35830*/  MOV R157, R171 ;  /* 0x000000ab009d7202 */ /* 0x002fe40000000f00 */
[----:B------:R-:W3:Y:S01]  /*35840*/  LDL.LU R171, [R1+0x24c] ;  /* 0x00024c0001ab7983 */ /* 0x000ee20000300800 */
[----:B------:R-:W-:Y:S01]  /*35850*/  IMAD.MOV.U32 R156, RZ, RZ, R169 ;  /* 0x000000ffff9c7224 */ /* 0x000fe200078e00a9 */
[----:B------:R-:W-:Y:S01]  /*35860*/  MOV R159, R103 ;  /* 0x00000067009f7202 */ /* 0x000fe20000000f00 */
[----:B------:R-:W-:Y:S01]  /*35870*/  IMAD.MOV.U32 R158, RZ, RZ, R101 ;  /* 0x000000ffff9e7224 */ /* 0x000fe200078e0065 */
[----:B------:R-:W-:Y:S01]  /*35880*/  NOP ;  /* 0x0000000000007918 */ /* 0x000fe20000000000 */
[----:B------:R-:W-:Y:S01]  /*35890*/  LDS.128 R100, [R252] ;  /* 0x00000000fc647984 */ /* 0x000fe20000000c00 */
[----:B------:R-:W-:Y:S01]  /*358a0*/  NOP ;  /* 0x0000000000007918 */ /* 0x000fe20000000000 */
[----:B------:R-:W-:-:S02]  /*358b0*/  MOV R169, R79 ;  /* 0x0000004f00a97202 */ /* 0x000fc40000000f00 */
        /* <DEDUP_REMOVED lines=16> */
[----:B------:R-:W-:Y:S01]  /*359c0*/  NOP ;  /* 0x0000000000007918 */ /* 0x000fe20000000000 */
[----:B------:R-:W-:Y:S01]  /*359d0*/  IMAD.MOV.U32 R193, RZ, RZ, R190 ;  /* 0x000000ffffc17224 */ /* 0x000fe200078e00be */
[----:B------:R-:W-:Y:S01]  /*359e0*/  MOV R192, R189 ;  /* 0x000000bd00c07202 */ /* 0x000fe20000000f00 */
[----:B------:R-:W-:Y:S01]  /*359f0*/  IMAD.MOV.U32 R194, RZ, RZ, R188 ;  /* 0x000000ffffc27224 */ /* 0x000fe200078e00bc */
[----:B------:R-:W-:Y:S01]  /*35a00*/  LDS.128 R180, [R252] ;  /* 0x00000000fcb47984 */ /* 0x000fe20000000c00 */
[----:B------:R-:W-:-:S03]  /*35a10*/  NOP ;  /* 0x0000000000007918 */ /* 0x000fc60000000000 */
[----:B-1----:R-:W2:Y:S04]  /*35a20*/  LDL.LU R170, [R1+0x230] ;  /* 0x0002300001aa7983 */ /* 0x002ea80000300800 */
[----:B------:R-:W2:Y:S01]  /*35a30*/  LDL.LU R171, [R1+0x238] ;  /* 0x0002380001ab7983 */ /* 0x000ea20000300800 */
[----:B------:R-:W-:Y:S01]  /*35a40*/  MOV R188, R164 ;  /* 0x000000a400bc7202 */ /* 0x000fe20000000f00 */
[----:B------:R-:W-:Y:S01]  /*35a50*/  IMAD.MOV.U32 R189, RZ, RZ, R166 ;  /* 0x000000ffffbd7224 */ /* 0x000fe200078e00a6 */
[----:B------:R-:W-:Y:S01]  /*35a60*/  MOV R190, R16 ;  /* 0x0000001000be7202 */ /* 0x000fe20000000f00 */
[----:B------:R-:W-:Y:S01]  /*35a70*/  IMAD.MOV.U32 R191, RZ, RZ, R18 ;  /* 0x000000ffffbf7224 */ /* 0x000fe200078e0012 */
[----:B------:R-:W-:Y:S01]  /*35a80*/  STSM.16.M88.4 [R252], R172 ;  /* 0x000000acfc007844 */ /* 0x000fe20000000200 */
[----:B------:R-:W-:-:S03]  /*35a90*/  NOP ;  /* 0x0000000000007918 */ /* 0x000fc60000000000 */
[----:B------:R-:W-:Y:S01]  /*35aa0*/  LDS.128 R184, [R252] ;  /* 0x00000000fcb87984 */ /* 0x000fe20000000c00 */
[----:B------:R-:W-:Y:S01]  /*35ab0*/  NOP ;  /* 0x0000000000007918 */ /* 0x000fe20000000000 */
[----:B------:R-:W-:Y:S01]  /*35ac0*/  MOV R168, R80 ;  /* 0x0000005000a87202 */ /* 0x000fe20000000f00 */
[----:B------:R-:W-:Y:S01]  /*35ad0*/  IMAD.MOV.U32 R169, RZ, RZ, R82 ;  /* 0x000000ffffa97224 */ /* 0x000fe200078e0052 */
[----:B------:R-:W-:Y:S01]  /*35ae0*/  STSM.16.M88.4 [R252], R188 ;  /* 0x000000bcfc007844 */ /* 0x000fe20000000200 */
[----:B------:R-:W-:-:S03]  /*35af0*/  NOP ;  /* 0x0000000000007918 */ /* 0x000fc60000000000 */
        /* <DEDUP_REMOVED lines=13> */
[----:B------:R-:W-:Y:S01]  /*35bd0*/  IMAD.MOV.U32 R191, RZ, RZ, R193 ;  /* 0x000000ffffbf7224 */ /* 0x000fe200078e00c1 */
[----:B------:R-:W3:Y:S04]  /*35be0*/  LDL.LU R194, [R1+0x234] ;  /* 0x0002340001c27983 */ /* 0x000ee80000300800 */
[----:B------:R-:W3:Y:S04]  /*35bf0*/  LDL.LU R195, [R1+0x23c] ;  /* 0x00023c0001c37983 */ /* 0x000ee80000300800 */
[----:B--2---:R-:W-:Y:S01]  /*35c00*/  STSM.16.M88.4 [R252], R168 ;  /* 0x000000a8fc007844 */ /* 0x004fe20000000200 */
[----:B------:R-:W-:-:S03]  /*35c10*/  NOP ;  /* 0x0000000000007918 */ /* 0x000fc60000000000 */
[----:B------:R-:W-:Y:S01]  /*35c20*/  LDS.128 R168, [R252] ;  /* 0x00000000fca87984 */ /* 0x000fe20000000c00 */
[----:B------:R-:W-:-:S03]  /*35c30*/  NOP ;  /* 0x0000000000007918 */ /* 0x000fc60000000000 */
[----:B------:R1:W-:Y:S04]  /*35c40*/  STSM.16.M88.4 [R252], R188 ;  /* 0x000000bcfc007844 */ /* 0x0003e80000000200 */
[----:B-1----:R-:W2:Y:S04]  /*35c50*/  LDL.LU R188, [R1+0x1b4] ;  /* 0x0001b40001bc7983 */ /* 0x002ea80000300800 */
[----:B------:R-:W2:Y:S04]  /*35c60*/  LDL.LU R189, [R1+0x1bc] ;  /* 0x0001bc0001bd7983 */ /* 0x000ea80000300800 */
[----:B------:R-:W2:Y:S04]  /*35c70*/  LDL.LU R190, [R1+0x124] ;  /* 0x0001240001be7983 */ /* 0x000ea80000300800 */
[----:B------:R-:W2:Y:S01]  /*35c80*/  LDL.LU R191, [R1+0x12c] ;  /* 0x00012c0001bf7983 */ /* 0x000ea20000300800 */
[----:B------:R-:W-:Y:S01]  /*35c90*/  IMAD.MOV.U32 R164, RZ, RZ, R165 ;  /* 0x000000ffffa47224 */ /* 0x000fe200078e00a5 */
[----:B------:R-:W-:Y:S01]  /*35ca0*/  MOV R165, R167 ;  /* 0x000000a700a57202 */ /* 0x000fe20000000f00 */
[----:B------:R-:W-:Y:S01]  /*35cb0*/  IMAD.MOV.U32 R166, RZ, RZ, R17 ;  /* 0x000000ffffa67224 */ /* 0x000fe200078e0011 */
[----:B------:R-:W-:Y:S01]  /*35cc0*/  MOV R167, R19 ;  /* 0x0000001300a77202 */ /* 0x000fe20000000f00 */
[----:B------:R-:W-:Y:S01]  /*35cd0*/  NOP ;  /* 0x0000000000007918 */ /* 0x000fe20000000000 */
[----:B------:R-:W-:Y:S01]  /*35ce0*/  MOV R198, R192 ;  /* 0x000000c000c67202 */ /* 0x000fe20000000f00 */
[----:B------:R-:W-:Y:S01]  /*35cf0*/  LDS.128 R16, [R252] ;  /* 0x00000000fc107984 */ /* 0x000fe20000000c00 */
[----:B------:R-:W-:Y:S01]  /*35d00*/  NOP ;  /* 0x0000000000007918 */ /* 0x000fe20000000000 */
[----:B------:R-:W-:Y:S01]  /*35d10*/  IMAD.MOV.U32 R192, RZ, RZ, R81 ;  /* 0x000000ffffc07224 */ /* 0x000fe200078e0051 */
[----:B------:R-:W-:Y:S01]  /*35d20*/  MOV R193, R83 ;  /* 0x0000005300c17202 */ /* 0x000fe20000000f00 */
[----:B------:R-:W-:Y:S01]  /*35d30*/  STSM.16.M88.4 [R252], R164 ;  /* 0x000000a4fc007844 */ /* 0x000fe20000000200 */
[----:B------:R-:W-:-:S03]  /*35d40*/  NOP ;  /* 0x0000000000007918 */ /* 0x000fc60000000000 */
[----:B------:R-:W-:Y:S01]  /*35d50*/  LDS.128 R80, [R252] ;  /* 0x00000000fc507984 */ /* 0x000fe20000000c00 */
[----:B------:R-:W-:-:S03]  /*35d60*/  NOP ;  /* 0x0000000000007918 */ /* 0x000fc60000000000 */
[----:B------:R-:W4:Y:S04]  /*35d70*/  LDL.LU R199, [R1+0x5c] ;  /* 0x00005c0001c77983 */ /* 0x000f280000300800 */
[----:B---3--:R-:W-:Y:S01]  /*35d80*/  STSM.16.M88.4 [R252], R192 ;  /* 0x000000c0fc007844 */ /* 0x008fe20000000200 */
[----:B------:R-:W-:-:S03]  /*35d90*/  NOP ;  /* 0x0000000000007918 */ /* 0x000fc60000000000 */
[----:B------:R-:W-:Y:S01]  /*35da0*/  LDS.128 R164, [R252] ;  /* 0x00000000fca47984 */ /* 0x000fe20000000c00 */
[----:B------:R-:W-:-:S03]  /*35db0*/  NOP ;  /* 0x0000000000007918 */ /* 0x000fc60000000000 */
[----:B--2---:R1:W-:Y:S01]  /*35dc0*/  STSM.16.M88.4 [R252], R188 ;  /* 0x000000bcfc007844 */ /* 0x0043e20000000200 */
[----:B------:R-:W-:-:S03]  /*35dd0*/  NOP ;  /* 0x0000000000007918 */ /* 0x000fc60000000000 */
[----:B------:R-:W-:Y:S01]  /*35de0*/  LDS.128 R200, [R252] ;  /* 0x00000000fcc87984 */ /* 0x000fe20000000c00 */
[----:B------:R-:W-:-:S03]  /*35df0*/  NOP ;  /* 0x0000000000007918 */ /* 0x000fc60000000000 */
[----:B-1----:R-:W2:Y:S04]  /*35e00*/  LDL.LU R190, [R1+0x220] ;  /* 0x0002200001be7983 */ /* 0x002ea80000300800 */
[----:B------:R-:W2:Y:S01]  /*35e10*/  LDL.LU R191, [R1+0x228] ;  /* 0x0002280001bf7983 */ /* 0x000ea20000300800 */
[----:B------:R-:W-:Y:S01]  /*35e20*/  IMAD.MOV.U32 R192, RZ, RZ, R160 ;  /* 0x000000ffffc07224 */ /* 0x000fe200078e00a0 */
[----:B------:R-:W-:Y:S01]  /*35e30*/  MOV R193, R162 ;  /* 0x000000a200c17202 */ /* 0x000fe20000000f00 */
[----:B------:R-:W-:Y:S01]  /*35e40*/  IMAD.MOV.U32 R194, RZ, RZ, R20 ;  /* 0x000000ffffc27224 */ /* 0x000fe200078e0014 */
[----:B------:R-:W-:Y:S01]  /*35e50*/  MOV R195, R22 ;  /* 0x0000001600c37202 */ /* 0x000fe20000000f00 */
[----:B------:R-:W-:Y:S01]  /*35e60*/  IMAD.MOV.U32 R188, RZ, RZ, R84 ;  /* 0x000000ffffbc7224 */ /* 0x000fe200078e0054 */
[----:B------:R-:W-:Y:S01]  /*35e70*/  MOV R189, R86 ;  /* 0x0000005600bd7202 */ /* 0x000fe20000000f00 */
[----:B----4-:R-:W-:Y:S01]  /*35e80*/  STSM.16.M88.4 [R252], R196 ;  /* 0x000000c4fc007844 */ /* 0x010fe20000000200 */
[----:B------:R-:W-:-:S03]  /*35e90*/  NOP ;  /* 0x0000000000007918 */ /* 0x000fc60000000000 */
[----:B------:R-:W-:Y:S01]  /*35ea0*/  LDS.128 R204, [R252] ;  /* 0x00000000fccc7984 */ /* 0x000fe20000000c00 */
[----:B------:R-:W-:-:S03]  /*35eb0*/  NOP ;  /* 0x0000000000007918 */ /* 0x000fc60000000000 */
        /* <DEDUP_REMOVED lines=14> */
[----:B------:R-:W-:-:S03]  /*35fa0*/  IMAD.MOV.U32 R208, RZ, RZ, R224 ;  /* 0x000000ffffd07224 */ /* 0x000fc600078e00e0 */
[----:B------:R-:W4:Y:S04]  /*35fb0*/  LDL.LU R214, [R1+0x224] ;  /* 0x0002240001d67983 */ /* 0x000f280000300800 */
[----:B------:R-:W4:Y:S04]  /*35fc0*/  LDL.LU R215, [R1+0x22c] ;  /* 0x00022c0001d77983 */ /* 0x000f280000300800 */
[----:B--2---:R-:W-:Y:S01]  /*35fd0*/  STSM.16.M88.4 [R252], R188 ;  /* 0x000000bcfc007844 */ /* 0x004fe20000000200 */
[----:B------:R-:W-:-:S03]  /*35fe0*/  NOP ;  /* 0x0000000000007918 */ /* 0x000fc60000000000 */
[----:B------:R-:W-:Y:S01]  /*35ff0*/  LDS.128 R188, [R252] ;  /* 0x00000000fcbc7984 */ /* 0x000fe20000000c00 */
[----:B------:R-:W-:-:S03]  /*36000*/  NOP ;  /* 0x0000000000007918 */ /* 0x000fc60000000000 */
[----:B---3--:R1:W-:Y:S04]  /*36010*/  STSM.16.M88.4 [R252], R208 ;  /* 0x000000d0fc007844 */ /* 0x0083e80000000200 */
[----:B-1----:R-:W2:Y:S04]  /*36020*/  LDL.LU R208, [R1+0x1a4] ;  /* 0x0001a40001d07983 */ /* 0x002ea80000300800 */
[----:B------:R-:W2:Y:S04]  /*36030*/  LDL.LU R209, [R1+0x1ac] ;  /* 0x0001ac0001d17983 */ /* 0x000ea80000300800 */
[----:B------:R-:W2:Y:S04]  /*36040*/  LDL.LU R210, [R1+0x114] ;  /* 0x0001140001d27983 */ /* 0x000ea80000300800 */
[----:B------:R-:W2:Y:S01]  /*36050*/  LDL.LU R211, [R1+0x11c] ;  /* 0x00011c0001d37983 */ /* 0x000ea20000300800 */
[----:B------:R-:W-:Y:S01]  /*36060*/  IMAD.MOV.U32 R160, RZ, RZ, R161 ;  /* 0x000000ffffa07224 */ /* 0x000fe200078e00a1 */
[----:B------:R-:W-:-:S02]  /*36070*/  NOP ;  /* 0x0000000000007918 */ /* 0x000fc40000000000 */
[----:B------:R-:W3:Y:S04]  /*36080*/  LDL.LU R218, [R1+0x34] ;  /* 0x0000340001da7983 */ /* 0x000ee80000300800 */
[----:B------:R-:W3:Y:S01]  /*36090*/  LDL.LU R219, [R1+0x3c] ;  /* 0x00003c0001db7983 */ /* 0x000ee20000300800 */
[----:B------:R-:W-:Y:S01]  /*360a0*/  MOV R161, R163 ;  /* 0x000000a300a17202 */ /* 0x000fe20000000f00 */
[----:B------:R-:W-:Y:S01]  /*360b0*/  IMAD.MOV.U32 R162, RZ, RZ, R21 ;  /* 0x000000ffffa27224 */ /* 0x000fe200078e0015 */
[----:B------:R-:W-:Y:S01]  /*360c0*/  MOV R163, R23 ;  /* 0x0000001700a37202 */ /* 0x000fe20000000f00 */
[----:B------:R-:W-:Y:S01]  /*360d0*/  IMAD.MOV.U32 R224, RZ, RZ, R116 ;  /* 0x000000ffffe07224 */ /* 0x000fe200078e0074 */
[----:B------:R-:W-:Y:S01]  /*360e0*/  LDS.128 R20, [R252] ;  /* 0x00000000fc147984 */ /* 0x000fe20000000c00 */
[----:B------:R-:W-:-:S03]  /*360f0*/  NOP ;  /* 0x0000000000007918 */ /* 0x000fc60000000000 */
[----:B------:R-:W-:Y:S01]  /*36100*/  STSM.16.M88.4 [R252], R160 ;  /* 0x000000a0fc007844 */ /* 0x000fe20000000200 */
[----:B------:R-:W-:-:S03]  /*36110*/  NOP ;  /* 0x0000000000007918 */ /* 0x000fc60000000000 */
[----:B------:R-:W-:Y:S01]  /*36120*/  LDS.128 R84, [R252] ;  /* 0x00000000fc547984 */ /* 0x000fe20000000c00 */
[----:B------:R-:W-:-:S03]  /*36130*/  NOP ;  /* 0x0000000000007918 */ /* 0x000fc60000000000 */
[----:B----4-:R-:W-:Y:S01]  /*36140*/  STSM.16.M88.4 [R252], R212 ;  /* 0x000000d4fc007844 */ /* 0x010fe20000000200 */
[----:B------:R-:W-:-:S03]  /*36150*/  NOP ;  /* 0x0000000000007918 */ /* 0x000fc60000000000 */
[----:B------:R-:W-:Y:S01]  /*36160*/  LDS.128 R160, [R252] ;  /* 0x00000000fca07984 */ /* 0x000fe20000000c00 */
[----:B------:R-:W-:-:S03]  /*36170*/  NOP ;  /* 0x0000000000007918 */ /* 0x000fc60000000000 */
[----:B------:R-:W4:Y:S04]  /*36180*/  LDL.LU R234, [R1+0x210] ;  /* 0x0002100001ea7983 */ /* 0x000f280000300800 */
[----:B------:R-:W4:Y:S04]  /*36190*/  LDL.LU R235, [R1+0x218] ;  /* 0x0002180001eb7983 */ /* 0x000f280000300800 */
[----:B--2---:R-:W-:Y:S01]  /*361a0*/  STSM.16.M88.4 [R252], R208 ;  /* 0x000000d0fc007844 */ /* 0x004fe20000000200 */
[----:B------:R-:W-:-:S03]  /*361b0*/  NOP ;  /* 0x0000000000007918 */ /* 0x000fc60000000000 */
[----:B------:R-:W-:Y:S01]  /*361c0*/  LDS.128 R208, [R252] ;  /* 0x00000000fcd07984 */ /* 0x000fe20000000c00 */
[----:B------:R-:W-:-:S03]  /*361d0*/  NOP ;  /* 0x0000000000007918 */ /* 0x000fc60000000000 */
[----:B---3--:R-:W-:Y:S01]  /*361e0*/  STSM.16.M88.4 [R252], R216 ;  /* 0x000000d8fc007844 */ /* 0x008fe20000000200 */
[----:B------:R-:W-:-:S03]  /*361f0*/  NOP ;  /* 0x0000000000007918 */ /* 0x000fc60000000000 */
[----:B------:R-:W-:Y:S01]  /*36200*/  LDS.128 R212, [R252] ;  /* 0x00000000fcd47984 */ /* 0x000fe20000000c00 */
[----:B------:R-:W-:-:S03]  /*36210*/  NOP ;  /* 0x0000000000007918 */ /* 0x000fc60000000000 */
[----:B------:R-:W-:Y:S01]  /*36220*/  STSM.16.M88.4 [R252], R224 ;  /* 0x000000e0fc007844 */ /* 0x000fe20000000200 */
[----:B------:R-:W-:-:S03]  /*36230*/  NOP ;  /* 0x0000000000007918 */ /* 0x000fc60000000000 */
[----:B------:R-:W1:Y:S04]  /*36240*/  LDS.128 R216, [R252] ;  /* 0x00000000fcd87984 */ /* 0x000e680000000c00 */
[----:B-1----:R1:W-:Y:S04]  /*36250*/  STL [R1+0x11fc], R219 ;  /* 0x0011fcdb01007387 */ /* 0x0023e80000100800 */
[----:B-1----:R-:W2:Y:S04]  /*36260*/  LDL.LU R219, [R1+0x40c] ;  /* 0x00040c0001db7983 */ /* 0x002ea80000300800 */
[----:B------:R-:W3:Y:S04]  /*36270*/  LDL.LU R228, [R1+0x180] ;  /* 0x0001800001e47983 */ /* 0x000ee80000300800 */
[----:B------:R-:W3:Y:S04]  /*36280*/  LDL.LU R229, [R1+0x188] ;  /* 0x0001880001e57983 */ /* 0x000ee80000300800 */
[----:B------:R-:W3:Y:S04]  /*36290*/  LDL.LU R230, [R1+0x100] ;  /* 0x0001000001e67983 */ /* 0x000ee80000300800 */
[----:B------:R-:W3:Y:S01]  /*362a0*/  LDL.LU R231, [R1+0x108] ;  /* 0x0001080001e77983 */ /* 0x000ee20000300800 */
[----:B------:R-:W-:Y:S01]  /*362b0*/  IMAD.MOV.U32 R232, RZ, RZ, R88 ;  /* 0x000000ffffe87224 */ /* 0x000fe200078e0058 */
[----:B------:R-:W-:-:S04]  /*362c0*/  NOP ;  /* 0x0000000000007918 */ /* 0x000fc80000000000 */
[----:B----4-:R-:W-:Y:S01]  /*362d0*/  STSM.16.M88.4 [R252], R232 ;  /* 0x000000e8fc007844 */ /* 0x010fe20000000200 */
[----:B------:R-:W-:-:S03]  /*362e0*/  NOP ;  /* 0x0000000000007918 */ /* 0x000fc60000000000 */
[----:B------:R-:W1:Y:S01]  /*362f0*/  LDS.128 R224, [R252] ;  /* 0x00000000fce07984 */ /* 0x000e620000000c00 */
[----:B------:R-:W-:Y:S01]  /*36300*/  NOP ;  /* 0x0000000000007918 */ /* 0x000fe20000000000 */
[----:B------:R-:W-:Y:S01]  /*36310*/  IMAD.MOV.U32 R88, RZ, RZ, R89 ;  /* 0x000000ffff587224 */ /* 0x000fe200078e0059 */
[----:B------:R-:W-:Y:S01]  /*36320*/  MOV R89, R91 ;  /* 0x0000005b00597202 */ /* 0x000fe20000000f00 */
[----:B-1----:R-:W-:Y:S04]  /*36330*/  STL [R1+0x11f8], R227 ;  /* 0x0011f8e301007387 */ /* 0x002fe80000100800 */
[----:B---3--:R-:W-:Y:S01]  /*36340*/  STSM.16.M88.4 [R252], R228 ;  /* 0x000000e4fc007844 */ /* 0x008fe20000000200 */
[----:B------:R-:W-:-:S03]  /*36350*/  NOP ;  /* 0x0000000000007918 */ /* 0x000fc60000000000 */
[----:B------:R-:W1:Y:S04]  /*36360*/  LDS.128 R232, [R252] ;  /* 0x00000000fce87984 */ /* 0x000e680000000c00 */
[----:B-1----:R-:W-:Y:S04]  /*36370*/  STL [R1+0x1200], R235 ;  /* 0x001200eb01007387 */ /* 0x002fe80000100800 */
[----:B------:R-:W3:Y:S04]  /*36380*/  LDL.LU R90, [R1+0x214] ;  /* 0x00021400015a7983 */ /* 0x000ee80000300800 */
[----:B------:R-:W3:Y:S01]  /*36390*/  LDL.LU R91, [R1+0x21c] ;  /* 0x00021c00015b7983 */ /* 0x000ee20000300800 */
[----:B------:R-:W-:Y:S01]  /*363a0*/  IMAD.MOV.U32 R228, RZ, RZ, R220 ;  /* 0x000000ffffe47224 */ /* 0x000fe200078e00dc */
[----:B------:R-:W-:Y:S01]  /*363b0*/  MOV R229, R222 ;  /* 0x000000de00e57202 */ /* 0x000fe20000000f00 */
[----:B------:R-:W-:Y:S01]  /*363c0*/  IMAD.MOV.U32 R230, RZ, RZ, R8 ;  /* 0x000000ffffe67224 */ /* 0x000fe200078e0008 */
[----:B------:R-:W-:Y:S01]  /*363d0*/  MOV R231, R10 ;  /* 0x0000000a00e77202 */ /* 0x000fe20000000f00 */
[----:B------:R-:W-:Y:S01]  /*363e0*/  IMAD.MOV.U32 R116, RZ, RZ, R117 ;  /* 0x000000ffff747224 */ /* 0x000fe200078e0075 */
[----:B------:R-:W-:Y:S01]  /*363f0*/  MOV R117, R119 ;  /* 0x0000007700757202 */ /* 0x000fe20000000f00 */
[----:B------:R-:W-:Y:S01]  /*36400*/  NOP ;  /* 0x0000000000007918 */ /* 0x000fe20000000000 */
[----:B------:R-:W-:Y:S01]  /*36410*/  MOV R119, R27 ;  /* 0x0000001b00777202 */ /* 0x000fe20000000f00 */
[----:B------:R-:W-:Y:S01]  /*36420*/  STSM.16.M88.4 [R252], R228 ;  /* 0x000000e4fc007844 */ /* 0x000fe20000000200 */
[----:B------:R-:W-:-:S03]  /*36430*/  NOP ;  /* 0x0000000000007918 */ /* 0x000fc60000000000 */
[----:B------:R-:W1:Y:S01]  /*36440*/  LDS.128 R24, [R252] ;  /* 0x00000000fc187984 */ /* 0x000e620000000c00 */
[----:B------:R-:W-:-:S03]  /*36450*/  NOP ;  /* 0x0000000000007918 */ /* 0x000fc60000000000 */
[----:B------:R-:W-:Y:S01]  /*36460*/  STSM.16.M88.4 [R252], R116 ;  /* 0x00000074fc007844 */ /* 0x000fe20000000200 */
[----:B------:R-:W-:-:S03]  /*36470*/  NOP ;  /* 0x0000000000007918 */ /* 0x000fc60000000000 */
[----:B------:R-:W4:Y:S01]  /*36480*/  LDS.128 R116, [R252] ;  /* 0x00000000fc747984 */ /* 0x000f220000000c00 */
[----:B------:R-:W-:-:S03]  /*36490*/  NOP ;  /* 0x0000000000007918 */ /* 0x000fc60000000000 */
[----:B---3--:R3:W-:Y:S01]  /*364a0*/  STSM.16.M88.4 [R252], R88 ;  /* 0x00000058fc007844 */ /* 0x0087e20000000200 */
[----:B------:R-:W-:Y:S01]  /*364b0*/  NOP ;  /* 0x0000000000007918 */ /* 0x000fe20000000000 */
[----:B--2---:R-:W-:Y:S02]  /*364c0*/  IMAD R3, R219, R2, RZ ;  /* 0x00000002db037224 */ /* 0x004fe400078e02ff */
[----:B------:R-:W2:Y:S04]  /*364d0*/  LDS.128 R228, [R252] ;  /* 0x00000000fce47984 */ /* 0x000ea80000000c00 */
[----:B---3--:R-:W3:Y:S04]  /*364e0*/  LDL.LU R88, [R1+0x184] ;  /* 0x0001840001587983 */ /* 0x008ee80000300800 */
[----:B------:R-:W3:Y:S04]  /*364f0*/  LDL.LU R89, [R1+0x18c] ;  /* 0x00018c0001597983 */ /* 0x000ee80000300800 */
[----:B------:R-:W4:Y:S04]  /*36500*/  LDL.LU R235, [R1+0x400] ;  /* 0x0004000001eb7983 */ /* 0x000f280000300800 */
[----:B------:R-:W3:Y:S04]  /*36510*/  LDL.LU R90, [R1+0x104] ;  /* 0x00010400015a7983 */ /* 0x000ee80000300800 */
[----:B------:R-:W3:Y:S01]  /*36520*/  LDL.LU R91, [R1+0x10c] ;  /* 0x00010c00015b7983 */ /* 0x000ee20000300800 */
[----:B------:R-:W-:-:S03]  /*36530*/  NOP ;  /* 0x0000000000007918 */ /* 0x000fc60000000000 */
[----:B------:R-:W2:Y:S04]  /*36540*/  LDL.LU R242, [R1+0x70] ;  /* 0x0000700001f27983 */ /* 0x000ea80000300800 */
[----:B------:R-:W2:Y:S04]  /*36550*/  LDL.LU R240, [R1+0x60] ;  /* 0x0000600001f07983 */ /* 0x000ea80000300800 */
[----:B------:R-:W2:Y:S04]  /*36560*/  LDL.LU R251, [R1+0x40] ;  /* 0x0000400001fb7983 */ /* 0x000ea80000300800 */
[----:B------:R-:W2:Y:S04]  /*36570*/  LDL.LU R243, [R1+0x20] ;  /* 0x0000200001f37983 */ /* 0x000ea80000300800 */
[----:B------:R-:W2:Y:S04]  /*36580*/  LDL.LU R245, [R1+0x10] ;  /* 0x0000100001f57983 */ /* 0x000ea80000300800 */
[----:B------:R-:W2:Y:S04]  /*36590*/  LDL.LU R244, [R1] ;  /* 0x0000000001f47983 */ /* 0x000ea80000300800 */
[----:B------:R-:W2:Y:S04]  /*365a0*/  LDL.LU R227, [R1+0x410] ;  /* 0x0004100001e37983 */ /* 0x000ea80000300800 */
[----:B------:R-:W2:Y:S04]  /*365b0*/  LDL.LU R247, [R1+0x418] ;  /* 0x0004180001f77983 */ /* 0x000ea80000300800 */
[----:B------:R-:W2:Y:S01]  /*365c0*/  LDL.LU R246, [R1+0x414] ;  /* 0x0004140001f67983 */ /* 0x000ea20000300800 */
[----:B------:R-:W-:-:S03]  /*365d0*/  IMAD R0, R2, 0x40, R3 ;  /* 0x0000004002007824 */ /* 0x000fc600078e0203 */
[----:B---3--:R3:W-:Y:S01]  /*365e0*/  STSM.16.M88.4 [R252], R88 ;  /* 0x00000058fc007844 */ /* 0x0087e20000000200 */
[----:B----4-:R-:W-:Y:S01]  /*365f0*/  IMAD R238, R235, UR26, RZ ;  /* 0x0000001aebee7c24 */ /* 0x010fe2000f8e02ff */
[----:B---3--:R-:W-:Y:S01]  /*36600*/  MOV R88, R221 ;  /* 0x000000dd00587202 */ /* 0x008fe20000000f00 */
[----:B------:R-:W-:Y:S01]  /*36610*/  IMAD.MOV.U32 R89, RZ, RZ, R223 ;  /* 0x000000ffff597224 */ /* 0x000fe200078e00df */
[----:B------:R-:W-:Y:S01]  /*36620*/  MOV R90, R9 ;  /* 0x00000009005a7202 */ /* 0x000fe20000000f00 */
[----:B------:R-:W-:Y:S01]  /*36630*/  IMAD.MOV.U32 R91, RZ, RZ, R11 ;  /* 0x000000ffff5b7224 */ /* 0x000fe200078e000b */
[----:B------:R-:W-:Y:S01]  /*36640*/  NOP ;  /* 0x0000000000007918 */ /* 0x000fe20000000000 */
[----:B------:R-:W3:Y:S01]  /*36650*/  LDS.128 R8, [R252] ;  /* 0x00000000fc087984 */ /* 0x000ee20000000c00 */
[----:B------:R-:W-:Y:S01]  /*36660*/  NOP ;  /* 0x0000000000007918 */ /* 0x000fe20000000000 */
[----:B--2---:R-:W-:Y:S01]  /*36670*/  ISETP.GE.AND P2, PT, R227, UR6, PT ;  /* 0x00000006e3007c0c */ /* 0x004fe2000bf46270 */
[----:B------:R-:W-:Y:S01]  /*36680*/  ULDC.64 UR6, c[0x0][0x228] ;  /* 0x00008a0000067ab9 */ /* 0x000fe20000000a00 */
[----:B------:R2:W-:Y:S01]  /*36690*/  STSM.16.M88.4 [R252], R88 ;  /* 0x00000058fc007844 */ /* 0x0005e20000000200 */
[----:B------:R-:W-:-:S02]  /*366a0*/  ISETP.GE.AND P0, PT, R219, UR6, PT ;  /* 0x00000006db007c0c */ /* 0x000fc4000bf06270 */
[----:B------:R-:W-:Y:S02]  /*366b0*/  LEA R221, R2, R0, 0x5 ;  /* 0x0000000002dd7211 */ /* 0x000fe400078e28ff */
[----:B------:R-:W-:Y:S01]  /*366c0*/  ISETP.LT.AND P0, PT, R235, UR29, !P0 ;  /* 0x0000001deb007c0c */ /* 0x000fe2000c701270 */
[----:B--2---:R-:W-:Y:S01]  /*366d0*/  IMAD R89, R227, R2, RZ ;  /* 0x00000002e3597224 */ /* 0x004fe200078e02ff */
[----:B------:R-:W-:-:S04]  /*366e0*/  LEA R2, P4, R3, UR4, 0x2 ;  /* 0x0000000403027c11 */ /* 0x000fc8000f8810ff */
[----:B------:R-:W-:Y:S02]  /*366f0*/  LEA.HI.X.SX32 R3, R3, UR5, 0x2, P4 ;  /* 0x0000000503037c11 */ /* 0x000fe4000a0f16ff */
[----:B------:R-:W-:Y:S01]  /*36700*/  LEA R88, P5, R89, UR4, 0x2 ;  /* 0x0000000459587c11 */ /* 0x000fe2000f8a10ff */
[----:B------:R-:W-:Y:S01]  /*36710*/  IMAD.WIDE R90, R238, 0x4, R2 ;  /* 0x00000004ee5a7825 */ /* 0x000fe200078e0202 */
[----:B------:R-:W-:Y:S01]  /*36720*/  NOP ;  /* 0x0000000000007918 */ /* 0x000fe20000000000 */
[----:B------:R-:W-:-:S03]  /*36730*/  ISETP.LT.AND P2, PT, R235, UR31, !P2 ;  /* 0x0000001feb007c0c */ /* 0x000fc6000d741270 */
[----:B------:R2:W-:Y:S01]  /*36740*/  @P0 STG.E desc[UR8][R90.64], R242 ;  /* 0x000000f25a000986 */ /* 0x0005e2000c101908 */
[----:B------:R-:W-:Y:S02]  /*36750*/  LEA.HI.X.SX32 R89, R89, UR5, 0x2, P5 ;  /* 0x0000000559597c11 */ /* 0x000fe4000a8f16ff */
[----:B------:R-:W-:Y:S01]  /*36760*/  ISETP.GE.AND P4, PT, R235, UR7, PT ;  /* 0x00000007eb007c0c */ /* 0x000fe2000bf86270 */
[----:B------:R-:W-:Y:S01]  /*36770*/  ULDC.64 UR6, c[0x0][0x228] ;  /* 0x00008a0000067ab9 */ /* 0x000fe20000000a00 */
[C---:B------:R-:W-:Y:S02]  /*36780*/  LEA R220, P5, R221.reuse, UR4, 0x2 ;  /* 0x00000004dddc7c11 */ /* 0x040fe4000f8a10ff */
[----:B--2---:R-:W-:Y:S01]  /*36790*/  LEA R90, P0, R0, UR4, 0x2 ;  /* 0x00000004005a7c11 */ /* 0x004fe2000f8010ff */
[----:B------:R-:W-:Y:S01]  /*367a0*/  IMAD.WIDE R222, R238, 0x4, R88 ;  /* 0x00000004eede7825 */ /* 0x000fe200078e0258 */
[----:B------:R-:W-:Y:S01]  /*367b0*/  LEA.HI.X.SX32 R221, R221, UR5, 0x2, P5 ;  /* 0x00000005dddd7c11 */ /* 0x000fe2000a8f16ff */
[----:B------:R-:W-:Y:S01]  /*367c0*/  ULDC UR4, c[0x0][0x22c] ;  /* 0x00008b0000047ab9 */ /* 0x000fe20000000800 */
[----:B------:R-:W-:-:S02]  /*367d0*/  LEA.HI.X.SX32 R91, R0, UR5, 0x2, P0 ;  /* 0x00000005005b7c11 */ /* 0x000fc400080f16ff */
[----:B------:R-:W-:Y:S02]  /*367e0*/  ISETP.LT.AND P0, PT, R247, UR22, !P4 ;  /* 0x00000016f7007c0c */ /* 0x000fe4000e701270 */
[----:B------:R-:W-:Y:S02]  /*367f0*/  ISETP.LT.AND P4, PT, R246, UR20, !P4 ;  /* 0x00000014f6007c0c */ /* 0x000fe4000e781270 */
[----:B------:R-:W-:Y:S02]  /*36800*/  ISETP.LT.AND P5, PT, R219, UR18, !P3 ;  /* 0x00000012db007c0c */ /* 0x000fe4000dfa1270 */
[----:B------:R-:W-:Y:S01]  /*36810*/  ISETP.LT.AND P6, PT, R227, UR16, !P3 ;  /* 0x00000010e3007c0c */ /* 0x000fe2000dfc1270 */
[----:B------:R2:W-:Y:S01]  /*36820*/  @P2 STG.E desc[UR8][R222.64], R240 ;  /* 0x000000f0de002986 */ /* 0x0005e2000c101908 */
[----:B------:R-:W-:Y:S01]  /*36830*/  IADD3 R0, R238, UR26, RZ ;  /* 0x0000001aee007c10 */ /* 0x000fe2000fffe0ff */
[----:B------:R-:W-:Y:S01]  /*36840*/  VIADD R242, R235, 0x3 ;  /* 0x00000003ebf27836 */ /* 0x000fe20000000000 */
[----:B------:R-:W-:Y:S01]  /*36850*/  ISETP.LT.AND P2, PT, R247, UR14, !P3 ;  /* 0x0000000ef7007c0c */ /* 0x000fe2000df41270 */
[----:B------:R-:W-:Y:S01]  /*36860*/  ULDC UR14, c[0x0][0x228] ;  /* 0x00008a00000e7ab9 */ /* 0x000fe20000000800 */
[----:B------:R-:W-:Y:S01]  /*36870*/  ULDC UR16, c[0x0][0x228] ;  /* 0x00008a0000107ab9 */ /* 0x000fe20000000800 */
[----:B------:R-:W-:-:S04]  /*36880*/  IMAD.WIDE R236, R0, 0x4, R2 ;  /* 0x0000000400ec7825 */ /* 0x000fc800078e0202 */
[----:B--2---:R-:W-:-:S04]  /*36890*/  IMAD.WIDE R240, R238, 0x4, R90 ;  /* 0x00000004eef07825 */ /* 0x004fc800078e025a */
[----:B------:R-:W-:Y:S01]  /*368a0*/  IMAD.WIDE R238, R238, 0x4, R220 ;  /* 0x00000004eeee7825 */ /* 0x000fe200078e02dc */
[----:B------:R2:W-:Y:S03]  /*368b0*/  @P0 STG.E desc[UR8][R240.64], R251 ;  /* 0x000000fbf0000986 */ /* 0x0005e6000c101908 */
[----:B------:R-:W-:Y:S01]  /*368c0*/  IMAD.WIDE R222, R0, 0x4, R88 ;  /* 0x0000000400de7825 */ /* 0x000fe200078e0258 */
[----:B------:R-:W-:Y:S01]  /*368d0*/  @P4 STG.E desc[UR8][R238.64], R243 ;  /* 0x000000f3ee004986 */ /* 0x000fe2000c101908 */
[----:B------:R-:W-:Y:S01]  /*368e0*/  ISETP.GE.AND P0, PT, R242, UR4, PT ;  /* 0x00000004f2007c0c */ /* 0x000fe2000bf06270 */
[----:B------:R-:W-:Y:S02]  /*368f0*/  ULDC.64 UR4, c[0x0][0x228] ;  /* 0x00008a0000047ab9 */ /* 0x000fe40000000a00 */
[----:B------:R-:W-:Y:S04]  /*36900*/  @P5 STG.E desc[UR8][R236.64], R245 ;  /* 0x000000f5ec005986 */ /* 0x000fe8000c101908 */
[----:B------:R4:W-:Y:S04]  /*36910*/  @P6 STG.E desc[UR8][R222.64], R244 ;  /* 0x000000f4de006986 */ /* 0x0009e8000c101908 */
[----:B--2---:R-:W2:Y:S04]  /*36920*/  LDL.LU R251, [R1+0x1204] ;  /* 0x0012040001fb7983 */ /* 0x004ea80000300800 */
[----:B------:R-:W3:Y:S01]  /*36930*/  LDL.LU R242, [R1+0x44] ;  /* 0x0000440001f27983 */ /* 0x000ee20000300800 */
[----:B----4-:R-:W-:-:S03]  /*36940*/  IMAD.WIDE R222, R0, 0x4, R90 ;  /* 0x0000000400de7825 */ /* 0x010fc600078e025a */
[----:B------:R-:W4:Y:S04]  /*36950*/  LDL.LU R243, [R1+0x24] ;  /* 0x0000240001f37983 */ /* 0x000f280000300800 */
[----:B------:R-:W2:Y:S01]  /*36960*/  LDL.LU R245, [R1+0x14] ;  /* 0x0000140001f57983 */ /* 0x000ea20000300800 */
[----:B------:R-:W-:-:S03]  /*36970*/  IMAD.WIDE R240, R0, 0x4, R220 ;  /* 0x0000000400f07825 */ /* 0x000fc600078e02dc */
[----:B------:R-:W2:Y:S04]  /*36980*/  LDL.LU R244, [R1+0x4] ;  /* 0x0000040001f47983 */ /* 0x000ea80000300800 */
[----:B------:R1:W-:Y:S04]  /*36990*/  @P2 STG.E desc[UR8][R222.64], R248 ;  /* 0x000000f8de002986 */ /* 0x0003e8000c101908 */
[----:B-1----:R-:W3:Y:S01]  /*369a0*/  LDL.LU R248, [R1+0x64] ;  /* 0x0000640001f87983 */ /* 0x002ee20000300800 */
[----:B------:R-:W-:-:S03]  /*369b0*/  VIADD R222, R0, UR26 ;  /* 0x0000001a00de7c36 */ /* 0x000fc60008000000 */
[----:B------:R-:W4:Y:S01]  /*369c0*/  LDL.LU R0, [R1+0x74] ;  /* 0x0000740001007983 */ /* 0x000f220000300800 */
[----:B------:R-:W-:Y:S02]  /*369d0*/  ISETP.LT.AND P3, PT, R246, UR12, !P3 ;  /* 0x0000000cf6007c0c */ /* 0x000fe4000df61270 */
[----:B------:R-:W-:Y:S02]  /*369e0*/  ISETP.LT.AND P5, PT, R219, UR10, !P1 ;  /* 0x0000000adb007c0c */ /* 0x000fe4000cfa1270 */
[----:B------:R-:W-:Y:S01]  /*369f0*/  ISETP.LT.AND P6, PT, R227, UR6, !P1 ;  /* 0x00000006e3007c0c */ /* 0x000fe2000cfc1270 */
[C---:B------:R-:W-:Y:S01]  /*36a00*/  IMAD.WIDE R238, R222.reuse, 0x4, R2 ;  /* 0x00000004deee7825 */ /* 0x040fe200078e0202 */
[----:B------:R-:W-:Y:S01]  /*36a10*/  ISETP.LT.AND P4, PT, R247, UR4, !P1 ;  /* 0x00000004f7007c0c */ /* 0x000fe2000cf81270 */
[----:B------:R-:W-:Y:S02]  /*36a20*/  ULDC UR4, c[0x0][0x228] ;  /* 0x00008a0000047ab9 */ /* 0x000fe40000000800 */
[----:B------:R-:W-:Y:S01]  /*36a30*/  IMAD.WIDE R236, R222, 0x4, R88 ;  /* 0x00000004deec7825 */ /* 0x000fe200078e0258 */
[----:B------:R-:W-:Y:S01]  /*36a40*/  ISETP.LT.AND P1, PT, R246, UR24, !P1 ;  /* 0x00000018f6007c0c */ /* 0x000fe2000cf21270 */
[----:B------:R-:W-:Y:S01]  /*36a50*/  ULDC UR6, c[0x0][0x22c] ;  /* 0x00008b0000067ab9 */ /* 0x000fe20000000800 */
[----:B------:R-:W-:Y:S01]  /*36a60*/  IADD3 R223, R235, 0x4, RZ ;  /* 0x00000004ebdf7810 */ /* 0x000fe20007ffe0ff */
[----:B------:R1:W-:Y:S01]  /*36a70*/  @P3 STG.E desc[UR8][R240.64], R40 ;  /* 0x00000028f0003986 */ /* 0x0003e2000c101908 */
[----:B------:R-:W-:Y:S01]  /*36a80*/  ISETP.LT.AND P3, PT, R219, UR28, !P0 ;  /* 0x0000001cdb007c0c */ /* 0x000fe2000c761270 */
[----:B------:R-:W-:Y:S01]  /*36a90*/  ULDC UR10, c[0x0][0x228] ;  /* 0x00008a00000a7ab9 */ /* 0x000fe20000000800 */
[----:B------:R-:W-:Y:S01]  /*36aa0*/  ISETP.GE.AND P2, PT, R223, UR6, PT ;  /* 0x00000006df007c0c */ /* 0x000fe2000bf46270 */
[----:B------:R-:W-:Y:S01]  /*36ab0*/  ULDC UR6, c[0x0][0x228] ;  /* 0x00008a0000067ab9 */ /* 0x000fe20000000800 */
[----:B------:R-:W-:Y:S01]  /*36ac0*/  ULDC UR12, c[0x0][0x228] ;  /* 0x00008a00000c7ab9 */ /* 0x000fe20000000800 */
[----:B-1----:R-:W-:Y:S01]  /*36ad0*/  IMAD.WIDE R240, R222, 0x4, R220 ;  /* 0x00000004def07825 */ /* 0x002fe200078e02dc */
[----:B------:R-:W-:Y:S01]  /*36ae0*/  IADD3 R40, R235, 0x5, RZ ;  /* 0x00000005eb287810 */ /* 0x000fe20007ffe0ff */
[----:B----4-:R1:W-:Y:S01]  /*36af0*/  @P5 STG.E desc[UR8][R238.64], R0 ;  /* 0x00000000ee005986 */ /* 0x0103e2000c101908 */
[----:B------:R-:W-:-:S03]  /*36b00*/  ISETP.LT.AND P5, PT, R227, UR30, !P0 ;  /* 0x0000001ee3007c0c */ /* 0x000fc6000c7a1270 */
[----:B---3--:R3:W-:Y:S01]  /*36b10*/  @P6 STG.E desc[UR8][R236.64], R248 ;  /* 0x000000f8ec006986 */ /* 0x0087e2000c101908 */
[----:B------:R-:W-:Y:S01]  /*36b20*/  ISETP.LT.AND P6, PT, R247, UR4, !P0 ;  /* 0x00000004f7007c0c */ /* 0x000fe2000c7c1270 */
[----:B------:R-:W-:Y:S01]  /*36b30*/  ULDC UR4, c[0x0][0x22c] ;  /* 0x00008b0000047ab9 */ /* 0x000fe20000000800 */
[C---:B-1----:R-:W-:Y:S02]  /*36b40*/  VIADD R0, R222.reuse, UR26 ;  /* 0x0000001ade007c36 */ /* 0x042fe40008000000 */
[----:B---3--:R-:W-:Y:S01]  /*36b50*/  IMAD.WIDE R236, R222, 0x4, R90 ;  /* 0x00000004deec7825 */ /* 0x008fe200078e025a */
[----:B------:R-:W3:Y:S03]  /*36b60*/  LDL.LU R248, [R1+0x48] ;  /* 0x0000480001f87983 */ /* 0x000ee60000300800 */
[C---:B------:R-:W-:Y:S01]  /*36b70*/  IMAD.WIDE R238, R0.reuse, 0x4, R2 ;  /* 0x0000000400ee7825 */ /* 0x040fe200078e0202 */
[----:B------:R1:W-:Y:S03]  /*36b80*/  @P4 STG.E desc[UR8][R236.64], R242 ;  /* 0x000000f2ec004986 */ /* 0x0003e6000c101908 */
[----:B------:R-:W-:Y:S01]  /*36b90*/  IMAD.WIDE R222, R0, 0x4, R90 ;  /* 0x0000000400de7825 */ /* 0x000fe200078e025a */
[----:B------:R4:W-:Y:S01]  /*36ba0*/  @P1 STG.E desc[UR8][R240.64], R243 ;  /* 0x000000f3f0001986 */ /* 0x0009e2000c101908 */
[----:B------:R-:W-:Y:S01]  /*36bb0*/  ISETP.GE.AND P4, PT, R40, UR4, PT ;  /* 0x0000000428007c0c */ /* 0x000fe2000bf86270 */
[----:B------:R-:W-:-:S02]  /*36bc0*/  ULDC UR4, c[0x0][0x228] ;  /* 0x00008a0000047ab9 */ /* 0x000fc40000000800 */
[----:B--2---:R2:W-:Y:S01]  /*36bd0*/  @P3 STG.E desc[UR8][R238.64], R245 ;  /* 0x000000f5ee003986 */ /* 0x0045e2000c101908 */
[C---:B-1----:R-:W-:Y:S01]  /*36be0*/  IMAD.WIDE R236, R0.reuse, 0x4, R88 ;  /* 0x0000000400ec7825 */ /* 0x042fe200078e0258 */
[C---:B------:R-:W-:Y:S02]  /*36bf0*/  IADD3 R40, R0.reuse, UR26, RZ ;  /* 0x0000001a00287c10 */ /* 0x040fe4000fffe0ff */
[----:B----4-:R-:W4:Y:S01]  /*36c00*/  LDL.LU R243, [R1+0x28] ;  /* 0x0000280001f37983 */ /* 0x010f220000300800 */
[----:B------:R-:W-:-:S03]  /*36c10*/  IMAD.WIDE R240, R0, 0x4, R220 ;  /* 0x0000000400f07825 */ /* 0x000fc600078e02dc */
[----:B------:R1:W-:Y:S04]  /*36c20*/  @P5 STG.E desc[UR8][R236.64], R244 ;  /* 0x000000f4ec005986 */ /* 0x0003e8000c101908 */
[----:B--2---:R-:W2:Y:S04]  /*36c30*/  LDL.LU R245, [R1+0x18] ;  /* 0x0000180001f57983 */ /* 0x004ea80000300800 */
[----:B------:R1:W-:Y:S04]  /*36c40*/  @P6 STG.E desc[UR8][R222.64], R249 ;  /* 0x000000f9de006986 */ /* 0x0003e8000c101908 */
[----:B-1----:R-:W2:Y:S04]  /*36c50*/  LDL.LU R244, [R1+0x8] ;  /* 0x0000080001f47983 */ /* 0x002ea80000300800 */
[----:B------:R-:W3:Y:S04]  /*36c60*/  LDL.LU R249, [R1+0x68] ;  /* 0x0000680001f97983 */ /* 0x000ee80000300800 */
[----:B------:R-:W4:Y:S01]  /*36c70*/  LDL.LU R0, [R1+0x78] ;  /* 0x0000780001007983 */ /* 0x000f220000300800 */
[----:B------:R-:W-:Y:S01]  /*36c80*/  ISETP.LT.AND P3, PT, R246, UR4, !P0 ;  /* 0x00000004f6007c0c */ /* 0x000fe2000c761270 */
[----:B------:R-:W-:Y:S01]  /*36c90*/  VIADD R222, R235, 0x6 ;  /* 0x00000006ebde7836 */ /* 0x000fe20000000000 */
[----:B------:R-:W-:Y:S01]  /*36ca0*/  ULDC UR4, c[0x0][0x22c] ;  /* 0x00008b0000047ab9 */ /* 0x000fe20000000800 */
[----:B------:R-:W-:Y:S01]  /*36cb0*/  ISETP.LT.AND P0, PT, R219, UR6, !P2 ;  /* 0x00000006db007c0c */ /* 0x000fe2000d701270 */
[----:B------:R-:W-:Y:S01]  /*36cc0*/  VIADD R242, R235, 0x7 ;  /* 0x00000007ebf27836 */ /* 0x000fe20000000000 */
[----:B------:R-:W-:Y:S01]  /*36cd0*/  ISETP.LT.AND P5, PT, R227, UR10, !P2 ;  /* 0x0000000ae3007c0c */ /* 0x000fe2000d7a1270 */
[----:B------:R-:W-:Y:S01]  /*36ce0*/  IMAD.WIDE R238, R40, 0x4, R2 ;  /* 0x0000000428ee7825 */ /* 0x000fe200078e0202 */
[----:B------:R-:W-:Y:S01]  /*36cf0*/  ISETP.LT.AND P6, PT, R247, UR12, !P2 ;  /* 0x0000000cf7007c0c */ /* 0x000fe2000d7c1270 */
[----:B------:R-:W-:Y:S01]  /*36d00*/  ULDC UR6, c[0x0][0x228] ;  /* 0x00008a0000067ab9 */ /* 0x000fe20000000800 */
[----:B------:R-:W-:Y:S01]  /*36d10*/  ISETP.GE.AND P1, PT, R222, UR4, PT ;  /* 0x00000004de007c0c */ /* 0x000fe2000bf26270 */
[----:B------:R-:W-:-:S03]  /*36d20*/  ULDC UR4, c[0x0][0x22c] ;  /* 0x00008b0000047ab9 */ /* 0x000fc60000000800 */
[----:B------:R1:W-:Y:S01]  /*36d30*/  @P3 STG.E desc[UR8][R240.64], R41 ;  /* 0x00000029f0003986 */ /* 0x0003e2000c101908 */
[----:B------:R-:W-:Y:S01]  /*36d40*/  ISETP.GE.AND P3, PT, R242, UR4, PT ;  /* 0x00000004f2007c0c */ /* 0x000fe2000bf66270 */
[----:B------:R-:W-:Y:S01]  /*36d50*/  ULDC UR4, c[0x0][0x228] ;  /* 0x00008a0000047ab9 */ /* 0x000fe20000000800 */
[----:B------:R-:W-:Y:S01]  /*36d60*/  IMAD.WIDE R236, R40, 0x4, R88 ;  /* 0x0000000428ec7825 */ /* 0x000fe200078e0258 */
[----:B------:R-:W-:Y:S01]  /*36d70*/  ISETP.LT.AND P2, PT, R246, UR4, !P2 ;  /* 0x00000004f6007c0c */ /* 0x000fe2000d741270 */
[----:B------:R-:W-:Y:S01]  /*36d80*/  ULDC UR4, c[0x0][0x228] ;  /* 0x00008a0000047ab9 */ /* 0x000fe20000000800 */
[----:B------:R-:W-:Y:S01]  /*36d90*/  ULDC UR10, c[0x0][0x228] ;  /* 0x00008a00000a7ab9 */ /* 0x000fe20000000800 */
[C---:B------:R-:W-:Y:S01]  /*36da0*/  IMAD.WIDE R222, R40.reuse, 0x4, R90 ;  /* 0x0000000428de7825 */ /* 0x040fe200078e025a */
[----:B------:R-:W-:Y:S01]  /*36db0*/  ULDC UR12, c[0x0][0x228] ;  /* 0x00008a00000c7ab9 */ /* 0x000fe20000000800 */
[----:B-1----:R-:W2:Y:S04]  /*36dc0*/  LDL.LU R240, [R1+0x7c] ;  /* 0x00007c0001f07983 */ /* 0x002ea80000300800 */
[----:B----4-:R1:W-:Y:S04]  /*36dd0*/  @P0 STG.E desc[UR8][R238.64], R0 ;  /* 0x00000000ee000986 */ /* 0x0103e8000c101908 */
[----:B---3--:R3:W-:Y:S04]  /*36de0*/  @P5 STG.E desc[UR8][R236.64], R249 ;  /* 0x000000f9ec005986 */ /* 0x0087e8000c101908 */
[----:B------:R4:W-:Y:S01]  /*36df0*/  @P6 STG.E desc[UR8][R222.64], R248 ;  /* 0x000000f8de006986 */ /* 0x0009e2000c101908 */
[----:B------:R-:W-:Y:S01]  /*36e00*/  ISETP.LT.AND P0, PT, R219, UR4, !P4 ;  /* 0x00000004db007c0c */ /* 0x000fe2000e701270 */
[----:B------:R-:W-:Y:S01]  /*36e10*/  ULDC UR4, c[0x0][0x228] ;  /* 0x00008a0000047ab9 */ /* 0x000fe20000000800 */
[----:B------:R-:W-:Y:S01]  /*36e20*/  ISETP.LT.AND P6, PT, R227, UR6, !P4 ;  /* 0x00000006e3007c0c */ /* 0x000fe2000e7c1270 */
[C---:B-1----:R-:W-:Y:S01]  /*36e30*/  VIADD R0, R40.reuse, UR26 ;  /* 0x0000001a28007c36 */ /* 0x042fe20008000000 */
[----:B---3--:R-:W3:Y:S01]  /*36e40*/  LDL.LU R249, [R1+0x6c] ;  /* 0x00006c0001f97983 */ /* 0x008ee20000300800 */
[----:B----4-:R-:W-:-:S03]  /*36e50*/  IMAD.WIDE R222, R40, 0x4, R220 ;  /* 0x0000000428de7825 */ /* 0x010fc600078e02dc */
[----:B------:R-:W4:Y:S01]  /*36e60*/  LDL.LU R248, [R1+0x4c] ;  /* 0x00004c0001f87983 */ /* 0x000f220000300800 */
[----:B------:R-:W-:Y:S01]  /*36e70*/  IADD3 R236, R235, 0x8, RZ ;  /* 0x00000008ebec7810 */ /* 0x000fe20007ffe0ff */
[----:B------:R-:W-:Y:S02]  /*36e80*/  ULDC UR6, c[0x0][0x228] ;  /* 0x00008a0000067ab9 */ /* 0x000fe40000000800 */
[----:B------:R1:W-:Y:S01]  /*36e90*/  @P2 STG.E desc[UR8][R222.64], R243 ;  /* 0x000000f3de002986 */ /* 0x0003e2000c101908 */
[----:B------:R-:W-:Y:S01]  /*36ea0*/  ISETP.LT.AND P5, PT, R247, UR4, !P4 ;  /* 0x00000004f7007c0c */ /* 0x000fe2000e7a1270 */
[----:B------:R-:W-:Y:S01]  /*36eb0*/  IMAD.WIDE R40, R0, 0x4, R2 ;  /* 0x0000000400287825 */ /* 0x000fe200078e0202 */
[----:B------:R-:W-:Y:S01]  /*36ec0*/  ULDC UR4, c[0x0][0x22c] ;  /* 0x00008b0000047ab9 */ /* 0x000fe20000000800 */
[----:B-1----:R-:W4:Y:S01]  /*36ed0*/  LDL.LU R243, [R1+0x2c] ;  /* 0x00002c0001f37983 */ /* 0x002f220000300800 */
[----:B------:R-:W-:Y:S01]  /*36ee0*/  ISETP.GE.AND P2, PT, R236, UR4, PT ;  /* 0x00000004ec007c0c */ /* 0x000fe2000bf46270 */
[----:B------:R-:W-:Y:S01]  /*36ef0*/  IMAD.WIDE R236, R0, 0x4, R88 ;  /* 0x0000000400ec7825 */ /* 0x000fe200078e0258 */
[----:B------:R-:W-:Y:S01]  /*36f00*/  ISETP.LT.AND P4, PT, R246, UR10, !P4 ;  /* 0x0000000af6007c0c */ /* 0x000fe2000e781270 */
[----:B--2---:R1:W-:Y:S01]  /*36f10*/  @P0 STG.E desc[UR8][R40.64], R245 ;  /* 0x000000f528000986 */ /* 0x0043e2000c101908 */
[----:B------:R-:W-:Y:S01]  /*36f20*/  ULDC UR4, c[0x0][0x228] ;  /* 0x00008a0000047ab9 */ /* 0x000fe20000000800 */
[C---:B------:R-:W-:Y:S01]  /*36f30*/  IMAD.WIDE R222, R0.reuse, 0x4, R90 ;  /* 0x0000000400de7825 */ /* 0x040fe200078e025a */
[----:B------:R-:W-:Y:S01]  /*36f40*/  IADD3 R241, R0, UR26, RZ ;  /* 0x0000001a00f17c10 */ /* 0x000fe2000fffe0ff */
[----:B------:R2:W-:Y:S01]  /*36f50*/  @P6 STG.E desc[UR8][R236.64], R244 ;  /* 0x000000f4ec006986 */ /* 0x0005e2000c101908 */
[----:B------:R-:W-:-:S03]  /*36f60*/  ULDC UR10, c[0x0][0x228] ;  /* 0x00008a00000a7ab9 */ /* 0x000fc60000000800 */
[----:B-1----:R-:W4:Y:S04]  /*36f70*/  LDL.LU R245, [R1+0x1c] ;  /* 0x00001c0001f57983 */ /* 0x002f280000300800 */
[----:B--2---:R-:W2:Y:S01]  /*36f80*/  LDL.LU R244, [R1+0xc] ;  /* 0x00000c0001f47983 */ /* 0x004ea20000300800 */
[----:B------:R-:W-:Y:S01]  /*36f90*/  IMAD.WIDE R40, R0, 0x4, R220 ;  /* 0x0000000400287825 */ /* 0x000fe200078e02dc */
[----:B------:R-:W-:Y:S01]  /*36fa0*/  ISETP.LT.AND P0, PT, R219, UR4, !P1 ;  /* 0x00000004db007c0c */ /* 0x000fe2000cf01270 */
[----:B------:R-:W-:Y:S01]  /*36fb0*/  ULDC UR4, c[0x0][0x228] ;  /* 0x00008a0000047ab9 */ /* 0x000fe20000000800 */
[----:B------:R-:W-:Y:S01]  /*36fc0*/  @P5 STG.E desc[UR8][R222.64], R250 ;  /* 0x000000fade005986 */ /* 0x000fe2000c101908 */
[----:B------:R-:W-:Y:S01]  /*36fd0*/  ISETP.LT.AND P5, PT, R247, UR6, !P1 ;  /* 0x00000006f7007c0c */ /* 0x000fe2000cfa1270 */
[----:B------:R-:W-:-:S04]  /*36fe0*/  IMAD.WIDE R238, R241, 0x4, R88 ;  /* 0x00000004f1ee7825 */ /* 0x000fc800078e0258 */
[----:B------:R-:W-:Y:S01]  /*36ff0*/  IMAD.WIDE R236, R241, 0x4, R90 ;  /* 0x00000004f1ec7825 */ /* 0x000fe200078e025a */
[----:B------:R1:W-:Y:S01]  /*37000*/  @P4 STG.E desc[UR8][R40.64], R42 ;  /* 0x0000002a28004986 */ /* 0x0003e2000c101908 */
[----:B------:R-:W-:Y:S01]  /*37010*/  ISETP.LT.AND P4, PT, R227, UR4, !P1 ;  /* 0x00000004e3007c0c */ /* 0x000fe2000cf81270 */
[----:B------:R-:W-:Y:S01]  /*37020*/  ULDC UR4, c[0x0][0x22c] ;  /* 0x00008b0000047ab9 */ /* 0x000fe20000000800 */
[----:B------:R-:W-:Y:S01]  /*37030*/  ISETP.LT.AND P1, PT, R246, UR10, !P1 ;  /* 0x0000000af6007c0c */ /* 0x000fe2000cf21270 */
[----:B------:R-:W-:Y:S01]  /*37040*/  ULDC UR6, c[0x0][0x228] ;  /* 0x00008a0000067ab9 */ /* 0x000fe20000000800 */
[----:B------:R-:W-:Y:S01]  /*37050*/  ISETP.LT.AND P6, PT, R219, UR12, !P3 ;  /* 0x0000000cdb007c0c */ /* 0x000fe2000dfc1270 */
[----:B------:R-:W-:Y:S01]  /*37060*/  ULDC UR10, c[0x0][0x228] ;  /* 0x00008a00000a7ab9 */ /* 0x000fe20000000800 */
[C---:B------:R-:W-:Y:S01]  /*37070*/  IADD3 R0, R241.reuse, UR26, RZ ;  /* 0x0000001af1007c10 */ /* 0x040fe2000fffe0ff */
[----:B------:R-:W-:Y:S01]  /*37080*/  ULDC UR12, c[0x0][0x228] ;  /* 0x00008a00000c7ab9 */ /* 0x000fe20000000800 */
[----:B-1----:R-:W-:-:S04]  /*37090*/  IMAD.WIDE R40, R241, 0x4, R2 ;  /* 0x00000004f1287825 */ /* 0x002fc800078e0202 */
[----:B------:R-:W-:Y:S01]  /*370a0*/  VIADD R42, R235, 0x9 ;  /* 0x00000009eb2a7836 */ /* 0x000fe20000000000 */
[----:B------:R1:W-:Y:S04]  /*370b0*/  @P0 STG.E desc[UR8][R40.64], R240 ;  /* 0x000000f028000986 */ /* 0x0003e8000c101908 */
[----:B------:R-:W-:Y:S01]  /*370c0*/  ISETP.GE.AND P0, PT, R42, UR4, PT ;  /* 0x000000042a007c0c */ /* 0x000fe2000bf06270 */
[----:B------:R-:W-:Y:S01]  /*370d0*/  ULDC UR4, c[0x0][0x228] ;  /* 0x00008a0000047ab9 */ /* 0x000fe20000000800 */
[----:B-1----:R-:W-:-:S04]  /*370e0*/  IMAD.WIDE R40, R241, 0x4, R220 ;  /* 0x00000004f1287825 */ /* 0x002fc800078e02dc */
[----:B------:R-:W-:-:S04]  /*370f0*/  IMAD.WIDE R222, R0, 0x4, R2 ;  /* 0x0000000400de7825 */ /* 0x000fc800078e0202 */
[----:B------:R-:W-:Y:S01]  /*37100*/  VIADD R42, R235, 0xa ;  /* 0x0000000aeb2a7836 */ /* 0x000fe20000000000 */
[----:B---3--:R-:W-:Y:S04]  /*37110*/  @P4 STG.E desc[UR8][R238.64], R249 ;  /* 0x000000f9ee004986 */ /* 0x008fe8000c101908 */
[----:B----4-:R1:W-:Y:S01]  /*37120*/  @P5 STG.E desc[UR8][R236.64], R248 ;  /* 0x000000f8ec005986 */ /* 0x0103e2000c101908 */
[----:B------:R-:W-:Y:S01]  /*37130*/  ISETP.LT.AND P5, PT, R219, UR10, !P2 ;  /* 0x0000000adb007c0c */ /* 0x000fe2000d7a1270 */
[----:B------:R-:W-:Y:S02]  /*37140*/  ULDC UR10, c[0x0][0x228] ;  /* 0x00008a00000a7ab9 */ /* 0x000fe40000000800 */
[----:B------:R3:W-:Y:S01]  /*37150*/  @P1 STG.E desc[UR8][R40.64], R243 ;  /* 0x000000f328001986 */ /* 0x0007e2000c101908 */
[----:B------:R-:W-:Y:S01]  /*37160*/  ISETP.LT.AND P1, PT, R227, UR4, !P3 ;  /* 0x00000004e3007c0c */ /* 0x000fe2000df21270 */
[----:B------:R-:W-:-:S02]  /*37170*/  ULDC UR4, c[0x0][0x228] ;  /* 0x00008a0000047ab9 */ /* 0x000fc40000000800 */
[----:B------:R-:W-:Y:S01]  /*37180*/  ISETP.LT.AND P4, PT, R247, UR4, !P3 ;  /* 0x00000004f7007c0c */ /* 0x000fe2000df81270 */
[----:B-1----:R-:W-:Y:S01]  /*37190*/  IMAD.WIDE R236, R0, 0x4, R220 ;  /* 0x0000000400ec7825 */ /* 0x002fe200078e02dc */
[----:B------:R-:W-:Y:S01]  /*371a0*/  ISETP.LT.AND P3, PT, R246, UR6, !P3 ;  /* 0x00000006f6007c0c */ /* 0x000fe2000df61270 */
[----:B------:R-:W-:Y:S01]  /*371b0*/  ULDC UR4, c[0x0][0x22c] ;  /* 0x00008b0000047ab9 */ /* 0x000fe20000000800 */
[C---:B------:R-:W-:Y:S01]  /*371c0*/  IADD3 R239, R0.reuse, UR26, RZ ;  /* 0x0000001a00ef7c10 */ /* 0x040fe2000fffe0ff */
[----:B------:R-:W-:Y:S01]  /*371d0*/  ULDC UR6, c[0x0][0x228] ;  /* 0x00008a0000067ab9 */ /* 0x000fe20000000800 */
[----:B---3--:R-:W-:Y:S01]  /*371e0*/  IMAD.WIDE R40, R0, 0x4, R88 ;  /* 0x0000000400287825 */ /* 0x008fe200078e0258 */
[----:B------:R1:W-:Y:S01]  /*371f0*/  @P6 STG.E desc[UR8][R222.64], R245 ;  /* 0x000000f5de006986 */ /* 0x0003e2000c101908 */
[----:B------:R-:W-:Y:S02]  /*37200*/  ISETP.LT.AND P6, PT, R227, UR12, !P2 ;  /* 0x0000000ce3007c0c */ /* 0x000fe4000d7c1270 */
[----:B------:R-:W-:Y:S01]  /*37210*/  IMAD.WIDE R240, R239, 0x4, R2 ;  /* 0x00000004eff07825 */ /* 0x000fe200078e0202 */
[----:B------:R-:W-:Y:S01]  /*37220*/  ULDC UR12, c[0x0][0x228] ;  /* 0x00008a00000c7ab9 */ /* 0x000fe20000000800 */
[----:B--2---:R2:W-:Y:S01]  /*37230*/  @P1 STG.E desc[UR8][R40.64], R244 ;  /* 0x000000f428001986 */ /* 0x0045e2000c101908 */
[----:B------:R-:W-:Y:S01]  /*37240*/  ISETP.GE.AND P1, PT, R42, UR4, PT ;  /* 0x000000042a007c0c */ /* 0x000fe2000bf26270 */
[----:B------:R-:W-:Y:S01]  /*37250*/  ULDC UR4, c[0x0][0x228] ;  /* 0x00008a0000047ab9 */ /* 0x000fe20000000800 */
[----:B-1----:R-:W-:-:S05]  /*37260*/  IMAD.WIDE R222, R0, 0x4, R90 ;  /* 0x0000000400de7825 */ /* 0x002fca00078e025a */
[----:B------:R-:W-:Y:S01]  /*37270*/  @P4 STG.E desc[UR8][R222.64], R251 ;  /* 0x000000fbde004986 */ /* 0x000fe2000c101908 */
[----:B------:R-:W-:-:S03]  /*37280*/  IMAD.WIDE R242, R239, 0x4, R88 ;  /* 0x00000004eff27825 */ /* 0x000fc600078e0258 */
[----:B------:R-:W-:Y:S01]  /*37290*/  @P3 STG.E desc[UR8][R236.64], R43 ;  /* 0x0000002bec003986 */ /* 0x000fe2000c101908 */
[----:B------:R-:W-:Y:S01]  /*372a0*/  ISETP.LT.AND P3, PT, R247, UR4, !P2 ;  /* 0x00000004f7007c0c */ /* 0x000fe2000d761270 */
[----:B------:R-:W-:Y:S02]  /*372b0*/  ULDC UR4, c[0x0][0x228] ;  /* 0x00008a0000047ab9 */ /* 0x000fe40000000800 */
[----:B------:R-:W-:Y:S01]  /*372c0*/  ISETP.LT.AND P2, PT, R246, UR4, !P2 ;  /* 0x00000004f6007c0c */ /* 0x000fe2000d741270 */
[----:B------:R1:W-:Y:S01]  /*372d0*/  @P5 STG.E desc[UR8][R240.64], R28 ;  /* 0x0000001cf0005986 */ /* 0x0003e2000c101908 */
[----:B--2---:R-:W-:Y:S01]  /*372e0*/  IMAD.WIDE R244, R239, 0x4, R90 ;  /* 0x00000004eff47825 */ /* 0x004fe200078e025a */
[----:B------:R-:W-:Y:S01]  /*372f0*/  ISETP.LT.AND P5, PT, R227, UR10, !P0 ;  /* 0x0000000ae3007c0c */ /* 0x000fe2000c7a1270 */
[----:B------:R-:W-:Y:S01]  /*37300*/  ULDC UR4, c[0x0][0x22c] ;  /* 0x00008b0000047ab9 */ /* 0x000fe20000000800 */
[----:B------:R-:W-:Y:S01]  /*37310*/  @P6 STG.E desc[UR8][R242.64], R12 ;  /* 0x0000000cf2006986 */ /* 0x000fe2000c101908 */
[----:B------:R-:W-:Y:S01]  /*37320*/  ISETP.LT.AND P6, PT, R219, UR6, !P0 ;  /* 0x00000006db007c0c */ /* 0x000fe2000c7c1270 */
[----:B------:R-:W-:Y:S01]  /*37330*/  IMAD.WIDE R40, R239, 0x4, R220 ;  /* 0x00000004ef287825 */ /* 0x000fe200078e02dc */
[----:B------:R-:W-:Y:S01]  /*37340*/  ISETP.LT.AND P4, PT, R247, UR12, !P0 ;  /* 0x0000000cf7007c0c */ /* 0x000fe2000c781270 */
[----:B------:R-:W-:Y:S01]  /*37350*/  ULDC UR6, c[0x0][0x228] ;  /* 0x00008a0000067ab9 */ /* 0x000fe20000000800 */
[----:B------:R-:W-:Y:S01]  /*37360*/  IADD3 R0, R235, 0xb, RZ ;  /* 0x0000000beb007810 */ /* 0x000fe20007ffe0ff */
[----:B------:R-:W-:Y:S01]  /*37370*/  @P3 STG.E desc[UR8][R244.64], R4 ;  /* 0x00000004f4003986 */ /* 0x000fe2000c101908 */
[----:B------:R-:W-:Y:S01]  /*37380*/  ULDC UR10, c[0x0][0x228] ;  /* 0x00008a00000a7ab9 */ /* 0x000fe20000000800 */
[----:B-1----:R-:W-:Y:S01]  /*37390*/  VIADD R241, R239, UR26 ;  /* 0x0000001aeff17c36 */ /* 0x002fe20008000000 */
[----:B------:R-:W-:Y:S01]  /*373a0*/  ISETP.GE.AND P3, PT, R0, UR4, PT ;  /* 0x0000000400007c0c */ /* 0x000fe2000bf66270 */
[----:B------:R-:W-:Y:S01]  /*373b0*/  ULDC UR4, c[0x0][0x228] ;  /* 0x00008a0000047ab9 */ /* 0x000fe20000000800 */
[----:B------:R1:W-:Y:S01]  /*373c0*/  @P2 STG.E desc[UR8][R40.64], R48 ;  /* 0x0000003028002986 */ /* 0x0003e2000c101908 */
[C---:B------:R-:W-:Y:S01]  /*373d0*/  IMAD.WIDE R42, R241.reuse, 0x4, R2 ;  /* 0x00000004f12a7825 */ /* 0x040fe200078e0202 */
[----:B------:R-:W-:Y:S01]  /*373e0*/  ISETP.LT.AND P2, PT, R246, UR4, !P0 ;  /* 0x00000004f6007c0c */ /* 0x000fe2000c741270 */
[----:B------:R-:W-:Y:S01]  /*373f0*/  ULDC UR12, c[0x0][0x228] ;  /* 0x00008a00000c7ab9 */ /* 0x000fe20000000800 */
[----:B------:R-:W-:Y:S01]  /*37400*/  ULDC UR4, c[0x0][0x22c] ;  /* 0x00008b0000047ab9 */ /* 0x000fe20000000800 */
[C---:B------:R-:W-:Y:S01]  /*37410*/  IMAD.WIDE R222, R241.reuse, 0x4, R88 ;  /* 0x00000004f1de7825 */ /* 0x040fe200078e0258 */
[----:B------:R2:W-:Y:S03]  /*37420*/  @P6 STG.E desc[UR8][R42.64], R32 ;  /* 0x000000202a006986 */ /* 0x0005e6000c101908 */
[----:B------:R-:W-:Y:S01]  /*37430*/  IMAD.WIDE R236, R241, 0x4, R90 ;  /* 0x00000004f1ec7825 */ /* 0x000fe200078e025a */
[----:B------:R3:W-:Y:S03]  /*37440*/  @P5 STG.E desc[UR8][R222.64], R44 ;  /* 0x0000002cde005986 */ /* 0x0007e6000c101908 */
[----:B------:R-:W-:Y:S01]  /*37450*/  VIADD R0, R235, 0xc ;  /* 0x0000000ceb007836 */ /* 0x000fe20000000000 */
[----:B------:R4:W-:Y:S01]  /*37460*/  @P4 STG.E desc[UR8][R236.64], R68 ;  /* 0x00000044ec004986 */ /* 0x0009e2000c101908 */
[----:B------:R-:W-:Y:S01]  /*37470*/  ISETP.LT.AND P4, PT, R219, UR6, !P1 ;  /* 0x00000006db007c0c */ /* 0x000fe2000cf81270 */
[----:B-1----:R-:W-:Y:S01]  /*37480*/  IMAD.WIDE R40, R241, 0x4, R220 ;  /* 0x00000004f1287825 */ /* 0x002fe200078e02dc */
[----:B------:R-:W-:Y:S01]  /*37490*/  ISETP.LT.AND P5, PT, R227, UR10, !P1 ;  /* 0x0000000ae3007c0c */ /* 0x000fe2000cfa1270 */
[----:B------:R-:W-:Y:S01]  /*374a0*/  ULDC UR6, c[0x0][0x228] ;  /* 0x00008a0000067ab9 */ /* 0x000fe20000000800 */
[----:B------:R-:W-:Y:S01]  /*374b0*/  ISETP.LT.AND P6, PT, R247, UR12, !P1 ;  /* 0x0000000cf7007c0c */ /* 0x000fe2000cfc1270 */
[----:B------:R-:W-:Y:S01]  /*374c0*/  ULDC UR10, c[0x0][0x228] ;  /* 0x00008a00000a7ab9 */ /* 0x000fe20000000800 */
[----:B------:R-:W-:Y:S01]  /*374d0*/  ISETP.GE.AND P0, PT, R0, UR4, PT ;  /* 0x0000000400007c0c */ /* 0x000fe2000bf06270 */
[----:B------:R-:W-:Y:S01]  /*374e0*/  VIADD R0, R235, 0xd ;  /* 0x0000000deb007836 */ /* 0x000fe20000000000 */
[----:B------:R-:W-:Y:S01]  /*374f0*/  IADD3 R239, R241, UR26, RZ ;  /* 0x0000001af1ef7c10 */ /* 0x000fe2000fffe0ff */
[----:B------:R-:W-:Y:S01]  /*37500*/  ULDC UR4, c[0x0][0x22c] ;  /* 0x00008b0000047ab9 */ /* 0x000fe20000000800 */
[----:B------:R-:W-:Y:S01]  /*37510*/  @P2 STG.E desc[UR8][R40.64], R64 ;  /* 0x0000004028002986 */ /* 0x000fe2000c101908 */
[----:B------:R-:W-:Y:S01]  /*37520*/  ULDC UR12, c[0x0][0x228] ;  /* 0x00008a00000c7ab9 */ /* 0x000fe20000000800 */
[----:B------:R-:W-:Y:S01]  /*37530*/  ISETP.GE.AND P2, PT, R0, UR4, PT ;  /* 0x0000000400007c0c */ /* 0x000fe2000bf46270 */
[----:B--2---:R-:W-:Y:S01]  /*37540*/  IMAD.WIDE R42, R239, 0x4, R2 ;  /* 0x00000004ef2a7825 */ /* 0x004fe200078e0202 */
[----:B------:R-:W-:-:S03]  /*37550*/  ULDC UR4, c[0x0][0x228] ;  /* 0x00008a0000047ab9 */ /* 0x000fc60000000800 */
[C---:B---3--:R-:W-:Y:S01]  /*37560*/  IMAD.WIDE R222, R239.reuse, 0x4, R88 ;  /* 0x00000004efde7825 */ /* 0x048fe200078e0258 */
[C---:B------:R-:W-:Y:S01]  /*37570*/  ISETP.LT.AND P1, PT, R246.reuse, UR4, !P1 ;  /* 0x00000004f6007c0c */ /* 0x040fe2000cf21270 */
[----:B------:R-:W-:Y:S02]  /*37580*/  ULDC UR4, c[0x0][0x228] ;  /* 0x00008a0000047ab9 */ /* 0x000fe40000000800 */
[----:B----4-:R-:W-:Y:S01]  /*37590*/  IMAD.WIDE R236, R239, 0x4, R90 ;  /* 0x00000004efec7825 */ /* 0x010fe200078e025a */
[----:B------:R1:W-:Y:S01]  /*375a0*/  @P4 STG.E desc[UR8][R42.64], R29 ;  /* 0x0000001d2a004986 */ /* 0x0003e2000c101908 */
[----:B------:R-:W-:Y:S01]  /*375b0*/  ISETP.LT.AND P4, PT, R219, UR4, !P3 ;  /* 0x00000004db007c0c */ /* 0x000fe2000df81270 */
[----:B------:R-:W-:Y:S02]  /*375c0*/  ULDC UR4, c[0x0][0x228] ;  /* 0x00008a0000047ab9 */ /* 0x000fe40000000800 */
[----:B------:R2:W-:Y:S01]  /*375d0*/  @P5 STG.E desc[UR8][R222.64], R13 ;  /* 0x0000000dde005986 */ /* 0x0005e2000c101908 */
[----:B------:R-:W-:Y:S01]  /*375e0*/  ISETP.LT.AND P5, PT, R247, UR4, !P3 ;  /* 0x00000004f7007c0c */ /* 0x000fe2000dfa1270 */
[----:B------:R-:W-:Y:S01]  /*375f0*/  VIADD R241, R239, UR26 ;  /* 0x0000001aeff17c36 */ /* 0x000fe20008000000 */
[----:B------:R-:W-:Y:S01]  /*37600*/  IADD3 R0, R235, 0xe, RZ ;  /* 0x0000000eeb007810 */ /* 0x000fe20007ffe0ff */
[----:B------:R3:W-:Y:S01]  /*37610*/  @P6 STG.E desc[UR8][R236.64], R5 ;  /* 0x00000005ec006986 */ /* 0x0007e2000c101908 */
[----:B------:R-:W-:Y:S01]  /*37620*/  ISETP.LT.AND P6, PT, R227, UR6, !P3 ;  /* 0x00000006e3007c0c */ /* 0x000fe2000dfc1270 */
[----:B------:R-:W-:Y:S01]  /*37630*/  ULDC UR4, c[0x0][0x22c] ;  /* 0x00008b0000047ab9 */ /* 0x000fe20000000800 */
[----:B------:R-:W-:Y:S01]  /*37640*/  ISETP.LT.AND P3, PT, R246, UR10, !P3 ;  /* 0x0000000af6007c0c */ /* 0x000fe2000df61270 */
[----:B-1----:R-:W-:Y:S01]  /*37650*/  IMAD.WIDE R28, R241, 0x4, R88 ;  /* 0x00000004f11c7825 */ /* 0x002fe200078e0258 */
[----:B------:R-:W-:Y:S01]  /*37660*/  ULDC UR6, c[0x0][0x228] ;  /* 0x00008a0000067ab9 */ /* 0x000fe20000000800 */
[----:B------:R-:W-:-:S02]  /*37670*/  ULDC UR10, c[0x0][0x228] ;  /* 0x00008a00000a7ab9 */ /* 0x000fc40000000800 */
[----:B--2---:R-:W-:-:S04]  /*37680*/  IMAD.WIDE R12, R241, 0x4, R2 ;  /* 0x00000004f10c7825 */ /* 0x004fc800078e0202 */
[----:B---3--:R-:W-:-:S04]  /*37690*/  IMAD.WIDE R4, R239, 0x4, R220 ;  /* 0x00000004ef047825 */ /* 0x008fc800078e02dc */
[C---:B------:R-:W-:Y:S01]  /*376a0*/  IMAD.WIDE R40, R241.reuse, 0x4, R90 ;  /* 0x00000004f1287825 */ /* 0x040fe200078e025a */
[----:B------:R1:W-:Y:S01]  /*376b0*/  @P1 STG.E desc[UR8][R4.64], R49 ;  /* 0x0000003104001986 */ /* 0x0003e2000c101908 */
[----:B------:R-:W-:Y:S01]  /*376c0*/  ISETP.GE.AND P1, PT, R0, UR4, PT ;  /* 0x0000000400007c0c */ /* 0x000fe2000bf26270 */
[----:B------:R-:W-:Y:S01]  /*376d0*/  ULDC UR4, c[0x0][0x228] ;  /* 0x00008a0000047ab9 */ /* 0x000fe20000000800 */
[----:B------:R-:W-:Y:S01]  /*376e0*/  IMAD.WIDE R42, R241, 0x4, R220 ;  /* 0x00000004f12a7825 */ /* 0x000fe200078e02dc */
[----:B------:R2:W-:Y:S01]  /*376f0*/  @P4 STG.E desc[UR8][R12.64], R33 ;  /* 0x000000210c004986 */ /* 0x0005e2000c101908 */
[----:B------:R-:W-:Y:S01]  /*37700*/  ISETP.LT.AND P4, PT, R219, UR4, !P0 ;  /* 0x00000004db007c0c */ /* 0x000fe2000c781270 */
[----:B------:R-:W-:Y:S02]  /*37710*/  ULDC UR4, c[0x0][0x228] ;  /* 0x00008a0000047ab9 */ /* 0x000fe40000000800 */
[----:B------:R3:W-:Y:S01]  /*37720*/  @P6 STG.E desc[UR8][R28.64], R45 ;  /* 0x0000002d1c006986 */ /* 0x0007e2000c101908 */
[----:B------:R-:W-:-:S03]  /*37730*/  IADD3 R241, R241, UR26, RZ ;  /* 0x0000001af1f17c10 */ /* 0x000fc6000fffe0ff */
[----:B------:R-:W-:Y:S01]  /*37740*/  @P5 STG.E desc[UR8][R40.64], R69 ;  /* 0x0000004528005986 */ /* 0x000fe2000c101908 */
[----:B------:R-:W-:Y:S01]  /*37750*/  ISETP.LT.AND P5, PT, R247, UR6, !P0 ;  /* 0x00000006f7007c0c */ /* 0x000fe2000c7a1270 */
[----:B-1----:R-:W-:Y:S01]  /*37760*/  IMAD.WIDE R4, R241, 0x4, R2 ;  /* 0x00000004f1047825 */ /* 0x002fe200078e0202 */
[----:B------:R-:W-:Y:S01]  /*37770*/  ISETP.LT.AND P6, PT, R219, UR12, !P2 ;  /* 0x0000000cdb007c0c */ /* 0x000fe2000d7c1270 */
[----:B------:R1:W-:Y:S01]  /*37780*/  @P3 STG.E desc[UR8][R42.64], R65 ;  /* 0x000000412a003986 */ /* 0x0003e2000c101908 */
[----:B------:R-:W-:Y:S01]  /*37790*/  ISETP.LT.AND P3, PT, R227, UR4, !P0 ;  /* 0x00000004e3007c0c */ /* 0x000fe2000c761270 */
[----:B------:R-:W-:Y:S01]  /*377a0*/  VIADD R0, R235, 0xf ;  /* 0x0000000feb007836 */ /* 0x000fe20000000000 */
[----:B------:R-:W-:Y:S01]  /*377b0*/  ISETP.LT.AND P0, PT, R246, UR10, !P0 ;  /* 0x0000000af6007c0c */ /* 0x000fe2000c701270 */
[C---:B--2---:R-:W-:Y:S01]  /*377c0*/  IMAD.WIDE R12, R241.reuse, 0x4, R88 ;  /* 0x00000004f10c7825 */ /* 0x044fe200078e0258 */
[----:B------:R-:W-:Y:S01]  /*377d0*/  ULDC UR4, c[0x0][0x22c] ;  /* 0x00008b0000047ab9 */ /* 0x000fe20000000800 */
[----:B------:R2:W-:Y:S02]  /*377e0*/  @P4 STG.E desc[UR8][R4.64], R30 ;  /* 0x0000001e04004986 */ /* 0x0005e4000c101908 */
[C---:B---3--:R-:W-:Y:S01]  /*377f0*/  IMAD.WIDE R28, R241.reuse, 0x4, R90 ;  /* 0x00000004f11c7825 */ /* 0x048fe200078e025a */
[----:B------:R-:W-:Y:S01]  /*37800*/  ISETP.GE.AND P4, PT, R0, UR4, PT ;  /* 0x0000000400007c0c */ /* 0x000fe2000bf86270 */
[----:B------:R-:W-:Y:S01]  /*37810*/  ULDC UR4, c[0x0][0x228] ;  /* 0x00008a0000047ab9 */ /* 0x000fe20000000800 */
[----:B------:R-:W-:Y:S01]  /*37820*/  ULDC UR6, c[0x0][0x228] ;  /* 0x00008a0000067ab9 */ /* 0x000fe20000000800 */
[C---:B-1----:R-:W-:Y:S01]  /*37830*/  IADD3 R43, R241.reuse, UR26, RZ ;  /* 0x0000001af12b7c10 */ /* 0x042fe2000fffe0ff */
[----:B------:R-:W-:Y:S01]  /*37840*/  IMAD.WIDE R32, R241, 0x4, R220 ;  /* 0x00000004f1207825 */ /* 0x000fe200078e02dc */
[----:B------:R1:W-:Y:S01]  /*37850*/  @P3 STG.E desc[UR8][R12.64], R14 ;  /* 0x0000000e0c003986 */ /* 0x0003e2000c101908 */
[----:B------:R-:W-:Y:S01]  /*37860*/  ISETP.LT.AND P3, PT, R227, UR4, !P2 ;  /* 0x00000004e3007c0c */ /* 0x000fe2000d761270 */
[----:B------:R-:W-:Y:S01]  /*37870*/  ULDC UR10, c[0x0][0x228] ;  /* 0x00008a00000a7ab9 */ /* 0x000fe20000000800 */
[----:B------:R-:W-:Y:S01]  /*37880*/  IMAD.WIDE R40, R43, 0x4, R2 ;  /* 0x000000042b287825 */ /* 0x000fe200078e0202 */
[----:B------:R-:W-:Y:S01]  /*37890*/  @P5 STG.E desc[UR8][R28.64], R6 ;  /* 0x000000061c005986 */ /* 0x000fe2000c101908 */
[----:B------:R-:W-:Y:S01]  /*378a0*/  ISETP.LT.AND P5, PT, R247, UR6, !P2 ;  /* 0x00000006f7007c0c */ /* 0x000fe2000d7a1270 */
[----:B------:R-:W-:Y:S01]  /*378b0*/  ULDC UR12, c[0x0][0x228] ;  /* 0x00008a00000c7ab9 */ /* 0x000fe20000000800 */
[----:B------:R-:W-:Y:S01]  /*378c0*/  ULDC UR4, c[0x0][0x248] ;  /* 0x0000920000047ab9 */ /* 0x000fe20000000800 */
[----:B------:R-:W-:Y:S01]  /*378d0*/  @P0 STG.E desc[UR8][R32.64], R50 ;  /* 0x0000003220000986 */ /* 0x000fe2000c101908 */
[----:B------:R-:W-:Y:S01]  /*378e0*/  VIADD R0, R235, 0x10 ;  /* 0x00000010eb007836 */ /* 0x000fe20000000000 */
[----:B------:R-:W-:Y:S01]  /*378f0*/  ISETP.LT.AND P2, PT, R246, UR10, !P2 ;  /* 0x0000000af6007c0c */ /* 0x000fe2000d741270 */
[----:B--2---:R-:W-:Y:S01]  /*37900*/  IMAD.WIDE R4, R43, 0x4, R88 ;  /* 0x000000042b047825 */ /* 0x004fe200078e0258 */
[----:B------:R2:W-:Y:S01]  /*37910*/  @P6 STG.E desc[UR8][R40.64], R34 ;  /* 0x0000002228006986 */ /* 0x0005e2000c101908 */
[----:B------:R-:W-:Y:S01]  /*37920*/  ISETP.LT.AND P6, PT, R219, UR12, !P1 ;  /* 0x0000000cdb007c0c */ /* 0x000fe2000cfc1270 */
[----:B------:R-:W-:Y:S01]  /*37930*/  ULDC UR6, c[0x0][0x228] ;  /* 0x00008a0000067ab9 */ /* 0x000fe20000000800 */
[C---:B-1----:R-:W-:Y:S01]  /*37940*/  IMAD.WIDE R12, R43.reuse, 0x4, R90 ;  /* 0x000000042b0c7825 */ /* 0x042fe200078e025a */
[----:B------:R1:W-:Y:S01]  /*37950*/  @P3 STG.E desc[UR8][R4.64], R46 ;  /* 0x0000002e04003986 */ /* 0x0003e2000c101908 */
[----:B------:R-:W-:Y:S01]  /*37960*/  ULDC UR10, c[0x0][0x228] ;  /* 0x00008a00000a7ab9 */ /* 0x000fe20000000800 */
[----:B------:R-:W-:Y:S01]  /*37970*/  ULDC UR12, c[0x0][0x228] ;  /* 0x00008a00000c7ab9 */ /* 0x000fe20000000800 */
[----:B--2---:R-:W-:Y:S01]  /*37980*/  IADD3 R41, R43, UR4, RZ ;  /* 0x000000042b297c10 */ /* 0x004fe2000fffe0ff */
[----:B------:R-:W-:-:S02]  /*37990*/  ULDC UR4, c[0x0][0x22c] ;  /* 0x00008b0000047ab9 */ /* 0x000fc40000000800 */
[----:B------:R-:W-:Y:S01]  /*379a0*/  ISETP.GE.AND P0, PT, R0, UR4, PT ;  /* 0x0000000400007c0c */ /* 0x000fe2000bf06270 */
[----:B------:R-:W-:Y:S01]  /*379b0*/  ULDC UR4, c[0x0][0x228] ;  /* 0x00008a0000047ab9 */ /* 0x000fe20000000800 */
[----:B------:R2:W-:Y:S01]  /*379c0*/  @P5 STG.E desc[UR8][R12.64], R70 ;  /* 0x000000460c005986 */ /* 0x0005e2000c101908 */
[----:B------:R-:W-:Y:S01]  /*379d0*/  ISETP.LT.AND P3, PT, R227, UR4, !P1 ;  /* 0x00000004e3007c0c */ /* 0x000fe2000cf61270 */
[----:B------:R-:W-:Y:S01]  /*379e0*/  IMAD.WIDE R28, R43, 0x4, R220 ;  /* 0x000000042b1c7825 */ /* 0x000fe200078e02dc */
[----:B------:R-:W-:Y:S01]  /*379f0*/  ISETP.LT.AND P5, PT, R247, UR6, !P1 ;  /* 0x00000006f7007c0c */ /* 0x000fe2000cfa1270 */
[----:B------:R-:W-:Y:S01]  /*37a00*/  ULDC UR4, c[0x0][0x248] ;  /* 0x0000920000047ab9 */ /* 0x000fe20000000800 */
[----:B------:R-:W-:Y:S01]  /*37a10*/  ULDC UR6, c[0x0][0x228] ;  /* 0x00008a0000067ab9 */ /* 0x000fe20000000800 */
[----:B------:R-:W-:Y:S01]  /*37a20*/  IMAD.WIDE R32, R41, 0x4, R2 ;  /* 0x0000000429207825 */ /* 0x000fe200078e0202 */
[----:B------:R-:W-:Y:S03]  /*37a30*/  @P2 STG.E desc[UR8][R28.64], R66 ;  /* 0x000000421c002986 */ /* 0x000fe6000c101908 */
[----:B------:R-:W-:Y:S01]  /*37a40*/  VIADD R0, R235, 0x11 ;  /* 0x00000011eb007836 */ /* 0x000fe20000000000 */
[----:B------:R3:W-:Y:S01]  /*37a50*/  @P6 STG.E desc[UR8][R32.64], R31 ;  /* 0x0000001f20006986 */ /* 0x0007e2000c101908 */
[----:B-1----:R-:W-:Y:S01]  /*37a60*/  IMAD.WIDE R4, R41, 0x4, R88 ;  /* 0x0000000429047825 */ /* 0x002fe200078e0258 */
[----:B------:R-:W-:Y:S01]  /*37a70*/  ISETP.LT.AND P2, PT, R246, UR10, !P1 ;  /* 0x0000000af6007c0c */ /* 0x000fe2000cf41270 */
[----:B------:R-:W-:-:S02]  /*37a80*/  ULDC UR10, c[0x0][0x228] ;  /* 0x00008a00000a7ab9 */ /* 0x000fc40000000800 */
[----:B--2---:R-:W-:Y:S01]  /*37a90*/  IMAD.WIDE R12, R41, 0x4, R90 ;  /* 0x00000004290c7825 */ /* 0x004fe200078e025a */
[----:B------:R-:W-:Y:S01]  /*37aa0*/  ISETP.LT.AND P6, PT, R219, UR12, !P4 ;  /* 0x0000000cdb007c0c */ /* 0x000fe2000e7c1270 */
[----:B------:R1:W-:Y:S01]  /*37ab0*/  @P3 STG.E desc[UR8][R4.64], R15 ;  /* 0x0000000f04003986 */ /* 0x0003e2000c101908 */
[----:B------:R-:W-:Y:S01]  /*37ac0*/  ULDC UR12, c[0x0][0x228] ;  /* 0x00008a00000c7ab9 */ /* 0x000fe20000000800 */
[----:B---3--:R-:W-:Y:S01]  /*37ad0*/  IADD3 R33, R41, UR4, RZ ;  /* 0x0000000429217c10 */ /* 0x008fe2000fffe0ff */
[----:B------:R-:W-:Y:S02]  /*37ae0*/  ULDC UR4, c[0x0][0x22c] ;  /* 0x00008b0000047ab9 */ /* 0x000fe40000000800 */
[----:B------:R-:W-:Y:S01]  /*37af0*/  ISETP.GE.AND P1, PT, R0, UR4, PT ;  /* 0x0000000400007c0c */ /* 0x000fe2000bf26270 */
[----:B------:R-:W-:Y:S01]  /*37b00*/  ULDC UR4, c[0x0][0x228] ;  /* 0x00008a0000047ab9 */ /* 0x000fe20000000800 */
[----:B------:R2:W-:Y:S01]  /*37b10*/  @P5 STG.E desc[UR8][R12.64], R7 ;  /* 0x000000070c005986 */ /* 0x0005e2000c101908 */
[----:B------:R-:W-:Y:S01]  /*37b20*/  ISETP.LT.AND P3, PT, R227, UR4, !P4 ;  /* 0x00000004e3007c0c */ /* 0x000fe2000e761270 */
[----:B------:R-:W-:Y:S01]  /*37b30*/  IMAD.WIDE R28, R41, 0x4, R220 ;  /* 0x00000004291c7825 */ /* 0x000fe200078e02dc */
[----:B------:R-:W-:Y:S01]  /*37b40*/  ISETP.LT.AND P5, PT, R247, UR6, !P4 ;  /* 0x00000006f7007c0c */ /* 0x000fe2000e7a1270 */
[----:B------:R-:W-:Y:S01]  /*37b50*/  ULDC UR4, c[0x0][0x248] ;  /* 0x0000920000047ab9 */ /* 0x000fe20000000800 */
[----:B------:R-:W-:Y:S01]  /*37b60*/  ISETP.LT.AND P4, PT, R246, UR10, !P4 ;  /* 0x0000000af6007c0c */ /* 0x000fe2000e781270 */
[----:B------:R-:W-:Y:S01]  /*37b70*/  IMAD.WIDE R30, R33, 0x4, R2 ;  /* 0x00000004211e7825 */ /* 0x000fe200078e0202 */
[----:B------:R3:W-:Y:S01]  /*37b80*/  @P2 STG.E desc[UR8][R28.64], R51 ;  /* 0x000000331c002986 */ /* 0x0007e2000c101908 */
[----:B------:R-:W-:Y:S01]  /*37b90*/  ULDC UR6, c[0x0][0x228] ;  /* 0x00008a0000067ab9 */ /* 0x000fe20000000800 */
[----:B------:R-:W-:Y:S01]  /*37ba0*/  ULDC UR10, c[0x0][0x228] ;  /* 0x00008a00000a7ab9 */ /* 0x000fe20000000800 */
[----:B------:R-:W-:-:S02]  /*37bb0*/  VIADD R0, R235, 0x12 ;  /* 0x00000012eb007836 */ /* 0x000fc40000000000 */
[----:B-1----:R-:W-:Y:S01]  /*37bc0*/  IMAD.WIDE R4, R33, 0x4, R88 ;  /* 0x0000000421047825 */ /* 0x002fe200078e0258 */
[----:B------:R1:W-:Y:S01]  /*37bd0*/  @P6 STG.E desc[UR8][R30.64], R35 ;  /* 0x000000231e006986 */ /* 0x0003e2000c101908 */
[----:B------:R-:W-:Y:S01]  /*37be0*/  ISETP.LT.AND P6, PT, R219, UR12, !P0 ;  /* 0x0000000cdb007c0c */ /* 0x000fe2000c7c1270 */
[----:B------:R-:W-:Y:S01]  /*37bf0*/  ULDC UR12, c[0x0][0x228] ;  /* 0x00008a00000c7ab9 */ /* 0x000fe20000000800 */
[C---:B--2---:R-:W-:Y:S01]  /*37c00*/  IMAD.WIDE R6, R33.reuse, 0x4, R90 ;  /* 0x0000000421067825 */ /* 0x044fe200078e025a */
[----:B---3--:R-:W-:-:S03]  /*37c10*/  IADD3 R29, R33, UR4, RZ ;  /* 0x00000004211d7c10 */ /* 0x008fc6000fffe0ff */
[----:B------:R-:W-:Y:S01]  /*37c20*/  IMAD.WIDE R12, R33, 0x4, R220 ;  /* 0x00000004210c7825 */ /* 0x000fe200078e02dc */
[----:B------:R-:W-:Y:S01]  /*37c30*/  ULDC UR4, c[0x0][0x22c] ;  /* 0x00008b0000047ab9 */ /* 0x000fe20000000800 */
[----:B------:R2:W-:Y:S01]  /*37c40*/  @P3 STG.E desc[UR8][R4.64], R47 ;  /* 0x0000002f04003986 */ /* 0x0005e2000c101908 */
[----:B------:R-:W-:Y:S01]  /*37c50*/  ISETP.GE.AND P2, PT, R0, UR4, PT ;  /* 0x0000000400007c0c */ /* 0x000fe2000bf46270 */
[----:B------:R-:W-:Y:S02]  /*37c60*/  ULDC UR4, c[0x0][0x228] ;  /* 0x00008a0000047ab9 */ /* 0x000fe40000000800 */
[----:B------:R3:W-:Y:S01]  /*37c70*/  @P5 STG.E desc[UR8][R6.64], R71 ;  /* 0x0000004706005986 */ /* 0x0007e2000c101908 */
[----:B------:R-:W-:Y:S01]  /*37c80*/  ISETP.LT.AND P5, PT, R247, UR6, !P0 ;  /* 0x00000006f7007c0c */ /* 0x000fe2000c7a1270 */
[----:B------:R-:W-:Y:S01]  /*37c90*/  IMAD.WIDE R14, R29, 0x4, R2 ;  /* 0x000000041d0e7825 */ /* 0x000fe200078e0202 */
[----:B------:R-:W-:Y:S01]  /*37ca0*/  ISETP.LT.AND P3, PT, R246, UR10, !P0 ;  /* 0x0000000af6007c0c */ /* 0x000fe2000c761270 */
[----:B------:R4:W-:Y:S01]  /*37cb0*/  @P4 STG.E desc[UR8][R12.64], R67 ;  /* 0x000000430c004986 */ /* 0x0009e2000c101908 */
[----:B------:R-:W-:Y:S01]  /*37cc0*/  ISETP.LT.AND P4, PT, R227, UR4, !P0 ;  /* 0x00000004e3007c0c */ /* 0x000fe2000c781270 */
[----:B------:R-:W-:Y:S01]  /*37cd0*/  ULDC UR4, c[0x0][0x248] ;  /* 0x0000920000047ab9 */ /* 0x000fe20000000800 */
[----:B------:R-:W-:Y:S01]  /*37ce0*/  VIADD R0, R235, 0x13 ;  /* 0x00000013eb007836 */ /* 0x000fe20000000000 */
[----:B------:R4:W-:Y:S01]  /*37cf0*/  @P6 STG.E desc[UR8][R14.64], R60 ;  /* 0x0000003c0e006986 */ /* 0x0009e2000c101908 */
[C---:B-1----:R-:W-:Y:S01]  /*37d00*/  IADD3 R31, R29.reuse, UR4, RZ ;  /* 0x000000041d1f7c10 */ /* 0x042fe2000fffe0ff */
[----:B--2---:R-:W-:Y:S01]  /*37d10*/  IMAD.WIDE R4, R29, 0x4, R88 ;  /* 0x000000041d047825 */ /* 0x004fe200078e0258 */
[----:B------:R-:W-:Y:S01]  /*37d20*/  ISETP.LT.AND P6, PT, R219, UR12, !P1 ;  /* 0x0000000cdb007c0c */ /* 0x000fe2000cfc1270 */
[----:B------:R-:W-:Y:S01]  /*37d30*/  ULDC UR4, c[0x0][0x22c] ;  /* 0x00008b0000047ab9 */ /* 0x000fe20000000800 */
[----:B------:R-:W-:Y:S01]  /*37d40*/  ULDC UR6, c[0x0][0x228] ;  /* 0x00008a0000067ab9 */ /* 0x000fe20000000800 */
[----:B---3--:R-:W-:Y:S01]  /*37d50*/  IMAD.WIDE R6, R29, 0x4, R90 ;  /* 0x000000041d067825 */ /* 0x008fe200078e025a */
[----:B------:R-:W-:Y:S01]  /*37d60*/  ISETP.GE.AND P0, PT, R0, UR4, PT ;  /* 0x0000000400007c0c */ /* 0x000fe2000bf06270 */
[----:B------:R-:W-:Y:S01]  /*37d70*/  ULDC UR4, c[0x0][0x228] ;  /* 0x00008a0000047ab9 */ /* 0x000fe20000000800 */
[----:B------:R-:W-:Y:S01]  /*37d80*/  ULDC UR10, c[0x0][0x228] ;  /* 0x00008a00000a7ab9 */ /* 0x000fe20000000800 */
[----:B------:R1:W-:Y:S01]  /*37d90*/  @P4 STG.E desc[UR8][R4.64], R56 ;  /* 0x0000003804004986 */ /* 0x0003e2000c101908 */
[----:B------:R-:W-:Y:S01]  /*37da0*/  ISETP.LT.AND P4, PT, R227, UR4, !P1 ;  /* 0x00000004e3007c0c */ /* 0x000fe2000cf81270 */
[----:B----4-:R-:W-:Y:S01]  /*37db0*/  IMAD.WIDE R12, R29, 0x4, R220 ;  /* 0x000000041d0c7825 */ /* 0x010fe200078e02dc */
[----:B------:R-:W-:Y:S01]  /*37dc0*/  ULDC UR4, c[0x0][0x248] ;  /* 0x0000920000047ab9 */ /* 0x000fe20000000800 */
[----:B------:R2:W-:Y:S01]  /*37dd0*/  @P5 STG.E desc[UR8][R6.64], R52 ;  /* 0x0000003406005986 */ /* 0x0005e2000c101908 */
[----:B------:R-:W-:Y:S01]  /*37de0*/  ISETP.LT.AND P5, PT, R247, UR6, !P1 ;  /* 0x00000006f7007c0c */ /* 0x000fe2000cfa1270 */
[----:B------:R-:W-:Y:S01]  /*37df0*/  IMAD.WIDE R14, R31, 0x4, R2 ;  /* 0x000000041f0e7825 */ /* 0x000fe200078e0202 */
[----:B------:R-:W-:Y:S01]  /*37e00*/  ULDC UR12, c[0x0][0x228] ;  /* 0x00008a00000c7ab9 */ /* 0x000fe20000000800 */
[----:B------:R3:W-:Y:S02]  /*37e10*/  @P3 STG.E desc[UR8][R12.64], R96 ;  /* 0x000000600c003986 */ /* 0x0007e4000c101908 */
[----:B------:R-:W-:Y:S01]  /*37e20*/  VIADD R0, R235, 0x14 ;  /* 0x00000014eb007836 */ /* 0x000fe20000000000 */
[----:B------:R-:W-:Y:S01]  /*37e30*/  ISETP.LT.AND P3, PT, R246, UR10, !P1 ;  /* 0x0000000af6007c0c */ /* 0x000fe2000cf61270 */
[----:B------:R4:W-:Y:S01]  /*37e40*/  @P6 STG.E desc[UR8][R14.64], R36 ;  /* 0x000000240e006986 */ /* 0x0009e2000c101908 */
[C---:B------:R-:W-:Y:S01]  /*37e50*/  IADD3 R29, R31.reuse, UR4, RZ ;  /* 0x000000041f1d7c10 */ /* 0x040fe2000fffe0ff */
[----:B-1----:R-:W-:Y:S01]  /*37e60*/  IMAD.WIDE R4, R31, 0x4, R88 ;  /* 0x000000041f047825 */ /* 0x002fe200078e0258 */
[----:B------:R-:W-:Y:S01]  /*37e70*/  ISETP.LT.AND P6, PT, R219, UR12, !P2 ;  /* 0x0000000cdb007c0c */ /* 0x000fe2000d7c1270 */
[----:B------:R-:W-:Y:S01]  /*37e80*/  ULDC UR4, c[0x0][0x22c] ;  /* 0x00008b0000047ab9 */ /* 0x000fe20000000800 */
[----:B------:R-:W-:Y:S01]  /*37e90*/  ULDC UR6, c[0x0][0x228] ;  /* 0x00008a0000067ab9 */ /* 0x000fe20000000800 */
[----:B--2---:R-:W-:Y:S01]  /*37ea0*/  IMAD.WIDE R6, R31, 0x4, R90 ;  /* 0x000000041f067825 */ /* 0x004fe200078e025a */
[----:B------:R-:W-:Y:S01]  /*37eb0*/  ISETP.GE.AND P1, PT, R0, UR4, PT ;  /* 0x0000000400007c0c */ /* 0x000fe2000bf26270 */
[----:B------:R-:W-:Y:S01]  /*37ec0*/  ULDC UR4, c[0x0][0x228] ;  /* 0x00008a0000047ab9 */ /* 0x000fe20000000800 */
[----:B------:R1:W-:Y:S01]  /*37ed0*/  @P4 STG.E desc[UR8][R4.64], R92 ;  /* 0x0000005c04004986 */ /* 0x0003e2000c101908 */
[----:B------:R-:W-:Y:S01]  /*37ee0*/  ISETP.LT.AND P4, PT, R227, UR4, !P2 ;  /* 0x00000004e3007c0c */ /* 0x000fe2000d781270 */
[----:B---3--:R-:W-:Y:S01]  /*37ef0*/  IMAD.WIDE R12, R31, 0x4, R220 ;  /* 0x000000041f0c7825 */ /* 0x008fe200078e02dc */
[----:B------:R-:W-:Y:S01]  /*37f00*/  ULDC UR10, c[0x0][0x228] ;  /* 0x00008a00000a7ab9 */ /* 0x000fe20000000800 */
[----:B------:R2:W-:Y:S01]  /*37f10*/  @P5 STG.E desc[UR8][R6.64], R120 ;  /* 0x0000007806005986 */ /* 0x0005e2000c101908 */
[----:B------:R-:W-:Y:S01]  /*37f20*/  ISETP.LT.AND P5, PT, R247, UR6, !P2 ;  /* 0x00000006f7007c0c */ /* 0x000fe2000d7a1270 */
[----:B----4-:R-:W-:Y:S01]  /*37f30*/  IMAD.WIDE R14, R29, 0x4, R2 ;  /* 0x000000041d0e7825 */ /* 0x010fe200078e0202 */
[----:B------:R-:W-:Y:S01]  /*37f40*/  ULDC UR4, c[0x0][0x248] ;  /* 0x0000920000047ab9 */ /* 0x000fe20000000800 */
[----:B------:R3:W-:Y:S01]  /*37f50*/  @P3 STG.E desc[UR8][R12.64], R124 ;  /* 0x0000007c0c003986 */ /* 0x0007e2000c101908 */
[----:B------:R-:W-:Y:S01]  /*37f60*/  ULDC UR12, c[0x0][0x228] ;  /* 0x00008a00000c7ab9 */ /* 0x000fe20000000800 */
        /* <DEDUP_REMOVED lines=495> */
[----:B------:R-:W-:Y:S01]  /*39e60*/  ULDC UR10, c[0x0][0x228] ;  /* 0x00008a00000a7ab9 */ /* 0x000fe20000000800 */
[----:B------:R-:W-:Y:S01]  /*39e70*/  ISETP.LT.AND P4, PT, R227, UR4, !P2 ;  /* 0x00000004e3007c0c */ /* 0x000fe2000d781270 */
[----:B---3--:R-:W-:Y:S01]  /*39e80*/  IMAD.WIDE R12, R31, 0x4, R220 ;  /* 0x000000041f0c7825 */ /* 0x008fe200078e02dc */
[----:B------:R2:W-:Y:S01]  /*39e90*/  @P5 STG.E desc[UR8][R6.64], R200 ;  /* 0x000000c806005986 */ /* 0x0005e2000c101908 */
[----:B------:R-:W-:Y:S01]  /*39ea0*/  ISETP.LT.AND P5, PT, R247, UR6, !P2 ;  /* 0x00000006f7007c0c */ /* 0x000fe2000d7a1270 */
[----:B------:R-:W-:Y:S01]  /*39eb0*/  ULDC UR12, c[0x0][0x228] ;  /* 0x00008a00000c7ab9 */ /* 0x000fe20000000800 */
[----:B------:R-:W-:Y:S01]  /*39ec0*/  ISETP.LT.AND P2, PT, R246, UR10, !P2 ;  /* 0x0000000af6007c0c */ /* 0x000fe2000d741270 */
[----:B----4-:R-:W-:Y:S01]  /*39ed0*/  IMAD.WIDE R14, R29, 0x4, R2 ;  /* 0x000000041d0e7825 */ /* 0x010fe200078e0202 */
[----:B------:R3:W-:Y:S01]  /*39ee0*/  @P3 STG.E desc[UR8][R12.64], R204 ;  /* 0x000000cc0c003986 */ /* 0x0007e2000c101908 */
[----:B------:R-:W-:Y:S01]  /*39ef0*/  ULDC UR4, c[0x0][0x248] ;  /* 0x0000920000047ab9 */ /* 0x000fe20000000800 */
[----:B------:R-:W-:Y:S01]  /*39f00*/  ULDC UR6, c[0x0][0x228] ;  /* 0x00008a0000067ab9 */ /* 0x000fe20000000800 */
[----:B------:R-:W-:Y:S01]  /*39f10*/  VIADD R0, R235, 0x2d ;  /* 0x0000002deb007836 */ /* 0x000fe20000000000 */
[----:B------:R4:W-:Y:S01]  /*39f20*/  @P6 STG.E desc[UR8][R14.64], R177 ;  /* 0x000000b10e006986 */ /* 0x0009e2000c101908 */
[----:B-1----:R-:W-:Y:S01]  /*39f30*/  IMAD.WIDE R4, R29, 0x4, R88 ;  /* 0x000000041d047825 */ /* 0x002fe200078e0258 */
[----:B------:R-:W-:Y:S01]  /*39f40*/  ISETP.LT.AND P6, PT, R219, UR12, !P0 ;  /* 0x0000000cdb007c0c */ /* 0x000fe2000c7c1270 */
[----:B------:R-:W-:Y:S01]  /*39f50*/  ULDC UR10, c[0x0][0x228] ;  /* 0x00008a00000a7ab9 */ /* 0x000fe20000000800 */
[C---:B------:R-:W-:Y:S01]  /*39f60*/  IADD3 R31, R29.reuse, UR4, RZ ;  /* 0x000000041d1f7c10 */ /* 0x040fe2000fffe0ff */
[----:B--2---:R-:W-:Y:S01]  /*39f70*/  IMAD.WIDE R6, R29, 0x4, R90 ;  /* 0x000000041d067825 */ /* 0x004fe200078e025a */
[----:B------:R-:W-:-:S03]  /*39f80*/  ULDC UR4, c[0x0][0x22c] ;  /* 0x00008b0000047ab9 */ /* 0x000fc60000000800 */
[----:B---3--:R-:W-:Y:S01]  /*39f90*/  IMAD.WIDE R12, R29, 0x4, R220 ;  /* 0x000000041d0c7825 */ /* 0x008fe200078e02dc */
[----:B------:R-:W-:Y:S01]  /*39fa0*/  ISETP.GE.AND P3, PT, R0, UR4, PT ;  /* 0x0000000400007c0c */ /* 0x000fe2000bf66270 */
[----:B------:R1:W-:Y:S01]  /*39fb0*/  @P4 STG.E desc[UR8][R4.64], R173 ;  /* 0x000000ad04004986 */ /* 0x0003e2000c101908 */
[----:B------:R-:W-:Y:S01]  /*39fc0*/  ULDC UR4, c[0x0][0x228] ;  /* 0x00008a0000047ab9 */ /* 0x000fe20000000800 */
[----:B------:R-:W-:Y:S02]  /*39fd0*/  ULDC UR12, c[0x0][0x228] ;  /* 0x00008a00000c7ab9 */ /* 0x000fe40000000800 */
[----:B------:R2:W-:Y:S01]  /*39fe0*/  @P5 STG.E desc[UR8][R6.64], R169 ;  /* 0x000000a906005986 */ /* 0x0005e2000c101908 */
[----:B----4-:R-:W-:Y:S01]  /*39ff0*/  IMAD.WIDE R14, R31, 0x4, R2 ;  /* 0x000000041f0e7825 */ /* 0x010fe200078e0202 */
[----:B------:R-:W-:Y:S01]  /*3a000*/  ISETP.LT.AND P5, PT, R247, UR6, !P0 ;  /* 0x00000006f7007c0c */ /* 0x000fe2000c7a1270 */
[----:B------:R-:W-:Y:S01]  /*3a010*/  ULDC UR6, c[0x0][0x228] ;  /* 0x00008a0000067ab9 */ /* 0x000fe20000000800 */
[----:B------:R3:W-:Y:S01]  /*3a020*/  @P2 STG.E desc[UR8][R12.64], R17 ;  /* 0x000000110c002986 */ /* 0x0007e2000c101908 */
[----:B------:R-:W-:Y:S01]  /*3a030*/  ISETP.LT.AND P2, PT, R227, UR4, !P0 ;  /* 0x00000004e3007c0c */ /* 0x000fe2000c741270 */
[----:B------:R-:W-:Y:S01]  /*3a040*/  ULDC UR4, c[0x0][0x248] ;  /* 0x0000920000047ab9 */ /* 0x000fe20000000800 */
[----:B------:R-:W-:Y:S01]  /*3a050*/  ISETP.LT.AND P0, PT, R246, UR10, !P0 ;  /* 0x0000000af6007c0c */ /* 0x000fe2000c701270 */
[----:B------:R4:W-:Y:S01]  /*3a060*/  @P6 STG.E desc[UR8][R14.64], R81 ;  /* 0x000000510e006986 */ /* 0x0009e2000c101908 */
[----:B------:R-:W-:Y:S01]  /*3a070*/  ISETP.LT.AND P6, PT, R219, UR12, !P1 ;  /* 0x0000000cdb007c0c */ /* 0x000fe2000cfc1270 */
[----:B------:R-:W-:Y:S01]  /*3a080*/  VIADD R0, R235, 0x2e ;  /* 0x0000002eeb007836 */ /* 0x000fe20000000000 */
[----:B------:R-:W-:Y:S01]  /*3a090*/  ULDC UR10, c[0x0][0x228] ;  /* 0x00008a00000a7ab9 */ /* 0x000fe20000000800 */
[----:B-1----:R-:W-:Y:S01]  /*3a0a0*/  IMAD.WIDE R4, R31, 0x4, R88 ;  /* 0x000000041f047825 */ /* 0x002fe200078e0258 */
[----:B------:R-:W-:-:S03]  /*3a0b0*/  ULDC UR12, c[0x0][0x228] ;  /* 0x00008a00000c7ab9 */ /* 0x000fc60000000800 */
[C---:B--2---:R-:W-:Y:S01]  /*3a0c0*/  IMAD.WIDE R6, R31.reuse, 0x4, R90 ;  /* 0x000000041f067825 */ /* 0x044fe200078e025a */
[C---:B---3--:R-:W-:Y:S01]  /*3a0d0*/  IADD3 R17, R31.reuse, UR4, RZ ;  /* 0x000000041f117c10 */ /* 0x048fe2000fffe0ff */
[----:B------:R-:W-:Y:S02]  /*3a0e0*/  ULDC UR4, c[0x0][0x22c] ;  /* 0x00008b0000047ab9 */ /* 0x000fe40000000800 */
[----:B------:R-:W-:Y:S01]  /*3a0f0*/  IMAD.WIDE R12, R31, 0x4, R220 ;  /* 0x000000041f0c7825 */ /* 0x000fe200078e02dc */
[----:B------:R-:W-:Y:S01]  /*3a100*/  ISETP.GE.AND P4, PT, R0, UR4, PT ;  /* 0x0000000400007c0c */ /* 0x000fe2000bf86270 */
[----:B------:R1:W-:Y:S01]  /*3a110*/  @P2 STG.E desc[UR8][R4.64], R165 ;  /* 0x000000a504002986 */ /* 0x0003e2000c101908 */
[----:B------:R-:W-:Y:S01]  /*3a120*/  ULDC UR4, c[0x0][0x228] ;  /* 0x00008a0000047ab9 */ /* 0x000fe20000000800 */
[----:B----4-:R-:W-:Y:S02]  /*3a130*/  IMAD.WIDE R14, R17, 0x4, R2 ;  /* 0x00000004110e7825 */ /* 0x010fe400078e0202 */
[----:B------:R2:W-:Y:S01]  /*3a140*/  @P5 STG.E desc[UR8][R6.64], R201 ;  /* 0x000000c906005986 */ /* 0x0005e2000c101908 */
[----:B------:R-:W-:Y:S01]  /*3a150*/  ISETP.LT.AND P5, PT, R247, UR6, !P1 ;  /* 0x00000006f7007c0c */ /* 0x000fe2000cfa1270 */
[----:B------:R-:W-:Y:S01]  /*3a160*/  VIADD R0, R235, 0x2f ;  /* 0x0000002feb007836 */ /* 0x000fe20000000000 */
[----:B------:R-:W-:Y:S01]  /*3a170*/  ULDC UR6, c[0x0][0x228] ;  /* 0x00008a0000067ab9 */ /* 0x000fe20000000800 */
[----:B------:R3:W-:Y:S01]  /*3a180*/  @P0 STG.E desc[UR8][R12.64], R205 ;  /* 0x000000cd0c000986 */ /* 0x0007e2000c101908 */
[----:B------:R-:W-:Y:S01]  /*3a190*/  ISETP.LT.AND P0, PT, R227, UR4, !P1 ;  /* 0x00000004e3007c0c */ /* 0x000fe2000cf01270 */
[----:B------:R-:W-:Y:S01]  /*3a1a0*/  ULDC UR4, c[0x0][0x248] ;  /* 0x0000920000047ab9 */ /* 0x000fe20000000800 */
[----:B------:R-:W-:Y:S01]  /*3a1b0*/  ISETP.LT.AND P1, PT, R246, UR10, !P1 ;  /* 0x0000000af6007c0c */ /* 0x000fe2000cf21270 */
[----:B------:R4:W-:Y:S01]  /*3a1c0*/  @P6 STG.E desc[UR8][R14.64], R178 ;  /* 0x000000b20e006986 */ /* 0x0009e2000c101908 */
[----:B------:R-:W-:Y:S01]  /*3a1d0*/  ISETP.LT.AND P6, PT, R219, UR12, !P3 ;  /* 0x0000000cdb007c0c */ /* 0x000fe2000dfc1270 */
[C---:B-1----:R-:W-:Y:S01]  /*3a1e0*/  IMAD.WIDE R4, R17.reuse, 0x4, R88 ;  /* 0x0000000411047825 */ /* 0x042fe200078e0258 */
[C---:B------:R-:W-:Y:S01]  /*3a1f0*/  IADD3 R29, R17.reuse, UR4, RZ ;  /* 0x00000004111d7c10 */ /* 0x040fe2000fffe0ff */
[----:B------:R-:W-:Y:S01]  /*3a200*/  ULDC UR4, c[0x0][0x22c] ;  /* 0x00008b0000047ab9 */ /* 0x000fe20000000800 */
[----:B------:R-:W-:Y:S01]  /*3a210*/  ULDC UR10, c[0x0][0x228] ;  /* 0x00008a00000a7ab9 */ /* 0x000fe20000000800 */
[C---:B--2---:R-:W-:Y:S01]  /*3a220*/  IMAD.WIDE R6, R17.reuse, 0x4, R90 ;  /* 0x0000000411067825 */ /* 0x044fe200078e025a */
[----:B------:R-:W-:Y:S01]  /*3a230*/  ISETP.GE.AND P2, PT, R0, UR4, PT ;  /* 0x0000000400007c0c */ /* 0x000fe2000bf46270 */
[----:B------:R-:W-:Y:S01]  /*3a240*/  ULDC UR4, c[0x0][0x228] ;  /* 0x00008a0000047ab9 */ /* 0x000fe20000000800 */
[----:B------:R-:W-:Y:S01]  /*3a250*/  ULDC UR12, c[0x0][0x228] ;  /* 0x00008a00000c7ab9 */ /* 0x000fe20000000800 */
[----:B---3--:R-:W-:Y:S01]  /*3a260*/  IMAD.WIDE R12, R17, 0x4, R220 ;  /* 0x00000004110c7825 */ /* 0x008fe200078e02dc */
[----:B------:R1:W-:Y:S03]  /*3a270*/  @P0 STG.E desc[UR8][R4.64], R174 ;  /* 0x000000ae04000986 */ /* 0x0003e6000c101908 */
[----:B----4-:R-:W-:Y:S01]  /*3a280*/  IMAD.WIDE R14, R29, 0x4, R2 ;  /* 0x000000041d0e7825 */ /* 0x010fe200078e0202 */
[----:B------:R2:W-:Y:S01]  /*3a290*/  @P5 STG.E desc[UR8][R6.64], R170 ;  /* 0x000000aa06005986 */ /* 0x0005e2000c101908 */
[----:B------:R-:W-:Y:S01]  /*3a2a0*/  ISETP.LT.AND P5, PT, R247, UR6, !P3 ;  /* 0x00000006f7007c0c */ /* 0x000fe2000dfa1270 */
[----:B------:R-:W-:-:S02]  /*3a2b0*/  ULDC UR6, c[0x0][0x228] ;  /* 0x00008a0000067ab9 */ /* 0x000fc40000000800 */
[----:B------:R3:W-:Y:S01]  /*3a2c0*/  @P1 STG.E desc[UR8][R12.64], R18 ;  /* 0x000000120c001986 */ /* 0x0007e2000c101908 */
[----:B------:R-:W-:Y:S01]  /*3a2d0*/  ISETP.LT.AND P1, PT, R227, UR4, !P3 ;  /* 0x00000004e3007c0c */ /* 0x000fe2000df21270 */
[----:B------:R-:W-:Y:S01]  /*3a2e0*/  ULDC UR4, c[0x0][0x248] ;  /* 0x0000920000047ab9 */ /* 0x000fe20000000800 */
[----:B------:R-:W-:Y:S01]  /*3a2f0*/  ISETP.LT.AND P0, PT, R246, UR10, !P3 ;  /* 0x0000000af6007c0c */ /* 0x000fe2000df01270 */
[----:B------:R4:W-:Y:S01]  /*3a300*/  @P6 STG.E desc[UR8][R14.64], R82 ;  /* 0x000000520e006986 */ /* 0x0009e2000c101908 */
[----:B------:R-:W-:Y:S01]  /*3a310*/  ISETP.LT.AND P6, PT, R219, UR12, !P4 ;  /* 0x0000000cdb007c0c */ /* 0x000fe2000e7c1270 */
[----:B------:R-:W-:Y:S01]  /*3a320*/  VIADD R0, R235, 0x30 ;  /* 0x00000030eb007836 */ /* 0x000fe20000000000 */
[C---:B------:R-:W-:Y:S01]  /*3a330*/  IADD3 R17, R29.reuse, UR4, RZ ;  /* 0x000000041d117c10 */ /* 0x040fe2000fffe0ff */
[----:B-1----:R-:W-:Y:S01]  /*3a340*/  IMAD.WIDE R4, R29, 0x4, R88 ;  /* 0x000000041d047825 */ /* 0x002fe200078e0258 */
[----:B------:R-:W-:Y:S01]  /*3a350*/  ULDC UR4, c[0x0][0x22c] ;  /* 0x00008b0000047ab9 */ /* 0x000fe20000000800 */
[----:B------:R-:W-:-:S02]  /*3a360*/  ULDC UR10, c[0x0][0x228] ;  /* 0x00008a00000a7ab9 */ /* 0x000fc40000000800 */
[----:B--2---:R-:W-:Y:S01]  /*3a370*/  IMAD.WIDE R6, R29, 0x4, R90 ;  /* 0x000000041d067825 */ /* 0x004fe200078e025a */
[----:B------:R-:W-:-:S03]  /*3a380*/  ISETP.GE.AND P3, PT, R0, UR4, PT ;  /* 0x0000000400007c0c */ /* 0x000fc6000bf66270 */
[----:B---3--:R-:W-:Y:S01]  /*3a390*/  IMAD.WIDE R12, R29, 0x4, R220 ;  /* 0x000000041d0c7825 */ /* 0x008fe200078e02dc */
[----:B------:R1:W-:Y:S01]  /*3a3a0*/  @P1 STG.E desc[UR8][R4.64], R166 ;  /* 0x000000a604001986 */ /* 0x0003e2000c101908 */
[----:B------:R-:W-:Y:S01]  /*3a3b0*/  ULDC UR4, c[0x0][0x228] ;  /* 0x00008a0000047ab9 */ /* 0x000fe20000000800 */
[----:B------:R-:W-:Y:S01]  /*3a3c0*/  ULDC UR12, c[0x0][0x228] ;  /* 0x00008a00000c7ab9 */ /* 0x000fe20000000800 */
[----:B----4-:R-:W-:Y:S01]  /*3a3d0*/  IMAD.WIDE R14, R17, 0x4, R2 ;  /* 0x00000004110e7825 */ /* 0x010fe200078e0202 */
[----:B------:R2:W-:Y:S04]  /*3a3e0*/  @P5 STG.E desc[UR8][R6.64], R202 ;  /* 0x000000ca06005986 */ /* 0x0005e8000c101908 */
        /* <DEDUP_REMOVED lines=8> */
[----:B-1----:R-:W-:Y:S01]  /*3a470*/  IMAD.WIDE R4, R17, 0x4, R88 ;  /* 0x0000000411047825 */ /* 0x002fe200078e0258 */
[----:B------:R-:W-:Y:S01]  /*3a480*/  ISETP.LT.AND P5, PT, R219, UR6, !P2 ;  /* 0x00000006db007c0c */ /* 0x000fe2000d7a1270 */
[----:B------:R-:W-:-:S02]  /*3a490*/  ULDC UR6, c[0x0][0x22c] ;  /* 0x00008b0000067ab9 */ /* 0x000fc40000000800 */
[C---:B--2---:R-:W-:Y:S01]  /*3a4a0*/  IMAD.WIDE R6, R17.reuse, 0x4, R90 ;  /* 0x0000000411067825 */ /* 0x044fe200078e025a */
[C---:B------:R-:W-:Y:S01]  /*3a4b0*/  IADD3 R29, R17.reuse, UR4, RZ ;  /* 0x00000004111d7c10 */ /* 0x040fe2000fffe0ff */
[----:B------:R-:W-:Y:S02]  /*3a4c0*/  ULDC UR4, c[0x0][0x228] ;  /* 0x00008a0000047ab9 */ /* 0x000fe40000000800 */
[----:B---3--:R-:W-:Y:S01]  /*3a4d0*/  IMAD.WIDE R12, R17, 0x4, R220 ;  /* 0x00000004110c7825 */ /* 0x008fe200078e02dc */
[----:B------:R-:W-:Y:S01]  /*3a4e0*/  ISETP.GE.AND P1, PT, R0, UR6, PT ;  /* 0x0000000600007c0c */ /* 0x000fe2000bf26270 */
[----:B------:R1:W-:Y:S01]  /*3a4f0*/  @P0 STG.E desc[UR8][R4.64], R175 ;  /* 0x000000af04000986 */ /* 0x0003e2000c101908 */
[----:B------:R-:W-:Y:S01]  /*3a500*/  ISETP.LT.AND P0, PT, R227, UR4, !P2 ;  /* 0x00000004e3007c0c */ /* 0x000fe2000d701270 */
[----:B------:R-:W-:Y:S01]  /*3a510*/  ULDC UR6, c[0x0][0x228] ;  /* 0x00008a0000067ab9 */ /* 0x000fe20000000800 */
[----:B------:R-:W-:Y:S01]  /*3a520*/  ULDC UR10, c[0x0][0x228] ;  /* 0x00008a00000a7ab9 */ /* 0x000fe20000000800 */
[----:B------:R2:W-:Y:S01]  /*3a530*/  @P6 STG.E desc[UR8][R6.64], R171 ;  /* 0x000000ab06006986 */ /* 0x0005e2000c101908 */
[----:B----4-:R-:W-:Y:S01]  /*3a540*/  IMAD.WIDE R14, R29, 0x4, R2 ;  /* 0x000000041d0e7825 */ /* 0x010fe200078e0202 */
[----:B------:R-:W-:-:S02]  /*3a550*/  ULDC UR4, c[0x0][0x248] ;  /* 0x0000920000047ab9 */ /* 0x000fc40000000800 */
[----:B------:R3:W-:Y:S01]  /*3a560*/  @P4 STG.E desc[UR8][R12.64], R19 ;  /* 0x000000130c004986 */ /* 0x0007e2000c101908 */
[----:B------:R-:W-:Y:S01]  /*3a570*/  ISETP.LT.AND P4, PT, R247, UR6, !P2 ;  /* 0x00000006f7007c0c */ /* 0x000fe2000d781270 */
[----:B------:R-:W-:Y:S01]  /*3a580*/  ULDC UR6, c[0x0][0x228] ;  /* 0x00008a0000067ab9 */ /* 0x000fe20000000800 */
[----:B------:R-:W-:Y:S01]  /*3a590*/  ISETP.LT.AND P2, PT, R246, UR10, !P2 ;  /* 0x0000000af6007c0c */ /* 0x000fe2000d741270 */
[----:B-1----:R-:W-:Y:S01]  /*3a5a0*/  IMAD.WIDE R4, R29, 0x4, R88 ;  /* 0x000000041d047825 */ /* 0x002fe200078e0258 */
[----:B------:R-:W-:Y:S01]  /*3a5b0*/  IADD3 R0, R235, 0x32, RZ ;  /* 0x00000032eb007810 */ /* 0x000fe20007ffe0ff */
[----:B------:R1:W-:Y:S02]  /*3a5c0*/  @P5 STG.E desc[UR8][R14.64], R83 ;  /* 0x000000530e005986 */ /* 0x0003e4000c101908 */
[----:B--2---:R-:W-:Y:S01]  /*3a5d0*/  IMAD.WIDE R6, R29, 0x4, R90 ;  /* 0x000000041d067825 */ /* 0x004fe200078e025a */
[----:B------:R-:W-:Y:S01]  /*3a5e0*/  ISETP.LT.AND P6, PT, R227, UR14, !P3 ;  /* 0x0000000ee3007c0c */ /* 0x000fe2000dfc1270 */
[----:B------:R2:W-:Y:S02]  /*3a5f0*/  @P0 STG.E desc[UR8][R4.64], R167 ;  /* 0x000000a704000986 */ /* 0x0005e4000c101908 */
[C---:B---3--:R-:W-:Y:S01]  /*3a600*/  VIADD R19, R29.reuse, UR4 ;  /* 0x000000041d137c36 */ /* 0x048fe20008000000 */
[----:B------:R-:W-:Y:S01]  /*3a610*/  ULDC UR4, c[0x0][0x22c] ;  /* 0x00008b0000047ab9 */ /* 0x000fe20000000800 */
[----:B------:R-:W-:Y:S01]  /*3a620*/  IMAD.WIDE R12, R29, 0x4, R220 ;  /* 0x000000041d0c7825 */ /* 0x000fe200078e02dc */
[----:B------:R-:W-:Y:S01]  /*3a630*/  ISETP.GE.AND P0, PT, R0, UR4, PT ;  /* 0x0000000400007c0c */ /* 0x000fe2000bf06270 */
[----:B------:R3:W-:Y:S01]  /*3a640*/  @P4 STG.E desc[UR8][R6.64], R203 ;  /* 0x000000cb06004986 */ /* 0x0007e2000c101908 */
[----:B------:R-:W-:Y:S01]  /*3a650*/  ISETP.LT.AND P5, PT, R219, UR12, !P3 ;  /* 0x0000000cdb007c0c */ /* 0x000fe2000dfa1270 */
[----:B------:R-:W-:Y:S01]  /*3a660*/  ULDC UR4, c[0x0][0x228] ;  /* 0x00008a0000047ab9 */ /* 0x000fe20000000800 */
[----:B-1----:R-:W-:Y:S01]  /*3a670*/  IMAD.WIDE R14, R19, 0x4, R2 ;  /* 0x00000004130e7825 */ /* 0x002fe200078e0202 */
[----:B------:R1:W-:Y:S01]  /*3a680*/  @P2 STG.E desc[UR8][R12.64], R207 ;  /* 0x000000cf0c002986 */ /* 0x0003e2000c101908 */
[----:B------:R-:W-:Y:S01]  /*3a690*/  ISETP.LT.AND P2, PT, R247, UR4, !P3 ;  /* 0x00000004f7007c0c */ /* 0x000fe2000df41270 */
[----:B------:R-:W-:Y:S01]  /*3a6a0*/  ULDC UR4, c[0x0][0x248] ;  /* 0x0000920000047ab9 */ /* 0x000fe20000000800 */
[----:B------:R-:W-:Y:S01]  /*3a6b0*/  ISETP.LT.AND P3, PT, R246, UR6, !P3 ;  /* 0x00000006f6007c0c */ /* 0x000fe2000df61270 */
[C---:B------:R-:W-:Y:S01]  /*3a6c0*/  IMAD.WIDE R16, R19.reuse, 0x4, R88 ;  /* 0x0000000413107825 */ /* 0x040fe200078e0258 */
[----:B------:R-:W-:Y:S01]  /*3a6d0*/  ULDC UR6, c[0x0][0x22c] ;  /* 0x00008b0000067ab9 */ /* 0x000fe20000000800 */
[----:B------:R-:W-:Y:S01]  /*3a6e0*/  ULDC UR10, c[0x0][0x228] ;  /* 0x00008a00000a7ab9 */ /* 0x000fe20000000800 */
[----:B------:R-:W-:Y:S01]  /*3a6f0*/  ULDC UR12, c[0x0][0x228] ;  /* 0x00008a00000c7ab9 */ /* 0x000fe20000000800 */
[----:B--2---:R-:W-:Y:S01]  /*3a700*/  IMAD.WIDE R4, R19, 0x4, R90 ;  /* 0x0000000413047825 */ /* 0x004fe200078e025a */
[----:B------:R-:W-:Y:S01]  /*3a710*/  ULDC UR14, c[0x0][0x228] ;  /* 0x00008a00000e7ab9 */ /* 0x000fe20000000800 */
[----:B------:R2:W-:Y:S02]  /*3a720*/  @P5 STG.E desc[UR8][R14.64], R196 ;  /* 0x000000c40e005986 */ /* 0x0005e4000c101908 */
[----:B------:R-:W-:-:S02]  /*3a730*/  VIADD R0, R235, 0x33 ;  /* 0x00000033eb007836 */ /* 0x000fc40000000000 */
[----:B------:R4:W-:Y:S01]  /*3a740*/  @P6 STG.E desc[UR8][R16.64], R192 ;  /* 0x000000c010006986 */ /* 0x0009e2000c101908 */
[----:B---3--:R-:W-:-:S03]  /*3a750*/  IMAD.WIDE R6, R19, 0x4, R220 ;  /* 0x0000000413067825 */ /* 0x008fc600078e02dc */
[----:B------:R3:W-:Y:S01]  /*3a760*/  @P2 STG.E desc[UR8][R4.64], R188 ;  /* 0x000000bc04002986 */ /* 0x0007e2000c101908 */
[----:B------:R-:W-:Y:S01]  /*3a770*/  ISETP.GE.AND P2, PT, R0, UR6, PT ;  /* 0x0000000600007c0c */ /* 0x000fe2000bf46270 */
[----:B------:R-:W-:Y:S01]  /*3a780*/  VIADD R0, R235, 0x34 ;  /* 0x00000034eb007836 */ /* 0x000fe20000000000 */
[----:B------:R-:W-:Y:S01]  /*3a790*/  IADD3 R19, R19, UR4, RZ ;  /* 0x0000000413137c10 */ /* 0x000fe2000fffe0ff */
[----:B------:R-:W-:Y:S01]  /*3a7a0*/  ULDC UR4, c[0x0][0x22c] ;  /* 0x00008b0000047ab9 */ /* 0x000fe20000000800 */
[----:B------:R-:W-:Y:S01]  /*3a7b0*/  ISETP.LT.AND P4, PT, R219, UR10, !P1 ;  /* 0x0000000adb007c0c */ /* 0x000fe2000cf81270 */
[----:B------:R-:W-:Y:S01]  /*3a7c0*/  @P3 STG.E desc[UR8][R6.64], R20 ;  /* 0x0000001406003986 */ /* 0x000fe2000c101908 */
[----:B------:R-:W-:Y:S02]  /*3a7d0*/  ISETP.LT.AND P5, PT, R227, UR12, !P1 ;  /* 0x0000000ce3007c0c */ /* 0x000fe4000cfa1270 */
[----:B------:R-:W-:Y:S01]  /*3a7e0*/  ISETP.LT.AND P6, PT, R247, UR14, !P1 ;  /* 0x0000000ef7007c0c */ /* 0x000fe2000cfc1270 */
[C---:B-1----:R-:W-:Y:S01]  /*3a7f0*/  IMAD.WIDE R12, R19.reuse, 0x4, R2 ;  /* 0x00000004130c7825 */ /* 0x042fe200078e0202 */
[----:B------:R-:W-:Y:S01]  /*3a800*/  ISETP.GE.AND P3, PT, R0, UR4, PT ;  /* 0x0000000400007c0c */ /* 0x000fe2000bf66270 */
[----:B------:R-:W-:Y:S01]  /*3a810*/  ULDC UR4, c[0x0][0x228] ;  /* 0x00008a0000047ab9 */ /* 0x000fe20000000800 */
[----:B------:R-:W-:Y:S01]  /*3a820*/  ULDC UR6, c[0x0][0x228] ;  /* 0x00008a0000067ab9 */ /* 0x000fe20000000800 */
[----:B------:R-:W-:Y:S01]  /*3a830*/  ISETP.LT.AND P1, PT, R246, UR4, !P1 ;  /* 0x00000004f6007c0c */ /* 0x000fe2000cf21270 */
[----:B--2---:R-:W-:Y:S01]  /*3a840*/  IMAD.WIDE R14, R19, 0x4, R88 ;  /* 0x00000004130e7825 */ /* 0x004fe200078e0258 */
[----:B------:R-:W-:Y:S01]  /*3a850*/  ULDC UR10, c[0x0][0x228] ;  /* 0x00008a00000a7ab9 */ /* 0x000fe20000000800 */
[----:B------:R-:W-:-:S02]  /*3a860*/  ULDC UR12, c[0x0][0x228] ;  /* 0x00008a00000c7ab9 */ /* 0x000fc40000000800 */
[----:B----4-:R-:W-:Y:S01]  /*3a870*/  IMAD.WIDE R16, R19, 0x4, R90 ;  /* 0x0000000413107825 */ /* 0x010fe200078e025a */
[----:B------:R-:W-:Y:S01]  /*3a880*/  @P4 STG.E desc[UR8][R12.64], R84 ;  /* 0x000000540c004986 */ /* 0x000fe2000c101908 */
[----:B------:R-:W-:Y:S01]  /*3a890*/  ISETP.LT.AND P4, PT, R219, UR6, !P0 ;  /* 0x00000006db007c0c */ /* 0x000fe2000c781270 */
[----:B------:R-:W-:Y:S01]  /*3a8a0*/  ULDC UR4, c[0x0][0x248] ;  /* 0x0000920000047ab9 */ /* 0x000fe20000000800 */
[----:B---3--:R-:W-:Y:S01]  /*3a8b0*/  IMAD.WIDE R4, R19, 0x4, R220 ;  /* 0x0000000413047825 */ /* 0x008fe200078e02dc */
[----:B------:R-:W-:Y:S01]  /*3a8c0*/  @P5 STG.E desc[UR8][R14.64], R160 ;  /* 0x000000a00e005986 */ /* 0x000fe2000c101908 */
[----:B------:R-:W-:Y:S01]  /*3a8d0*/  ULDC UR14, c[0x0][0x228] ;  /* 0x00008a00000e7ab9 */ /* 0x000fe20000000800 */
        /* <DEDUP_REMOVED lines=8> */
[----:B------:R-:W-:Y:S01]  /*3a960*/  ULDC UR12, c[0x0][0x228] ;  /* 0x00008a00000c7ab9 */ /* 0x000fe20000000800 */
[----:B------:R-:W-:Y:S01]  /*3a970*/  ULDC UR14, c[0x0][0x228] ;  /* 0x00008a00000e7ab9 */ /* 0x000fe20000000800 */
[----:B------:R-:W-:Y:S01]  /*3a980*/  IADD3 R0, R235, 0x35, RZ ;  /* 0x00000035eb007810 */ /* 0x000fe20007ffe0ff */
[----:B------:R-:W-:Y:S01]  /*3a990*/  ULDC UR16, c[0x0][0x228] ;  /* 0x00008a0000107ab9 */ /* 0x000fe20000000800 */
[----:B-1----:R-:W-:Y:S01]  /*3a9a0*/  IADD3 R17, R19, UR4, RZ ;  /* 0x0000000413117c10 */ /* 0x002fe2000fffe0ff */
[----:B------:R-:W-:-:S04]  /*3a9b0*/  ULDC UR4, c[0x0][0x248] ;  /* 0x0000920000047ab9 */ /* 0x000fc80000000800 */
[----:B------:R-:W-:-:S04]  /*3a9c0*/  IMAD.WIDE R6, R17, 0x4, R2 ;  /* 0x0000000411067825 */ /* 0x000fc800078e0202 */
[C---:B------:R-:W-:Y:S02]  /*3a9d0*/  VIADD R29, R17.reuse, UR4 ;  /* 0x00000004111d7c36 */ /* 0x040fe40008000000 */
[C---:B------:R-:W-:Y:S01]  /*3a9e0*/  IMAD.WIDE R12, R17.reuse, 0x4, R88 ;  /* 0x00000004110c7825 */ /* 0x040fe200078e0258 */
[----:B------:R1:W-:Y:S01]  /*3a9f0*/  @P4 STG.E desc[UR8][R6.64], R197 ;  /* 0x000000c506004986 */ /* 0x0003e2000c101908 */
[----:B------:R-:W-:Y:S02]  /*3aa00*/  ULDC UR4, c[0x0][0x248] ;  /* 0x0000920000047ab9 */ /* 0x000fe40000000800 */
[C---:B------:R-:W-:Y:S01]  /*3aa10*/  IMAD.WIDE R14, R17.reuse, 0x4, R90 ;  /* 0x00000004110e7825 */ /* 0x040fe200078e025a */
[----:B------:R3:W-:Y:S03]  /*3aa20*/  @P6 STG.E desc[UR8][R12.64], R193 ;  /* 0x000000c10c006986 */ /* 0x0007e6000c101908 */
[----:B------:R-:W-:Y:S01]  /*3aa30*/  IMAD.WIDE R16, R17, 0x4, R220 ;  /* 0x0000000411107825 */ /* 0x000fe200078e02dc */
[----:B------:R-:W-:Y:S03]  /*3aa40*/  @P5 STG.E desc[UR8][R14.64], R189 ;  /* 0x000000bd0e005986 */ /* 0x000fe6000c101908 */
[----:B------:R-:W-:Y:S01]  /*3aa50*/  IMAD.WIDE R18, R29, 0x4, R2 ;  /* 0x000000041d127825 */ /* 0x000fe200078e0202 */
[----:B------:R-:W-:Y:S04]  /*3aa60*/  @P0 STG.E desc[UR8][R16.64], R21 ;  /* 0x0000001510000986 */ /* 0x000fe8000c101908 */
[----:B------:R4:W-:Y:S01]  /*3aa70*/  @P1 STG.E desc[UR8][R18.64], R85 ;  /* 0x0000005512001986 */ /* 0x0009e2000c101908 */
[----:B------:R-:W-:Y:S01]  /*3aa80*/  ISETP.LT.AND P1, PT, R227, UR6, !P2 ;  /* 0x00000006e3007c0c */ /* 0x000fe2000d721270 */
[----:B--2---:R-:W-:Y:S01]  /*3aa90*/  IMAD.WIDE R4, R29, 0x4, R88 ;  /* 0x000000041d047825 */ /* 0x004fe200078e0258 */
[----:B------:R-:W-:Y:S01]  /*3aaa0*/  ISETP.LT.AND P4, PT, R247, UR10, !P2 ;  /* 0x0000000af7007c0c */ /* 0x000fe2000d781270 */
[----:B------:R-:W-:Y:S01]  /*3aab0*/  ULDC UR6, c[0x0][0x22c] ;  /* 0x00008b0000067ab9 */ /* 0x000fe20000000800 */
[----:B------:R-:W-:Y:S01]  /*3aac0*/  ISETP.LT.AND P0, PT, R246, UR12, !P2 ;  /* 0x0000000cf6007c0c */ /* 0x000fe2000d701270 */
[----:B-1----:R-:W-:Y:S01]  /*3aad0*/  IMAD.WIDE R6, R29, 0x4, R90 ;  /* 0x000000041d067825 */ /* 0x002fe200078e025a */
[----:B------:R-:W-:Y:S01]  /*3aae0*/  ISETP.LT.AND P5, PT, R219, UR14, !P3 ;  /* 0x0000000edb007c0c */ /* 0x000fe2000dfa1270 */
[----:B------:R-:W-:Y:S01]  /*3aaf0*/  ULDC UR10, c[0x0][0x228] ;  /* 0x00008a00000a7ab9 */ /* 0x000fe20000000800 */
[----:B------:R-:W-:Y:S01]  /*3ab00*/  ISETP.LT.AND P6, PT, R227, UR16, !P3 ;  /* 0x00000010e3007c0c */ /* 0x000fe2000dfc1270 */
[----:B---3--:R-:W-:Y:S01]  /*3ab10*/  IMAD.WIDE R12, R29, 0x4, R220 ;  /* 0x000000041d0c7825 */ /* 0x008fe200078e02dc */
[----:B------:R-:W-:Y:S01]  /*3ab20*/  ISETP.GE.AND P2, PT, R0, UR6, PT ;  /* 0x0000000600007c0c */ /* 0x000fe2000bf46270 */
[----:B------:R-:W-:-:S02]  /*3ab30*/  ULDC UR6, c[0x0][0x228] ;  /* 0x00008a0000067ab9 */ /* 0x000fc40000000800 */
[----:B----4-:R-:W-:Y:S01]  /*3ab40*/  VIADD R19, R29, UR4 ;  /* 0x000000041d137c36 */ /* 0x010fe20008000000 */
[----:B------:R-:W-:Y:S01]  /*3ab50*/  ULDC UR4, c[0x0][0x228] ;  /* 0x00008a0000047ab9 */ /* 0x000fe20000000800 */
[----:B------:R1:W-:Y:S01]  /*3ab60*/  @P1 STG.E desc[UR8][R4.64], R161 ;  /* 0x000000a104001986 */ /* 0x0003e2000c101908 */
[----:B------:R-:W-:Y:S01]  /*3ab70*/  ISETP.LT.AND P1, PT, R247, UR4, !P3 ;  /* 0x00000004f7007c0c */ /* 0x000fe2000df21270 */
[----:B------:R-:W-:Y:S01]  /*3ab80*/  IMAD.WIDE R14, R19, 0x4, R2 ;  /* 0x00000004130e7825 */ /* 0x000fe200078e0202 */
[----:B------:R-:W-:Y:S01]  /*3ab90*/  ISETP.LT.AND P3, PT, R246, UR6, !P3 ;  /* 0x00000006f6007c0c */ /* 0x000fe2000df61270 */
[----:B------:R2:W-:Y:S01]  /*3aba0*/  @P4 STG.E desc[UR8][R6.64], R209 ;  /* 0x000000d106004986 */ /* 0x0005e2000c101908 */
[----:B------:R-:W-:Y:S01]  /*3abb0*/  ISETP.LT.AND P4, PT, R219, UR10, !P2 ;  /* 0x0000000adb007c0c */ /* 0x000fe2000d781270 */
[----:B------:R-:W-:Y:S01]  /*3abc0*/  ULDC UR4, c[0x0][0x248] ;  /* 0x0000920000047ab9 */ /* 0x000fe20000000800 */
[----:B------:R-:W-:Y:S01]  /*3abd0*/  IADD3 R0, R235, 0x3f, RZ ;  /* 0x0000003feb007810 */ /* 0x000fe20007ffe0ff */
[C---:B------:R-:W-:Y:S01]  /*3abe0*/  IMAD.WIDE R16, R19.reuse, 0x4, R88 ;  /* 0x0000000413107825 */ /* 0x040fe200078e0258 */
[----:B------:R3:W-:Y:S01]  /*3abf0*/  @P0 STG.E desc[UR8][R12.64], R213 ;  /* 0x000000d50c000986 */ /* 0x0007e2000c101908 */
[----:B------:R-:W-:Y:S01]  /*3ac00*/  ULDC UR12, c[0x0][0x228] ;  /* 0x00008a00000c7ab9 */ /* 0x000fe20000000800 */
[----:B------:R-:W-:Y:S01]  /*3ac10*/  ISETP.GE.AND P0, PT, R0, UR25, PT ;  /* 0x0000001900007c0c */ /* 0x000fe2000bf06270 */
[----:B-1----:R-:W-:Y:S01]  /*3ac20*/  IMAD.WIDE R4, R19, 0x4, R90 ;  /* 0x0000000413047825 */ /* 0x002fe200078e025a */
[----:B------:R1:W-:Y:S01]  /*3ac30*/  @P5 STG.E desc[UR8][R14.64], R198 ;  /* 0x000000c60e005986 */ /* 0x0003e2000c101908 */
[----:B------:R-:W-:Y:S01]  /*3ac40*/  IADD3 R0, R235, 0x36, RZ ;  /* 0x00000036eb007810 */ /* 0x000fe20007ffe0ff */
[----:B------:R-:W-:Y:S01]  /*3ac50*/  ULDC UR14, c[0x0][0x228] ;  /* 0x00008a00000e7ab9 */ /* 0x000fe20000000800 */
[----:B------:R-:W-:Y:S01]  /*3ac60*/  VIADD R21, R19, UR4 ;  /* 0x0000000413157c36 */ /* 0x000fe20008000000 */
[----:B------:R-:W-:Y:S01]  /*3ac70*/  ISETP.LT.AND P5, PT, R227, UR12, !P2 ;  /* 0x0000000ce3007c0c */ /* 0x000fe2000d7a1270 */
[----:B--2---:R-:W-:Y:S01]  /*3ac80*/  IMAD.WIDE R6, R19, 0x4, R220 ;  /* 0x0000000413067825 */ /* 0x004fe200078e02dc */
[----:B------:R2:W-:Y:S01]  /*3ac90*/  @P6 STG.E desc[UR8][R16.64], R194 ;  /* 0x000000c210006986 */ /* 0x0005e2000c101908 */
[----:B------:R-:W-:Y:S01]  /*3aca0*/  ISETP.LT.AND P6, PT, R247, UR14, !P2 ;  /* 0x0000000ef7007c0c */ /* 0x000fe2000d7c1270 */
[----:B------:R-:W-:Y:S01]  /*3acb0*/  ULDC UR6, c[0x0][0x228] ;  /* 0x00008a0000067ab9 */ /* 0x000fe20000000800 */
[C---:B---3--:R-:W-:Y:S01]  /*3acc0*/  IMAD.WIDE R12, R21.reuse, 0x4, R2 ;  /* 0x00000004150c7825 */ /* 0x048fe200078e0202 */
[----:B------:R3:W-:Y:S01]  /*3acd0*/  @P1 STG.E desc[UR8][R4.64], R190 ;  /* 0x000000be04001986 */ /* 0x0007e2000c101908 */
[----:B------:R-:W-:Y:S01]  /*3ace0*/  ISETP.GE.AND P1, PT, R0, UR23, PT ;  /* 0x0000001700007c0c */ /* 0x000fe2000bf26270 */
[----:B------:R-:W-:Y:S01]  /*3acf0*/  ULDC UR10, c[0x0][0x228] ;  /* 0x00008a00000a7ab9 */ /* 0x000fe20000000800 */
[----:B------:R-:W-:Y:S01]  /*3ad00*/  ISETP.LT.AND P2, PT, R246, UR6, !P2 ;  /* 0x00000006f6007c0c */ /* 0x000fe2000d741270 */
[----:B------:R4:W-:Y:S01]  /*3ad10*/  @P3 STG.E desc[UR8][R6.64], R22 ;  /* 0x0000001606003986 */ /* 0x0009e2000c101908 */
[----:B-1----:R-:W-:Y:S01]  /*3ad20*/  IMAD.WIDE R14, R21, 0x4, R88 ;  /* 0x00000004150e7825 */ /* 0x002fe200078e0258 */
[----:B------:R-:W-:Y:S01]  /*3ad30*/  ULDC UR4, c[0x0][0x248] ;  /* 0x0000920000047ab9 */ /* 0x000fe20000000800 */
[----:B------:R-:W-:Y:S01]  /*3ad40*/  ULDC UR6, c[0x0][0x228] ;  /* 0x00008a0000067ab9 */ /* 0x000fe20000000800 */
[----:B------:R1:W-:Y:S01]  /*3ad50*/  @P4 STG.E desc[UR8][R12.64], R86 ;  /* 0x000000560c004986 */ /* 0x0003e2000c101908 */
[----:B------:R-:W-:Y:S01]  /*3ad60*/  ISETP.LT.AND P4, PT, R219, UR10, !P1 ;  /* 0x0000000adb007c0c */ /* 0x000fe2000cf81270 */
[----:B--2---:R-:W-:Y:S01]  /*3ad70*/  IMAD.WIDE R16, R21, 0x4, R90 ;  /* 0x0000000415107825 */ /* 0x004fe200078e025a */
[----:B------:R-:W-:Y:S01]  /*3ad80*/  IADD3 R18, R235, 0x38, RZ ;  /* 0x00000038eb127810 */ /* 0x000fe20007ffe0ff */
[----:B------:R2:W-:Y:S01]  /*3ad90*/  @P5 STG.E desc[UR8][R14.64], R162 ;  /* 0x000000a20e005986 */ /* 0x0005e2000c101908 */
[----:B------:R-:W-:Y:S01]  /*3ada0*/  ULDC UR12, c[0x0][0x228] ;  /* 0x00008a00000c7ab9 */ /* 0x000fe20000000800 */
[----:B------:R-:W-:Y:S01]  /*3adb0*/  VIADD R19, R21, UR4 ;  /* 0x0000000415137c36 */ /* 0x000fe20008000000 */
[----:B------:R-:W-:Y:S01]  /*3adc0*/  ULDC UR14, c[0x0][0x228] ;  /* 0x00008a00000e7ab9 */ /* 0x000fe20000000800 */
[----:B------:R-:W-:Y:S01]  /*3add0*/  VIADD R0, R235, 0x37 ;  /* 0x00000037eb007836 */ /* 0x000fe20000000000 */
[----:B------:R-:W-:Y:S01]  /*3ade0*/  ISETP.LT.AND P5, PT, R227, UR6, !P1 ;  /* 0x00000006e3007c0c */ /* 0x000fe2000cfa1270 */
[----:B---3--:R-:W-:Y:S01]  /*3adf0*/  IMAD.WIDE R4, R21, 0x4, R220 ;  /* 0x0000000415047825 */ /* 0x008fe200078e02dc */
[----:B------:R-:W-:Y:S01]  /*3ae00*/  ULDC UR6, c[0x0][0x228] ;  /* 0x00008a0000067ab9 */ /* 0x000fe20000000800 */
[----:B------:R3:W-:Y:S01]  /*3ae10*/  @P6 STG.E desc[UR8][R16.64], R210 ;  /* 0x000000d210006986 */ /* 0x0007e2000c101908 */
[----:B------:R-:W-:Y:S01]  /*3ae20*/  ULDC UR4, c[0x0][0x228] ;  /* 0x00008a0000047ab9 */ /* 0x000fe20000000800 */
[----:B----4-:R-:W-:Y:S01]  /*3ae30*/  IMAD.WIDE R6, R19, 0x4, R2 ;  /* 0x0000000413067825 */ /* 0x010fe200078e0202 */
[----:B------:R-:W-:Y:S01]  /*3ae40*/  ISETP.LT.AND P6, PT, R247, UR6, !P1 ;  /* 0x00000006f7007c0c */ /* 0x000fe2000cfc1270 */
[----:B------:R-:W-:Y:S01]  /*3ae50*/  ULDC UR10, c[0x0][0x228] ;  /* 0x00008a00000a7ab9 */ /* 0x000fe20000000800 */
        /* <DEDUP_REMOVED lines=8> */
[C---:B--2---:R-:W-:Y:S01]  /*3aee0*/  IMAD.WIDE R14, R19.reuse, 0x4, R90 ;  /* 0x00000004130e7825 */ /* 0x044fe200078e025a */
[----:B------:R-:W2:Y:S03]  /*3aef0*/  LDS.128 R28, [R252] ;  /* 0x00000000fc1c7984 */ /* 0x000ea60000000c00 */
[C---:B---3--:R-:W-:Y:S01]  /*3af00*/  IMAD.WIDE R16, R19.reuse, 0x4, R220 ;  /* 0x0000000413107825 */ /* 0x048fe200078e02dc */
[----:B------:R-:W-:Y:S01]  /*3af10*/  IADD3 R19, R19, UR4, RZ ;  /* 0x0000000413137c10 */ /* 0x000fe2000fffe0ff */
[----:B------:R-:W-:Y:S01]  /*3af20*/  ULDC UR4, c[0x0][0x228] ;  /* 0x00008a0000047ab9 */ /* 0x000fe20000000800 */
[----:B------:R-:W-:Y:S01]  /*3af30*/  ISETP.GE.AND P2, PT, R18, UR19, PT ;  /* 0x0000001312007c0c */ /* 0x000fe2000bf46270 */
[----:B------:R3:W-:Y:S01]  /*3af40*/  @P5 STG.E desc[UR8][R12.64], R195 ;  /* 0x000000c30c005986 */ /* 0x0007e2000c101908 */
[----:B------:R-:W-:Y:S01]  /*3af50*/  ULDC UR6, c[0x0][0x228] ;  /* 0x00008a0000067ab9 */ /* 0x000fe20000000800 */
[----:B----4-:R-:W-:Y:S01]  /*3af60*/  IMAD.WIDE R4, R19, 0x4, R2 ;  /* 0x0000000413047825 */ /* 0x010fe200078e0202 */
[----:B------:R-:W-:Y:S01]  /*3af70*/  ISETP.LT.AND P5, PT, R227, UR4, !P3 ;  /* 0x00000004e3007c0c */ /* 0x000fe2000dfa1270 */
[----:B------:R4:W-:Y:S01]  /*3af80*/  @P6 STG.E desc[UR8][R14.64], R191 ;  /* 0x000000bf0e006986 */ /* 0x0009e2000c101908 */
[----:B------:R-:W-:Y:S01]  /*3af90*/  ISETP.LT.AND P6, PT, R247, UR6, !P3 ;  /* 0x00000006f7007c0c */ /* 0x000fe2000dfc1270 */
[----:B------:R-:W-:Y:S01]  /*3afa0*/  ULDC UR4, c[0x0][0x248] ;  /* 0x0000920000047ab9 */ /* 0x000fe20000000800 */
[----:B------:R-:W-:Y:S01]  /*3afb0*/  ISETP.LT.AND P3, PT, R246, UR10, !P3 ;  /* 0x0000000af6007c0c */ /* 0x000fe2000df61270 */
[----:B------:R4:W-:Y:S01]  /*3afc0*/  @P1 STG.E desc[UR8][R16.64], R23 ;  /* 0x0000001710001986 */ /* 0x0009e2000c101908 */
[C---:B------:R-:W-:Y:S01]  /*3afd0*/  IADD3 R21, R19.reuse, UR4, RZ ;  /* 0x0000000413157c10 */ /* 0x040fe2000fffe0ff */
[----:B-1----:R-:W-:Y:S01]  /*3afe0*/  IMAD.WIDE R6, R19, 0x4, R88 ;  /* 0x0000000413067825 */ /* 0x002fe200078e0258 */
[----:B------:R-:W-:Y:S01]  /*3aff0*/  ULDC UR4, c[0x0][0x228] ;  /* 0x00008a0000047ab9 */ /* 0x000fe20000000800 */
[----:B------:R1:W-:Y:S01]  /*3b000*/  @P4 STG.E desc[UR8][R4.64], R87 ;  /* 0x0000005704004986 */ /* 0x0003e2000c101908 */
[----:B------:R-:W-:Y:S01]  /*3b010*/  ISETP.LT.AND P4, PT, R219, UR12, !P2 ;  /* 0x0000000cdb007c0c */ /* 0x000fe2000d781270 */
[----:B---3--:R-:W-:Y:S01]  /*3b020*/  IMAD.WIDE R12, R19, 0x4, R90 ;  /* 0x00000004130c7825 */ /* 0x008fe200078e025a */
[----:B------:R-:W-:-:S03]  /*3b030*/  ULDC UR6, c[0x0][0x228] ;  /* 0x00008a0000067ab9 */ /* 0x000fc60000000800 */
[----:B----4-:R-:W-:Y:S01]  /*3b040*/  IMAD.WIDE R14, R19, 0x4, R220 ;  /* 0x00000004130e7825 */ /* 0x010fe200078e02dc */
[----:B------:R3:W-:Y:S01]  /*3b050*/  @P5 STG.E desc[UR8][R6.64], R163 ;  /* 0x000000a306005986 */ /* 0x0007e2000c101908 */
[----:B------:R-:W-:Y:S01]  /*3b060*/  ULDC UR10, c[0x0][0x228] ;  /* 0x00008a00000a7ab9 */ /* 0x000fe20000000800 */
[----:B------:R-:W-:Y:S01]  /*3b070*/  ULDC UR12, c[0x0][0x228] ;  /* 0x00008a00000c7ab9 */ /* 0x000fe20000000800 */
[----:B------:R-:W-:Y:S01]  /*3b080*/  IMAD.WIDE R16, R21, 0x4, R2 ;  /* 0x0000000415107825 */ /* 0x000fe200078e0202 */
[----:B------:R4:W-:Y:S03]  /*3b090*/  @P6 STG.E desc[UR8][R12.64], R211 ;  /* 0x000000d30c006986 */ /* 0x0009e6000c101908 */
[----:B------:R-:W-:Y:S01]  /*3b0a0*/  VIADD R0, R235, 0x39 ;  /* 0x00000039eb007836 */ /* 0x000fe20000000000 */
[----:B------:R2:W-:Y:S04]  /*3b0b0*/  @P3 STG.E desc[UR8][R14.64], R215 ;  /* 0x000000d70e003986 */ /* 0x0005e8000c101908 */
[----:B------:R2:W-:Y:S01]  /*3b0c0*/  @P4 STG.E desc[UR8][R16.64], R216 ;  /* 0x000000d810004986 */ /* 0x0005e2000c101908 */
[----:B------:R-:W-:Y:S01]  /*3b0d0*/  ISETP.LT.AND P4, PT, R227, UR4, !P2 ;  /* 0x00000004e3007c0c */ /* 0x000fe2000d781270 */
[----:B------:R-:W-:Y:S01]  /*3b0e0*/  ULDC UR4, c[0x0][0x228] ;  /* 0x00008a0000047ab9 */ /* 0x000fe20000000800 */
[----:B------:R-:W-:-:S02]  /*3b0f0*/  ISETP.GE.AND P1, PT, R0, UR17, PT ;  /* 0x0000001100007c0c */ /* 0x000fc4000bf26270 */
[----:B------:R-:W-:Y:S01]  /*3b100*/  ISETP.LT.AND P3, PT, R247, UR4, !P2 ;  /* 0x00000004f7007c0c */ /* 0x000fe2000d761270 */
[----:B------:R-:W-:Y:S01]  /*3b110*/  ULDC UR4, c[0x0][0x248] ;  /* 0x0000920000047ab9 */ /* 0x000fe20000000800 */
[----:B------:R-:W-:Y:S02]  /*3b120*/  ISETP.LT.AND P2, PT, R246, UR6, !P2 ;  /* 0x00000006f6007c0c */ /* 0x000fe4000d741270 */
[----:B------:R-:W-:Y:S02]  /*3b130*/  ISETP.LT.AND P6, PT, R219, UR10, !P1 ;  /* 0x0000000adb007c0c */ /* 0x000fe4000cfc1270 */
[----:B------:R-:W-:Y:S01]  /*3b140*/  ISETP.LT.AND P5, PT, R227, UR12, !P1 ;  /* 0x0000000ce3007c0c */ /* 0x000fe2000cfa1270 */
[----:B-1----:R-:W-:Y:S01]  /*3b150*/  IMAD.WIDE R4, R21, 0x4, R88 ;  /* 0x0000000415047825 */ /* 0x002fe200078e0258 */
[----:B------:R-:W-:Y:S01]  /*3b160*/  IADD3 R0, R235, 0x3a, RZ ;  /* 0x0000003aeb007810 */ /* 0x000fe20007ffe0ff */
[----:B------:R-:W-:Y:S01]  /*3b170*/  ULDC UR6, c[0x0][0x228] ;  /* 0x00008a0000067ab9 */ /* 0x000fe20000000800 */
[----:B------:R-:W-:Y:S01]  /*3b180*/  ULDC UR10, c[0x0][0x228] ;  /* 0x00008a00000a7ab9 */ /* 0x000fe20000000800 */
[----:B------:R-:W-:-:S02]  /*3b190*/  VIADD R19, R21, UR4 ;  /* 0x0000000415137c36 */ /* 0x000fc40008000000 */
[C---:B---3--:R-:W-:Y:S01]  /*3b1a0*/  IMAD.WIDE R6, R21.reuse, 0x4, R90 ;  /* 0x0000000415067825 */ /* 0x048fe200078e025a */
[----:B------:R1:W-:Y:S03]  /*3b1b0*/  @P4 STG.E desc[UR8][R4.64], R224 ;  /* 0x000000e004004986 */ /* 0x0003e6000c101908 */
[----:B----4-:R-:W-:Y:S01]  /*3b1c0*/  IMAD.WIDE R12, R21, 0x4, R220 ;  /* 0x00000004150c7825 */ /* 0x010fe200078e02dc */
[----:B------:R-:W-:Y:S01]  /*3b1d0*/  ISETP.GE.AND P4, PT, R0, UR15, PT ;  /* 0x0000000f00007c0c */ /* 0x000fe2000bf86270 */
[----:B------:R3:W-:Y:S01]  /*3b1e0*/  @P3 STG.E desc[UR8][R6.64], R232 ;  /* 0x000000e806003986 */ /* 0x0007e2000c101908 */
[----:B------:R-:W-:Y:S01]  /*3b1f0*/  ULDC UR4, c[0x0][0x228] ;  /* 0x00008a0000047ab9 */ /* 0x000fe20000000800 */
[C---:B--2---:R-:W-:Y:S01]  /*3b200*/  IMAD.WIDE R14, R19.reuse, 0x4, R2 ;  /* 0x00000004130e7825 */ /* 0x044fe200078e0202 */
[----:B------:R-:W-:Y:S01]  /*3b210*/  ULDC UR12, c[0x0][0x228] ;  /* 0x00008a00000c7ab9 */ /* 0x000fe20000000800 */
[----:B------:R2:W-:Y:S02]  /*3b220*/  @P2 STG.E desc[UR8][R12.64], R24 ;  /* 0x000000180c002986 */ /* 0x0005e4000c101908 */
[----:B------:R-:W-:Y:S01]  /*3b230*/  IMAD.WIDE R16, R19, 0x4, R88 ;  /* 0x0000000413107825 */ /* 0x000fe200078e0258 */
[----:B------:R-:W-:Y:S01]  /*3b240*/  ISETP.LT.AND P2, PT, R247, UR4, !P1 ;  /* 0x00000004f7007c0c */ /* 0x000fe2000cf41270 */
[----:B------:R4:W-:Y:S01]  /*3b250*/  @P6 STG.E desc[UR8][R14.64], R116 ;  /* 0x000000740e006986 */ /* 0x0009e2000c101908 */
[----:B------:R-:W-:Y:S01]  /*3b260*/  ISETP.LT.AND P1, PT, R246, UR6, !P1 ;  /* 0x00000006f6007c0c */ /* 0x000fe2000cf21270 */
[----:B------:R-:W-:Y:S01]  /*3b270*/  ULDC UR4, c[0x0][0x248] ;  /* 0x0000920000047ab9 */ /* 0x000fe20000000800 */
[----:B------:R-:W-:Y:S01]  /*3b280*/  ISETP.LT.AND P3, PT, R219, UR10, !P4 ;  /* 0x0000000adb007c0c */ /* 0x000fe2000e761270 */
[----:B------:R4:W-:Y:S01]  /*3b290*/  @P5 STG.E desc[UR8][R16.64], R228 ;  /* 0x000000e410005986 */ /* 0x0009e2000c101908 */
[----:B------:R-:W-:Y:S01]  /*3b2a0*/  ISETP.LT.AND P6, PT, R227, UR12, !P4 ;  /* 0x0000000ce3007c0c */ /* 0x000fe2000e7c1270 */
[----:B-1----:R-:W-:Y:S01]  /*3b2b0*/  IMAD.WIDE R4, R19, 0x4, R90 ;  /* 0x0000000413047825 */ /* 0x002fe200078e025a */
[----:B------:R-:W-:Y:S01]  /*3b2c0*/  ISETP.LT.AND P5, PT, R247, UR14, !P4 ;  /* 0x0000000ef7007c0c */ /* 0x000fe2000e7a1270 */
[----:B------:R-:W-:Y:S01]  /*3b2d0*/  ULDC UR6, c[0x0][0x228] ;  /* 0x00008a0000067ab9 */ /* 0x000fe20000000800 */
[----:B------:R-:W-:Y:S01]  /*3b2e0*/  IADD3 R21, R19, UR4, RZ ;  /* 0x0000000413157c10 */ /* 0x000fe2000fffe0ff */
[----:B------:R-:W-:Y:S01]  /*3b2f0*/  VIADD R0, R235, 0x3b ;  /* 0x0000003beb007836 */ /* 0x000fe20000000000 */
[----:B------:R-:W-:Y:S01]  /*3b300*/  ULDC UR4, c[0x0][0x228] ;  /* 0x00008a0000047ab9 */ /* 0x000fe20000000800 */
[----:B---3--:R-:W-:Y:S01]  /*3b310*/  IMAD.WIDE R6, R19, 0x4, R220 ;  /* 0x0000000413067825 */ /* 0x008fe200078e02dc */
[----:B------:R1:W-:Y:S01]  /*3b320*/  @P2 STG.E desc[UR8][R4.64], R8 ;  /* 0x0000000804002986 */ /* 0x0003e2000c101908 */
[----:B------:R-:W-:-:S02]  /*3b330*/  ULDC UR10, c[0x0][0x228] ;  /* 0x00008a00000a7ab9 */ /* 0x000fc40000000800 */
[----:B--2---:R-:W-:Y:S01]  /*3b340*/  IMAD.WIDE R12, R21, 0x4, R2 ;  /* 0x00000004150c7825 */ /* 0x004fe200078e0202 */
[----:B------:R-:W-:-:S03]  /*3b350*/  ISETP.GE.AND P2, PT, R0, UR13, PT ;  /* 0x0000000d00007c0c */ /* 0x000fc6000bf46270 */
[C---:B----4-:R-:W-:Y:S01]  /*3b360*/  IMAD.WIDE R14, R21.reuse, 0x4, R88 ;  /* 0x00000004150e7825 */ /* 0x050fe200078e0258 */
[----:B------:R2:W-:Y:S03]  /*3b370*/  @P1 STG.E desc[UR8][R6.64], R28 ;  /* 0x0000001c06001986 */ /* 0x0005e6000c101908 */
[----:B------:R-:W-:Y:S01]  /*3b380*/  IMAD.WIDE R16, R21, 0x4, R90 ;  /* 0x0000000415107825 */ /* 0x000fe200078e025a */
[----:B------:R3:W-:Y:S01]  /*3b390*/  @P3 STG.E desc[UR8][R12.64], R217 ;  /* 0x000000d90c003986 */ /* 0x0007e2000c101908 */
[C---:B------:R-:W-:Y:S01]  /*3b3a0*/  ISETP.LT.AND P4, PT, R246.reuse, UR4, !P4 ;  /* 0x00000004f6007c0c */ /* 0x040fe2000e781270 */
[----:B------:R-:W-:Y:S02]  /*3b3b0*/  ULDC UR4, c[0x0][0x248] ;  /* 0x0000920000047ab9 */ /* 0x000fe40000000800 */
[----:B------:R4:W-:Y:S04]  /*3b3c0*/  @P6 STG.E desc[UR8][R14.64], R225 ;  /* 0x000000e10e006986 */ /* 0x0009e8000c101908 */
[----:B------:R4:W-:Y:S01]  /*3b3d0*/  @P5 STG.E desc[UR8][R16.64], R233 ;  /* 0x000000e910005986 */ /* 0x0009e2000c101908 */
[----:B------:R-:W-:Y:S01]  /*3b3e0*/  ISETP.LT.AND P5, PT, R219, UR6, !P2 ;  /* 0x00000006db007c0c */ /* 0x000fe2000d7a1270 */
[----:B------:R-:W-:Y:S01]  /*3b3f0*/  ULDC UR6, c[0x0][0x228] ;  /* 0x00008a0000067ab9 */ /* 0x000fe20000000800 */
[----:B------:R-:W-:Y:S01]  /*3b400*/  VIADD R19, R21, UR4 ;  /* 0x0000000415137c36 */ /* 0x000fe20008000000 */
[----:B------:R-:W-:Y:S01]  /*3b410*/  ULDC UR4, c[0x0][0x228] ;  /* 0x00008a0000047ab9 */ /* 0x000fe20000000800 */
[----:B------:R-:W-:Y:S01]  /*3b420*/  VIADD R0, R235, 0x3c ;  /* 0x0000003ceb007836 */ /* 0x000fe20000000000 */
[----:B------:R-:W-:Y:S01]  /*3b430*/  ISETP.LT.AND P3, PT, R227, UR6, !P2 ;  /* 0x00000006e3007c0c */ /* 0x000fe2000d761270 */
[----:B-1----:R-:W-:Y:S01]  /*3b440*/  IMAD.WIDE R4, R21, 0x4, R220 ;  /* 0x0000000415047825 */ /* 0x002fe200078e02dc */
[----:B------:R-:W-:Y:S01]  /*3b450*/  ISETP.LT.AND P6, PT, R247, UR4, !P2 ;  /* 0x00000004f7007c0c */ /* 0x000fe2000d7c1270 */
[----:B------:R-:W-:Y:S01]  /*3b460*/  ULDC UR4, c[0x0][0x228] ;  /* 0x00008a0000047ab9 */ /* 0x000fe20000000800 */
[----:B------:R-:W-:Y:S01]  /*3b470*/  ISETP.LT.AND P2, PT, R246, UR10, !P2 ;  /* 0x0000000af6007c0c */ /* 0x000fe2000d741270 */
[C---:B--2---:R-:W-:Y:S01]  /*3b480*/  IMAD.WIDE R6, R19.reuse, 0x4, R2 ;  /* 0x0000000413067825 */ /* 0x044fe200078e0202 */
[----:B------:R-:W-:Y:S01]  /*3b490*/  ISETP.GE.AND P1, PT, R0, UR11, PT ;  /* 0x0000000b00007c0c */ /* 0x000fe2000bf26270 */
[----:B------:R1:W-:Y:S02]  /*3b4a0*/  @P4 STG.E desc[UR8][R4.64], R25 ;  /* 0x0000001904004986 */ /* 0x0003e4000c101908 */
[----:B---3--:R-:W-:Y:S01]  /*3b4b0*/  IMAD.WIDE R12, R19, 0x4, R88 ;  /* 0x00000004130c7825 */ /* 0x008fe200078e0258 */
[----:B------:R-:W-:Y:S01]  /*3b4c0*/  ULDC UR6, c[0x0][0x228] ;  /* 0x00008a0000067ab9 */ /* 0x000fe20000000800 */
[----:B------:R2:W-:Y:S01]  /*3b4d0*/  @P5 STG.E desc[UR8][R6.64], R117 ;  /* 0x0000007506005986 */ /* 0x0005e2000c101908 */
[----:B------:R-:W-:Y:S01]  /*3b4e0*/  ISETP.LT.AND P5, PT, R219, UR4, !P1 ;  /* 0x00000004db007c0c */ /* 0x000fe2000cfa1270 */
[----:B----4-:R-:W-:Y:S01]  /*3b4f0*/  IMAD.WIDE R14, R19, 0x4, R90 ;  /* 0x00000004130e7825 */ /* 0x010fe200078e025a */
[----:B------:R-:W-:Y:S01]  /*3b500*/  IADD3 R0, R235, 0x3d, RZ ;  /* 0x0000003deb007810 */ /* 0x000fe20007ffe0ff */
[----:B------:R-:W-:-:S02]  /*3b510*/  ULDC UR4, c[0x0][0x248] ;  /* 0x0000920000047ab9 */ /* 0x000fc40000000800 */
[C---:B------:R-:W-:Y:S01]  /*3b520*/  IMAD.WIDE R16, R19.reuse, 0x4, R220 ;  /* 0x0000000413107825 */ /* 0x040fe200078e02dc */
[----:B------:R-:W-:Y:S01]  /*3b530*/  IADD3 R19, R19, UR4, RZ ;  /* 0x0000000413137c10 */ /* 0x000fe2000fffe0ff */
[----:B------:R-:W-:Y:S01]  /*3b540*/  @P3 STG.E desc[UR8][R12.64], R229 ;  /* 0x000000e50c003986 */ /* 0x000fe2000c101908 */
[----:B------:R-:W-:Y:S01]  /*3b550*/  ULDC UR4, c[0x0][0x228] ;  /* 0x00008a0000047ab9 */ /* 0x000fe20000000800 */
[----:B------:R-:W-:Y:S01]  /*3b560*/  ISETP.GE.AND P4, PT, R0, UR7, PT ;  /* 0x0000000700007c0c */ /* 0x000fe2000bf86270 */
[----:B------:R-:W-:Y:S01]  /*3b570*/  ULDC UR7, c[0x0][0x228] ;  /* 0x00008a0000077ab9 */ /* 0x000fe20000000800 */
[----:B------:R3:W-:Y:S01]  /*3b580*/  @P6 STG.E desc[UR8][R14.64], R9 ;  /* 0x000000090e006986 */ /* 0x0007e2000c101908 */
[----:B------:R-:W-:Y:S01]  /*3b590*/  ISETP.LT.AND P3, PT, R227, UR4, !P1 ;  /* 0x00000004e3007c0c */ /* 0x000fe2000cf61270 */
[----:B------:R-:W-:Y:S02]  /*3b5a0*/  ULDC UR4, c[0x0][0x248] ;  /* 0x0000920000047ab9 */ /* 0x000fe40000000800 */
[----:B------:R-:W-:Y:S01]  /*3b5b0*/  @P2 STG.E desc[UR8][R16.64], R29 ;  /* 0x0000001d10002986 */ /* 0x000fe2000c101908 */
[----:B------:R-:W-:Y:S01]  /*3b5c0*/  ISETP.LT.AND P2, PT, R247, UR6, !P1 ;  /* 0x00000006f7007c0c */ /* 0x000fe2000cf41270 */
[----:B------:R-:W-:Y:S01]  /*3b5d0*/  ULDC UR6, c[0x0][0x228] ;  /* 0x00008a0000067ab9 */ /* 0x000fe20000000800 */
[----:B------:R-:W-:-:S02]  /*3b5e0*/  ISETP.LT.AND P1, PT, R246, UR7, !P1 ;  /* 0x00000007f6007c0c */ /* 0x000fc4000cf21270 */
[----:B------:R-:W-:Y:S01]  /*3b5f0*/  ISETP.LT.AND P6, PT, R219, UR6, !P4 ;  /* 0x00000006db007c0c */ /* 0x000fe2000e7c1270 */
[----:B-1----:R-:W-:Y:S01]  /*3b600*/  IMAD.WIDE R4, R19, 0x4, R2 ;  /* 0x0000000413047825 */ /* 0x002fe200078e0202 */
[----:B------:R-:W-:-:S03]  /*3b610*/  ULDC UR6, c[0x0][0x228] ;  /* 0x00008a0000067ab9 */ /* 0x000fc60000000800 */
[----:B--2---:R-:W-:-:S04]  /*3b620*/  IMAD.WIDE R6, R19, 0x4, R88 ;  /* 0x0000000413067825 */ /* 0x004fc800078e0258 */
[----:B---3--:R-:W-:-:S04]  /*3b630*/  IMAD.WIDE R8, R19, 0x4, R90 ;  /* 0x0000000413087825 */ /* 0x008fc800078e025a */
[C---:B------:R-:W-:Y:S01]  /*3b640*/  IMAD.WIDE R12, R19.reuse, 0x4, R220 ;  /* 0x00000004130c7825 */ /* 0x040fe200078e02dc */
[----:B------:R-:W-:-:S03]  /*3b650*/  IADD3 R19, R19, UR4, RZ ;  /* 0x0000000413137c10 */ /* 0x000fc6000fffe0ff */
[----:B------:R-:W-:Y:S01]  /*3b660*/  VIADD R0, R235, 0x3e ;  /* 0x0000003eeb007836 */ /* 0x000fe20000000000 */
[----:B------:R1:W-:Y:S01]  /*3b670*/  @P5 STG.E desc[UR8][R4.64], R218 ;  /* 0x000000da04005986 */ /* 0x0003e2000c101908 */
[----:B------:R-:W-:-:S03]  /*3b680*/  ULDC UR4, c[0x0][0x228] ;  /* 0x00008a0000047ab9 */ /* 0x000fc60000000800 */
[----:B------:R-:W-:Y:S01]  /*3b690*/  ISETP.GE.AND P5, PT, R0, UR5, PT ;  /* 0x0000000500007c0c */ /* 0x000fe2000bfa6270 */
[----:B------:R2:W-:Y:S01]  /*3b6a0*/  @P3 STG.E desc[UR8][R6.64], R226 ;  /* 0x000000e206003986 */ /* 0x0005e2000c101908 */
[----:B------:R-:W-:-:S03]  /*3b6b0*/  ULDC UR5, c[0x0][0x228] ;  /* 0x00008a0000057ab9 */ /* 0x000fc60000000800 */
[----:B------:R3:W-:Y:S01]  /*3b6c0*/  @P2 STG.E desc[UR8][R8.64], R234 ;  /* 0x000000ea08002986 */ /* 0x0007e2000c101908 */
[----:B-1----:R-:W-:-:S03]  /*3b6d0*/  IMAD.WIDE R4, R19, 0x4, R2 ;  /* 0x0000000413047825 */ /* 0x002fc600078e0202 */
[----:B------:R-:W-:Y:S01]  /*3b6e0*/  @P1 STG.E desc[UR8][R12.64], R26 ;  /* 0x0000001a0c001986 */ /* 0x000fe2000c101908 */
[----:B------:R-:W-:Y:S01]  /*3b6f0*/  ISETP.LT.AND P1, PT, R247, UR5, !P4 ;  /* 0x00000005f7007c0c */ /* 0x000fe2000e721270 */
[----:B------:R-:W-:Y:S01]  /*3b700*/  ULDC UR5, c[0x0][0x228] ;  /* 0x00008a0000057ab9 */ /* 0x000fe20000000800 */
[----:B------:R-:W-:Y:S01]  /*3b710*/  ISETP.LT.AND P2, PT, R227, UR4, !P4 ;  /* 0x00000004e3007c0c */ /* 0x000fe2000e741270 */
[----:B------:R1:W-:Y:S01]  /*3b720*/  @P6 STG.E desc[UR8][R4.64], R118 ;  /* 0x0000007604006986 */ /* 0x0003e2000c101908 */
[C---:B------:R-:W-:Y:S01]  /*3b730*/  ISETP.LT.AND P6, PT, R219.reuse, UR5, !P5 ;  /* 0x00000005db007c0c */ /* 0x040fe2000efc1270 */
[----:B------:R-:W-:Y:S01]  /*3b740*/  ULDC UR4, c[0x0][0x228] ;  /* 0x00008a0000047ab9 */ /* 0x000fe20000000800 */
[----:B------:R-:W-:Y:S01]  /*3b750*/  ISETP.LT.AND P3, PT, R219, UR6, !P0 ;  /* 0x00000006db007c0c */ /* 0x000fe2000c761270 */
[----:B------:R-:W4:Y:S01]  /*3b760*/  LDL.LU R235, [R1+0x1200] ;  /* 0x0012000001eb7983 */ /* 0x000f220000300800 */
[----:B--2---:R-:W-:Y:S01]  /*3b770*/  IMAD.WIDE R6, R19, 0x4, R88 ;  /* 0x0000000413067825 */ /* 0x004fe200078e0258 */
[----:B------:R-:W-:-:S02]  /*3b780*/  ULDC UR5, c[0x0][0x228] ;  /* 0x00008a0000057ab9 */ /* 0x000fc40000000800 */
[----:B------:R-:W2:Y:S01]  /*3b790*/  LDL.LU R219, [R1+0x11fc] ;  /* 0x0011fc0001db7983 */ /* 0x000ea20000300800 */
[----:B------:R-:W-:Y:S01]  /*3b7a0*/  ISETP.LT.AND P4, PT, R246, UR4, !P4 ;  /* 0x00000004f6007c0c */ /* 0x000fe2000e781270 */
[C---:B---3--:R-:W-:Y:S01]  /*3b7b0*/  IMAD.WIDE R8, R19.reuse, 0x4, R90 ;  /* 0x0000000413087825 */ /* 0x048fe200078e025a */
[----:B------:R-:W-:Y:S01]  /*3b7c0*/  ULDC UR4, c[0x0][0x248] ;  /* 0x0000920000047ab9 */ /* 0x000fe20000000800 */
[----:B------:R3:W-:Y:S02]  /*3b7d0*/  @P2 STG.E desc[UR8][R6.64], R230 ;  /* 0x000000e606002986 */ /* 0x0007e4000c101908 */
[----:B------:R-:W-:Y:S01]  /*3b7e0*/  VIADD R15, R19, UR4 ;  /* 0x00000004130f7c36 */ /* 0x000fe20008000000 */
[----:B------:R-:W-:Y:S01]  /*3b7f0*/  ULDC UR4, c[0x0][0x228] ;  /* 0x00008a0000047ab9 */ /* 0x000fe20000000800 */
[----:B------:R3:W-:Y:S01]  /*3b800*/  @P1 STG.E desc[UR8][R8.64], R10 ;  /* 0x0000000a08001986 */ /* 0x0007e2000c101908 */
[----:B------:R-:W-:Y:S01]  /*3b810*/  ISETP.LT.AND P2, PT, R227, UR5, !P0 ;  /* 0x00000005e3007c0c */ /* 0x000fe2000c741270 */
[----:B-1----:R-:W-:Y:S01]  /*3b820*/  IMAD.WIDE R4, R19, 0x4, R220 ;  /* 0x0000000413047825 */ /* 0x002fe200078e02dc */
[----:B------:R-:W-:Y:S01]  /*3b830*/  ISETP.LT.AND P1, PT, R227, UR4, !P5 ;  /* 0x00000004e3007c0c */ /* 0x000fe2000ef21270 */
[----:B------:R-:W-:Y:S01]  /*3b840*/  ULDC UR5, c[0x0][0x228] ;  /* 0x00008a0000057ab9 */ /* 0x000fe20000000800 */
[----:B------:R-:W4:Y:S01]  /*3b850*/  LDL.LU R227, [R1+0x11f8] ;  /* 0x0011f80001e37983 */ /* 0x000f220000300800 */
[----:B------:R-:W-:Y:S01]  /*3b860*/  IMAD.WIDE R12, R15, 0x4, R2 ;  /* 0x000000040f0c7825 */ /* 0x000fe200078e0202 */
[----:B------:R-:W-:-:S02]  /*3b870*/  ULDC UR4, c[0x0][0x228] ;  /* 0x00008a0000047ab9 */ /* 0x000fc40000000800 */
[----:B------:R1:W-:Y:S01]  /*3b880*/  @P4 STG.E desc[UR8][R4.64], R30 ;  /* 0x0000001e04004986 */ /* 0x0003e2000c101908 */
[----:B------:R-:W-:Y:S01]  /*3b890*/  ISETP.LT.AND P4, PT, R247, UR5, !P0 ;  /* 0x00000005f7007c0c */ /* 0x000fe2000c781270 */
[----:B------:R-:W-:Y:S01]  /*3b8a0*/  ULDC UR5, c[0x0][0x228] ;  /* 0x00008a0000057ab9 */ /* 0x000fe20000000800 */
[----:B---3--:R-:W-:-:S04]  /*3b8b0*/  IMAD.WIDE R6, R15, 0x4, R90 ;  /* 0x000000040f067825 */ /* 0x008fc800078e025a */
[----:B------:R-:W-:-:S04]  /*3b8c0*/  IMAD.WIDE R8, R15, 0x4, R220 ;  /* 0x000000040f087825 */ /* 0x000fc800078e02dc */
[----:B-1----:R-:W-:Y:S01]  /*3b8d0*/  IMAD.WIDE R4, R15, 0x4, R88 ;  /* 0x000000040f047825 */ /* 0x002fe200078e0258 */
[----:B--2---:R1:W-:Y:S01]  /*3b8e0*/  @P6 STG.E desc[UR8][R12.64], R219 ;  /* 0x000000db0c006986 */ /* 0x0043e2000c101908 */
[----:B------:R-:W-:Y:S01]  /*3b8f0*/  ISETP.LT.AND P6, PT, R247, UR4, !P5 ;  /* 0x00000004f7007c0c */ /* 0x000fe2000efc1270 */
[----:B------:R-:W-:Y:S01]  /*3b900*/  ULDC UR4, c[0x0][0x248] ;  /* 0x0000920000047ab9 */ /* 0x000fe20000000800 */
[C---:B------:R-:W-:Y:S01]  /*3b910*/  ISETP.LT.AND P5, PT, R246.reuse, UR5, !P5 ;  /* 0x00000005f6007c0c */ /* 0x040fe2000efa1270 */
[----:B------:R-:W-:Y:S01]  /*3b920*/  ULDC UR5, c[0x0][0x228] ;  /* 0x00008a0000057ab9 */ /* 0x000fe20000000800 */
[----:B------:R-:W-:Y:S02]  /*3b930*/  IADD3 R17, R15, UR4, RZ ;  /* 0x000000040f117c10 */ /* 0x000fe4000fffe0ff */
[----:B------:R-:W-:-:S03]  /*3b940*/  ISETP.LT.AND P0, PT, R246, UR5, !P0 ;  /* 0x00000005f6007c0c */ /* 0x000fc6000c701270 */
[C---:B------:R-:W-:Y:S01]  /*3b950*/  IMAD.WIDE R2, R17.reuse, 0x4, R2 ;  /* 0x0000000411027825 */ /* 0x040fe200078e0202 */
[----:B----4-:R1:W-:Y:S03]  /*3b960*/  @P1 STG.E desc[UR8][R4.64], R227 ;  /* 0x000000e304001986 */ /* 0x0103e6000c101908 */
[C---:B------:R-:W-:Y:S01]  /*3b970*/  IMAD.WIDE R88, R17.reuse, 0x4, R88 ;  /* 0x0000000411587825 */ /* 0x040fe200078e0258 */
[----:B------:R1:W-:Y:S03]  /*3b980*/  @P6 STG.E desc[UR8][R6.64], R235 ;  /* 0x000000eb06006986 */ /* 0x0003e6000c101908 */
[C---:B------:R-:W-:Y:S01]  /*3b990*/  IMAD.WIDE R90, R17.reuse, 0x4, R90 ;  /* 0x00000004115a7825 */ /* 0x040fe200078e025a */
[----:B------:R1:W-:Y:S04]  /*3b9a0*/  @P5 STG.E desc[UR8][R8.64], R27 ;  /* 0x0000001b08005986 */ /* 0x0003e8000c101908 */
[----:B------:R1:W-:Y:S04]  /*3b9b0*/  @P3 STG.E desc[UR8][R2.64], R119 ;  /* 0x0000007702003986 */ /* 0x0003e8000c101908 */
[----:B------:R1:W-:Y:S01]  /*3b9c0*/  @P2 STG.E desc[UR8][R88.64], R231 ;  /* 0x000000e758002986 */ /* 0x0003e2000c101908 */
[----:B------:R-:W-:-:S03]  /*3b9d0*/  IMAD.WIDE R220, R17, 0x4, R220 ;  /* 0x0000000411dc7825 */ /* 0x000fc600078e02dc */
[----:B------:R1:W-:Y:S01]  /*3b9e0*/  @P4 STG.E desc[UR8][R90.64], R11 ;  /* 0x0000000b5a004986 */ /* 0x0003e2000c101908 */
[----:B------:R-:W-:Y:S05]  /*3b9f0*/  @!P0 EXIT ;  /* 0x000000000000894d */ /* 0x000fea0003800000 */
[----:B------:R-:W-:Y:S01]  /*3ba00*/  STG.E desc[UR8][R220.64], R31 ;  /* 0x0000001fdc007986 */ /* 0x000fe2000c101908 */
[----:B------:R-:W-:Y:S05]  /*3ba10*/  EXIT ;  /* 0x000000000000794d */ /* 0x000fea0003800000 */
.L_x_2:
[----:B------:R-:W-:-:S00]  /*3ba20*/  BRA `(.L_x_2) ;  /* 0xfffffffc00fc7947 */ /* 0x000fc0000383ffff */
[----:B------:R-:W-:-:S00]  /*3ba30*/  NOP ;  /* 0x0000000000007918 */ /* 0x000fc00000000000 */
        /* <DEDUP_REMOVED lines=12> */
.L_x_3:


//--------------------- .nv.shared.matmul_kernel  --------------------------
	.section	.nv.shared.matmul_kernel,"aw",@nobits
	.sectionflags	@""
	.align	16
	.zero		1024


//--------------------- .nv.shared.reserved.0     --------------------------
	.section	.nv.shared.reserved.0,"aw",@nobits
	.weak		__nv_reservedSMEM_offset_0_alias
	.size		__nv_reservedSMEM_offset_0_alias, 0, 0
	.other		__nv_reservedSMEM_offset_0_alias,@"STO_CUDA_RESERVED_SHARED STV_DEFAULT"
__nv_reservedSMEM_offset_0_alias:
	.zero		0


//--------------------- .nv.constant0.matmul_kernel --------------------------
	.section	.nv.constant0.matmul_kernel,"a",@progbits
	.sectionflags	@""
	.align	4
.nv.constant0.matmul_kernel:
	.zero		608


//--------------------- SYMBOLS --------------------------

	.type		.nv.reservedSmem.offset0,@object
	.size		.nv.reservedSmem.offset0,0x4
